	.target	sm_90a

	.elftype	@"ET_EXEC"


//--------------------- .note.nv.tkinfo           --------------------------
	.section	.note.nv.tkinfo,"",@"SHT_NOTE"
	.sectionflags	@"SHF_NOTE_NV_TKINFO"
	.tkinfo
        /*0018*/ 	.word	0x00000002
        /*0030*/ 	.string	""
        /*0030*/ 	.string	"ptxas"
        /*0030*/ 	.string	"Cuda compilation tools, release 13.0, V13.0.88"
        /*0030*/ 	.string	"Build cuda_13.0.r13.0/compiler.36424714_0"
        /*0030*/ 	.string	"-arch sm_90a -m 64 "



//--------------------- .note.nv.cuinfo           --------------------------
	.section	.note.nv.cuinfo,"",@"SHT_NOTE"
	.sectionflags	@"SHF_NOTE_NV_CUINFO"
        /*0018*/ 	.short	0x0002
        /*001a*/ 	.short	0x005a
        /*001c*/ 	.short	0x0082
	.zero		2


//--------------------- .nv.info                  --------------------------
	.section	.nv.info,"",@"SHT_CUDA_INFO"
	.align	4


	//----- nvinfo : EIATTR_REGCOUNT
	.align		4
        /*0000*/ 	.byte	0x04, 0x2f
        /*0002*/ 	.short	(.L_18 - .L_17)
	.align		4
.L_17:
        /*0004*/ 	.word	index@(_ZN7cutlass13device_kernelINS_4gemm6kernel13GemmUniversalIN4cute5tupleIJiiiiEEENS1_10collective13CollectiveMmaINS1_34MainloopSm90TmaGmmaWarpSpecializedILi6ENS5_IJNS4_1CILi1EEESB_SB_EEENS1_35KernelTmaWarpSpecializedCooperativeEEENS5_IJNSA_ILi128EEESF_NSA_ILi64EEEEEENS_6half_tENS5_IJlSB_lEEESI_SJ_NS4_8TiledMMAINS4_8MMA_AtomIJNS4_4SM904GMMA26MMA_64x128x16_F32F16F16_SSILNSN_5MajorE0ELSP_0ELNSN_7ScaleInE1ELSQ_1EEEEEENS4_6LayoutINS5_IJNSA_ILi2EEESB_SB_EEENS5_IJSB_NSA_ILi0EEESW_EEEEENS5_IJNS4_10UnderscoreESZ_SZ_EEEEENS4_13SM90_TMA_LOADENS4_14ComposedLayoutINS4_7SwizzleILi3ELi4ELi3EEENS4_18smem_ptr_flag_bitsILi16EEENST_INS5_IJNSA_ILi8EEESG_EEENS5_IJSG_SB_EEEEEEEvNS4_8identityES12_S1C_vS1D_EENS_8epilogue10collective18CollectiveEpilogueINS1F_22Sm90TmaWarpSpecializedILi4ELi2ELi16ELb1ELb0EEEJSH_NS5_IJSF_NSA_ILi32EEEEEESI_SJ_SI_SJ_NS1F_6fusion15FusionCallbacksIS1J_NS1M_13LinCombEltActINS1F_6thread4SiLuESI_fSI_fLNS_15FloatRoundStyleE2EEESH_S1L_JEEES12_NS13_INS14_ILi2ELi4ELi3EEES17_NST_INS5_IJS18_S1K_EEENS5_IJS1K_SB_EEEEEEENS4_17SM75_U32x4_LDSM_NENS4_14SM90_TMA_STOREES1Y_NS4_17SM90_U32x4_STSM_NENS4_9Copy_AtomIJS21_SI_EEEvEEEvvEEEEvNT_6ParamsE)
        /*0008*/ 	.word	0x000000a8


	//----- nvinfo : EIATTR_FRAME_SIZE
	.align		4
.L_18:
        /*000c*/ 	.byte	0x04, 0x11
        /*000e*/ 	.short	(.L_20 - .L_19)
	.align		4
.L_19:
        /*0010*/ 	.word	index@($__internal_0_$__cuda_sm20_rcp_rn_f32_slowpath)
        /*0014*/ 	.word	0x00000000


	//----- nvinfo : EIATTR_FRAME_SIZE
	.align		4
.L_20:
        /*0018*/ 	.byte	0x04, 0x11
        /*001a*/ 	.short	(.L_22 - .L_21)
	.align		4
.L_21:
        /*001c*/ 	.word	index@(_ZN7cutlass13device_kernelINS_4gemm6kernel13GemmUniversalIN4cute5tupleIJiiiiEEENS1_10collective13CollectiveMmaINS1_34MainloopSm90TmaGmmaWarpSpecializedILi6ENS5_IJNS4_1CILi1EEESB_SB_EEENS1_35KernelTmaWarpSpecializedCooperativeEEENS5_IJNSA_ILi128EEESF_NSA_ILi64EEEEEENS_6half_tENS5_IJlSB_lEEESI_SJ_NS4_8TiledMMAINS4_8MMA_AtomIJNS4_4SM904GMMA26MMA_64x128x16_F32F16F16_SSILNSN_5MajorE0ELSP_0ELNSN_7ScaleInE1ELSQ_1EEEEEENS4_6LayoutINS5_IJNSA_ILi2EEESB_SB_EEENS5_IJSB_NSA_ILi0EEESW_EEEEENS5_IJNS4_10UnderscoreESZ_SZ_EEEEENS4_13SM90_TMA_LOADENS4_14ComposedLayoutINS4_7SwizzleILi3ELi4ELi3EEENS4_18smem_ptr_flag_bitsILi16EEENST_INS5_IJNSA_ILi8EEESG_EEENS5_IJSG_SB_EEEEEEEvNS4_8identityES12_S1C_vS1D_EENS_8epilogue10collective18CollectiveEpilogueINS1F_22Sm90TmaWarpSpecializedILi4ELi2ELi16ELb1ELb0EEEJSH_NS5_IJSF_NSA_ILi32EEEEEESI_SJ_SI_SJ_NS1F_6fusion15FusionCallbacksIS1J_NS1M_13LinCombEltActINS1F_6thread4SiLuESI_fSI_fLNS_15FloatRoundStyleE2EEESH_S1L_JEEES12_NS13_INS14_ILi2ELi4ELi3EEES17_NST_INS5_IJS18_S1K_EEENS5_IJS1K_SB_EEEEEEENS4_17SM75_U32x4_LDSM_NENS4_14SM90_TMA_STOREES1Y_NS4_17SM90_U32x4_STSM_NENS4_9Copy_AtomIJS21_SI_EEEvEEEvvEEEEvNT_6ParamsE)
        /*0020*/ 	.word	0x00000000


	//----- nvinfo : EIATTR_MIN_STACK_SIZE
	.align		4
.L_22:
        /*0024*/ 	.byte	0x04, 0x12
        /*0026*/ 	.short	(.L_24 - .L_23)
	.align		4
.L_23:
        /*0028*/ 	.word	index@(_ZN7cutlass13device_kernelINS_4gemm6kernel13GemmUniversalIN4cute5tupleIJiiiiEEENS1_10collective13CollectiveMmaINS1_34MainloopSm90TmaGmmaWarpSpecializedILi6ENS5_IJNS4_1CILi1EEESB_SB_EEENS1_35KernelTmaWarpSpecializedCooperativeEEENS5_IJNSA_ILi128EEESF_NSA_ILi64EEEEEENS_6half_tENS5_IJlSB_lEEESI_SJ_NS4_8TiledMMAINS4_8MMA_AtomIJNS4_4SM904GMMA26MMA_64x128x16_F32F16F16_SSILNSN_5MajorE0ELSP_0ELNSN_7ScaleInE1ELSQ_1EEEEEENS4_6LayoutINS5_IJNSA_ILi2EEESB_SB_EEENS5_IJSB_NSA_ILi0EEESW_EEEEENS5_IJNS4_10UnderscoreESZ_SZ_EEEEENS4_13SM90_TMA_LOADENS4_14ComposedLayoutINS4_7SwizzleILi3ELi4ELi3EEENS4_18smem_ptr_flag_bitsILi16EEENST_INS5_IJNSA_ILi8EEESG_EEENS5_IJSG_SB_EEEEEEEvNS4_8identityES12_S1C_vS1D_EENS_8epilogue10collective18CollectiveEpilogueINS1F_22Sm90TmaWarpSpecializedILi4ELi2ELi16ELb1ELb0EEEJSH_NS5_IJSF_NSA_ILi32EEEEEESI_SJ_SI_SJ_NS1F_6fusion15FusionCallbacksIS1J_NS1M_13LinCombEltActINS1F_6thread4SiLuESI_fSI_fLNS_15FloatRoundStyleE2EEESH_S1L_JEEES12_NS13_INS14_ILi2ELi4ELi3EEES17_NST_INS5_IJS18_S1K_EEENS5_IJS1K_SB_EEEEEEENS4_17SM75_U32x4_LDSM_NENS4_14SM90_TMA_STOREES1Y_NS4_17SM90_U32x4_STSM_NENS4_9Copy_AtomIJS21_SI_EEEvEEEvvEEEEvNT_6ParamsE)
        /*002c*/ 	.word	0x00000000
.L_24:


//--------------------- .nv.compat                --------------------------
	.section	.nv.compat,"",@"SHT_CUDA_COMPAT_INFO"
	.align	4
        /*0000*/ 	.byte	0x02, 0x09, 0x01, 0x00, 0x02, 0x02, 0x04, 0x00, 0x02, 0x05, 0x05, 0x00, 0x03, 0x07, 0x01, 0x01
        /*0010*/ 	.byte	0x02, 0x03, 0x01, 0x00, 0x02, 0x06, 0x01, 0x00, 0x04, 0x0b, 0x08, 0x00, 0x00, 0x00, 0x00, 0x00
        /*0020*/ 	.byte	0x00, 0x00, 0x00, 0x00


//--------------------- .nv.info._ZN7cutlass13device_kernelINS_4gemm6kernel13GemmUniversalIN4cute5tupleIJiiiiEEENS1_10collective13CollectiveMmaINS1_34MainloopSm90TmaGmmaWarpSpecializedILi6ENS5_IJNS4_1CILi1EEESB_SB_EEENS1_35KernelTmaWarpSpecializedCooperativeEEENS5_IJNSA_ILi128EEESF_NSA_ILi64EEEEEENS_6half_tENS5_IJlSB_lEEESI_SJ_NS4_8TiledMMAINS4_8MMA_AtomIJNS4_4SM904GMMA26MMA_64x128x16_F32F16F16_SSILNSN_5MajorE0ELSP_0ELNSN_7ScaleInE1ELSQ_1EEEEEENS4_6LayoutINS5_IJNSA_ILi2EEESB_SB_EEENS5_IJSB_NSA_ILi0EEESW_EEEEENS5_IJNS4_10UnderscoreESZ_SZ_EEEEENS4_13SM90_TMA_LOADENS4_14ComposedLayoutINS4_7SwizzleILi3ELi4ELi3EEENS4_18smem_ptr_flag_bitsILi16EEENST_INS5_IJNSA_ILi8EEESG_EEENS5_IJSG_SB_EEEEEEEvNS4_8identityES12_S1C_vS1D_EENS_8epilogue10collective18CollectiveEpilogueINS1F_22Sm90TmaWarpSpecializedILi4ELi2ELi16ELb1ELb0EEEJSH_NS5_IJSF_NSA_ILi32EEEEEESI_SJ_SI_SJ_NS1F_6fusion15FusionCallbacksIS1J_NS1M_13LinCombEltActINS1F_6thread4SiLuESI_fSI_fLNS_15FloatRoundStyleE2EEESH_S1L_JEEES12_NS13_INS14_ILi2ELi4ELi3EEES17_NST_INS5_IJS18_S1K_EEENS5_IJS1K_SB_EEEEEEENS4_17SM75_U32x4_LDSM_NENS4_14SM90_TMA_STOREES1Y_NS4_17SM90_U32x4_STSM_NENS4_9Copy_AtomIJS21_SI_EEEvEEEvvEEEEvNT_6ParamsE --------------------------
	.section	.nv.info._ZN7cutlass13device_kernelINS_4gemm6kernel13GemmUniversalIN4cute5tupleIJiiiiEEENS1_10collective13CollectiveMmaINS1_34MainloopSm90TmaGmmaWarpSpecializedILi6ENS5_IJNS4_1CILi1EEESB_SB_EEENS1_35KernelTmaWarpSpecializedCooperativeEEENS5_IJNSA_ILi128EEESF_NSA_ILi64EEEEEENS_6half_tENS5_IJlSB_lEEESI_SJ_NS4_8TiledMMAINS4_8MMA_AtomIJNS4_4SM904GMMA26MMA_64x128x16_F32F16F16_SSILNSN_5MajorE0ELSP_0ELNSN_7ScaleInE1ELSQ_1EEEEEENS4_6LayoutINS5_IJNSA_ILi2EEESB_SB_EEENS5_IJSB_NSA_ILi0EEESW_EEEEENS5_IJNS4_10UnderscoreESZ_SZ_EEEEENS4_13SM90_TMA_LOADENS4_14ComposedLayoutINS4_7SwizzleILi3ELi4ELi3EEENS4_18smem_ptr_flag_bitsILi16EEENST_INS5_IJNSA_ILi8EEESG_EEENS5_IJSG_SB_EEEEEEEvNS4_8identityES12_S1C_vS1D_EENS_8epilogue10collective18CollectiveEpilogueINS1F_22Sm90TmaWarpSpecializedILi4ELi2ELi16ELb1ELb0EEEJSH_NS5_IJSF_NSA_ILi32EEEEEESI_SJ_SI_SJ_NS1F_6fusion15FusionCallbacksIS1J_NS1M_13LinCombEltActINS1F_6thread4SiLuESI_fSI_fLNS_15FloatRoundStyleE2EEESH_S1L_JEEES12_NS13_INS14_ILi2ELi4ELi3EEES17_NST_INS5_IJS18_S1K_EEENS5_IJS1K_SB_EEEEEEENS4_17SM75_U32x4_LDSM_NENS4_14SM90_TMA_STOREES1Y_NS4_17SM90_U32x4_STSM_NENS4_9Copy_AtomIJS21_SI_EEEvEEEvvEEEEvNT_6ParamsE,"",@"SHT_CUDA_INFO"
	.sectionflags	@""
	.align	4


	//----- nvinfo : EIATTR_CUDA_API_VERSION
	.align		4
        /*0000*/ 	.byte	0x04, 0x37
        /*0002*/ 	.short	(.L_26 - .L_25)
.L_25:
        /*0004*/ 	.word	0x00000082


	//----- nvinfo : EIATTR_KPARAM_INFO
	.align		4
.L_26:
        /*0008*/ 	.byte	0x04, 0x17
        /*000a*/ 	.short	(.L_28 - .L_27)
.L_27:
        /*000c*/ 	.word	0x00000000
        /*0010*/ 	.short	0x0000
        /*0012*/ 	.short	0x0070
        /*0014*/ 	.byte	0x00, 0xf0, 0x01, 0x1c


	//----- nvinfo : EIATTR_SPARSE_MMA_MASK
	.align		4
.L_28:
        /*0018*/ 	.byte	0x03, 0x50
        /*001a*/ 	.short	0x0000


	//----- nvinfo : EIATTR_MAXREG_COUNT
	.align		4
        /*001c*/ 	.byte	0x03, 0x1b
        /*001e*/ 	.short	0x00a8


	//----- nvinfo : EIATTR_NUM_BARRIERS
	.align		4
        /*0020*/ 	.byte	0x02, 0x4c
        /*0022*/ 	.byte	0x02
	.zero		1


	//----- nvinfo : EIATTR_EXTERNS
	.align		4
        /*0024*/ 	.byte	0x04, 0x0f
        /*0026*/ 	.short	(.L_30 - .L_29)


	//   ....[0]....
	.align		4
.L_29:
        /*0028*/ 	.word	index@(__assertfail)


	//----- nvinfo : EIATTR_MERCURY_ISA_VERSION
	.align		4
.L_30:
        /*002c*/ 	.byte	0x03, 0x5f
        /*002e*/ 	.short	0x0101


	//----- nvinfo : EIATTR_INT_WARP_WIDE_INSTR_OFFSETS
	.align		4
        /*0030*/ 	.byte	0x04, 0x31
        /*0032*/ 	.short	(.L_32 - .L_31)


	//   ....[0]....
.L_31:
        /*0034*/ 	.word	0x000008f0


	//   ....[1]....
        /*0038*/ 	.word	0x00000900


	//   ....[2]....
        /*003c*/ 	.word	0x000009a0


	//----- nvinfo : EIATTR_COOP_GROUP_MASK_REGIDS
	.align		4
.L_32:
        /*0040*/ 	.byte	0x04, 0x29
        /*0042*/ 	.short	(.L_34 - .L_33)


	//   ....[0]....
.L_33:
        /*0044*/ 	.word	0xffffffff


	//   ....[1]....
        /*0048*/ 	.word	0xffffffff


	//   ....[2]....
        /*004c*/ 	.word	0xffffffff


	//   ....[3]....
        /*0050*/ 	.word	0xffffffff


	//   ....[4]....
        /*0054*/ 	.word	0xffffffff


	//   ....[5]....
        /*0058*/ 	.word	0xffffffff


	//----- nvinfo : EIATTR_COOP_GROUP_INSTR_OFFSETS
	.align		4
.L_34:
        /*005c*/ 	.byte	0x04, 0x28
        /*005e*/ 	.short	(.L_36 - .L_35)


	//   ....[0]....
.L_35:
        /*0060*/ 	.word	0x00000070


	//   ....[1]....
        /*0064*/ 	.word	0x00000080


	//   ....[2]....
        /*0068*/ 	.word	0x00000440


	//   ....[3]....
        /*006c*/ 	.word	0x00000610


	//   ....[4]....
        /*0070*/ 	.word	0x000007c0


	//   ....[5]....
        /*0074*/ 	.word	0x00001630


	//----- nvinfo : EIATTR_REG_RECONFIG
	.align		4
.L_36:
        /*0078*/ 	.byte	0x01, 0x54
	.zero		2


	//----- nvinfo : EIATTR_SYSCALL_OFFSETS
	.align		4
        /*007c*/ 	.byte	0x04, 0x46
        /*007e*/ 	.short	(.L_38 - .L_37)


	//   ....[0]....
.L_37:
        /*0080*/ 	.word	0x00001820


	//   ....[1]....
        /*0084*/ 	.word	0x000022a0


	//   ....[2]....
        /*0088*/ 	.word	0x00002390


	//----- nvinfo : EIATTR_MBARRIER_INSTR_OFFSETS
	.align		4
.L_38:
        /*008c*/ 	.byte	0x04, 0x39
        /*008e*/ 	.short	(.L_40 - .L_39)


	//   ....[0]....
.L_39:
        /*0090*/ 	.word	0x00000540
        /*0094*/ 	.word	0x000000ff
        /*0098*/ 	.word	0x00000000
        /*009c*/ 	.short	0x0100
        /*009e*/ 	.byte	0x08
	.zero		1


	//   ....[1]....
        /*00a0*/ 	.word	0x00000550
        /*00a4*/ 	.word	0x000000ff
        /*00a8*/ 	.word	0x00000030
        /*00ac*/ 	.short	0x0100
        /*00ae*/ 	.byte	0x08
	.zero		1


	//   ....[2]....
        /*00b0*/ 	.word	0x00000560
        /*00b4*/ 	.word	0x000000ff
        /*00b8*/ 	.word	0x00000008
        /*00bc*/ 	.short	0x0100
        /*00be*/ 	.byte	0x08
	.zero		1


	//   ....[3]....
        /*00c0*/ 	.word	0x00000570
        /*00c4*/ 	.word	0x000000ff
        /*00c8*/ 	.word	0x00000038
        /*00cc*/ 	.short	0x0100
        /*00ce*/ 	.byte	0x08
	.zero		1


	//   ....[4]....
        /*00d0*/ 	.word	0x00000580
        /*00d4*/ 	.word	0x000000ff
        /*00d8*/ 	.word	0x00000010
        /*00dc*/ 	.short	0x0100
        /*00de*/ 	.byte	0x08
	.zero		1


	//   ....[5]....
        /*00e0*/ 	.word	0x00000590
        /*00e4*/ 	.word	0x000000ff
        /*00e8*/ 	.word	0x00000040
        /*00ec*/ 	.short	0x0100
        /*00ee*/ 	.byte	0x08
	.zero		1


	//   ....[6]....
        /*00f0*/ 	.word	0x000005a0
        /*00f4*/ 	.word	0x000000ff
        /*00f8*/ 	.word	0x00000018
        /*00fc*/ 	.short	0x0100
        /*00fe*/ 	.byte	0x08
	.zero		1


	//   ....[7]....
        /*0100*/ 	.word	0x000005b0
        /*0104*/ 	.word	0x000000ff
        /*0108*/ 	.word	0x00000048
        /*010c*/ 	.short	0x0100
        /*010e*/ 	.byte	0x08
	.zero		1


	//   ....[8]....
        /*0110*/ 	.word	0x000005c0
        /*0114*/ 	.word	0x000000ff
        /*0118*/ 	.word	0x00000020
        /*011c*/ 	.short	0x0100
        /*011e*/ 	.byte	0x08
	.zero		1


	//   ....[9]....
        /*0120*/ 	.word	0x000005d0
        /*0124*/ 	.word	0x000000ff
        /*0128*/ 	.word	0x00000050
        /*012c*/ 	.short	0x0100
        /*012e*/ 	.byte	0x08
	.zero		1


	//   ....[10]....
        /*0130*/ 	.word	0x000005e0
        /*0134*/ 	.word	0x000000ff
        /*0138*/ 	.word	0x00000028
        /*013c*/ 	.short	0x0100
        /*013e*/ 	.byte	0x08
	.zero		1


	//   ....[11]....
        /*0140*/ 	.word	0x000005f0
        /*0144*/ 	.word	0x000000ff
        /*0148*/ 	.word	0x00000058
        /*014c*/ 	.short	0x0100
        /*014e*/ 	.byte	0x08
	.zero		1


	//   ....[12]....
        /*0150*/ 	.word	0x00000730
        /*0154*/ 	.word	0x000000ff
        /*0158*/ 	.word	0x00000060
        /*015c*/ 	.short	0x0100
        /*015e*/ 	.byte	0x08
	.zero		1


	//   ....[13]....
        /*0160*/ 	.word	0x00000740
        /*0164*/ 	.word	0x000000ff
        /*0168*/ 	.word	0x00000080
        /*016c*/ 	.short	0x0100
        /*016e*/ 	.byte	0x08
	.zero		1


	//   ....[14]....
        /*0170*/ 	.word	0x00000750
        /*0174*/ 	.word	0x000000ff
        /*0178*/ 	.word	0x00000068
        /*017c*/ 	.short	0x0100
        /*017e*/ 	.byte	0x08
	.zero		1


	//   ....[15]....
        /*0180*/ 	.word	0x00000760
        /*0184*/ 	.word	0x000000ff
        /*0188*/ 	.word	0x00000088
        /*018c*/ 	.short	0x0100
        /*018e*/ 	.byte	0x08
	.zero		1


	//   ....[16]....
        /*0190*/ 	.word	0x00000770
        /*0194*/ 	.word	0x000000ff
        /*0198*/ 	.word	0x00000070
        /*019c*/ 	.short	0x0100
        /*019e*/ 	.byte	0x08
	.zero		1


	//   ....[17]....
        /*01a0*/ 	.word	0x00000780
        /*01a4*/ 	.word	0x000000ff
        /*01a8*/ 	.word	0x00000090
        /*01ac*/ 	.short	0x0100
        /*01ae*/ 	.byte	0x08
	.zero		1


	//   ....[18]....
        /*01b0*/ 	.word	0x00000790
        /*01b4*/ 	.word	0x000000ff
        /*01b8*/ 	.word	0x00000078
        /*01bc*/ 	.short	0x0100
        /*01be*/ 	.byte	0x08
	.zero		1


	//   ....[19]....
        /*01c0*/ 	.word	0x000007a0
        /*01c4*/ 	.word	0x000000ff
        /*01c8*/ 	.word	0x00000098
        /*01cc*/ 	.short	0x0100
        /*01ce*/ 	.byte	0x08
	.zero		1


	//   ....[20]....
        /*01d0*/ 	.word	0x00000a30
        /*01d4*/ 	.word	0x000000ff
        /*01d8*/ 	.word	0x000000a0
        /*01dc*/ 	.short	0x0100
        /*01de*/ 	.byte	0x08
	.zero		1


	//   ....[21]....
        /*01e0*/ 	.word	0x00000aa0
        /*01e4*/ 	.word	0x000000ff
        /*01e8*/ 	.word	0x000000a8
        /*01ec*/ 	.short	0x0100
        /*01ee*/ 	.byte	0x08
	.zero		1


	//   ....[22]....
        /*01f0*/ 	.word	0x000018a0
        /*01f4*/ 	.word	0x00000003
        /*01f8*/ 	.word	0x00000000
        /*01fc*/ 	.short	0x010a
        /*01fe*/ 	.byte	0x3f
	.zero		1


	//   ....[23]....
        /*0200*/ 	.word	0x00001900
        /*0204*/ 	.word	0x00000003
        /*0208*/ 	.word	0x00000000
        /*020c*/ 	.short	0x010a
        /*020e*/ 	.byte	0x3f
	.zero		1


	//   ....[24]....
        /*0210*/ 	.word	0x00001c20
        /*0214*/ 	.word	0x000000ff
        /*0218*/ 	.word	0x00000000
        /*021c*/ 	.short	0x010a
        /*021e*/ 	.byte	0x04
	.zero		1


	//   ....[25]....
        /*0220*/ 	.word	0x00001c60
        /*0224*/ 	.word	0x000000ff
        /*0228*/ 	.word	0x00000000
        /*022c*/ 	.short	0x010a
        /*022e*/ 	.byte	0x04
	.zero		1


	//   ....[26]....
        /*0230*/ 	.word	0x00001ec0
        /*0234*/ 	.word	0x000000ff
        /*0238*/ 	.word	0x00000000
        /*023c*/ 	.short	0x0101
        /*023e*/ 	.byte	0x04
	.zero		1


	//   ....[27]....
        /*0240*/ 	.word	0x00002070
        /*0244*/ 	.word	0x000000ff
        /*0248*/ 	.word	0x00000000
        /*024c*/ 	.short	0x0101
        /*024e*/ 	.byte	0x06
	.zero		1


	//   ....[28]....
        /*0250*/ 	.word	0x00002840
        /*0254*/ 	.word	0x000000ff
        /*0258*/ 	.word	0x00000060
        /*025c*/ 	.short	0x010a
        /*025e*/ 	.byte	0x33
	.zero		1


	//   ....[29]....
        /*0260*/ 	.word	0x000046d0
        /*0264*/ 	.word	0x000000ff
        /*0268*/ 	.word	0x00000000
        /*026c*/ 	.short	0x0101
        /*026e*/ 	.byte	0x04
	.zero		1


	//   ....[30]....
        /*0270*/ 	.word	0x000047b0
        /*0274*/ 	.word	0x0000000c
        /*0278*/ 	.word	0x00000060
        /*027c*/ 	.short	0x010a
        /*027e*/ 	.byte	0x3f
	.zero		1


	//   ....[31]....
        /*0280*/ 	.word	0x000065d0
        /*0284*/ 	.word	0x000000ff
        /*0288*/ 	.word	0x00000000
        /*028c*/ 	.short	0x0101
        /*028e*/ 	.byte	0x04
	.zero		1


	//   ....[32]....
        /*0290*/ 	.word	0x000066c0
        /*0294*/ 	.word	0x00000000
        /*0298*/ 	.word	0x00000060
        /*029c*/ 	.short	0x010a
        /*029e*/ 	.byte	0x3f
	.zero		1


	//   ....[33]....
        /*02a0*/ 	.word	0x00008520
        /*02a4*/ 	.word	0x000000ff
        /*02a8*/ 	.word	0x00000000
        /*02ac*/ 	.short	0x0101
        /*02ae*/ 	.byte	0x04
	.zero		1


	//   ....[34]....
        /*02b0*/ 	.word	0x00008600
        /*02b4*/ 	.word	0x0000000c
        /*02b8*/ 	.word	0x00000060
        /*02bc*/ 	.short	0x010a
        /*02be*/ 	.byte	0x3f
	.zero		1


	//   ....[35]....
        /*02c0*/ 	.word	0x0000a410
        /*02c4*/ 	.word	0x000000ff
        /*02c8*/ 	.word	0x00000000
        /*02cc*/ 	.short	0x0101
        /*02ce*/ 	.byte	0x04
	.zero		1


	//   ....[36]....
        /*02d0*/ 	.word	0x0000ad00
        /*02d4*/ 	.word	0x000000ff
        /*02d8*/ 	.word	0x00000000
        /*02dc*/ 	.short	0x0101
        /*02de*/ 	.byte	0x04
	.zero		1


	//   ....[37]....
        /*02e0*/ 	.word	0x0000b3e0
        /*02e4*/ 	.word	0x000000ff
        /*02e8*/ 	.word	0x000000a8
        /*02ec*/ 	.short	0x010a
        /*02ee*/ 	.byte	0x04
	.zero		1


	//   ....[38]....
        /*02f0*/ 	.word	0x0000b7f0
        /*02f4*/ 	.word	0x000000ff
        /*02f8*/ 	.word	0x00000080
        /*02fc*/ 	.short	0x010a
        /*02fe*/ 	.byte	0x05
	.zero		1


	//   ....[39]....
        /*0300*/ 	.word	0x0000b8e0
        /*0304*/ 	.word	0x000000ff
        /*0308*/ 	.word	0x00000060
        /*030c*/ 	.short	0x010b
        /*030e*/ 	.byte	0x05
	.zero		1


	//   ....[40]....
        /*0310*/ 	.word	0x0000b940
        /*0314*/ 	.word	0x000000ff
        /*0318*/ 	.word	0x00000000
        /*031c*/ 	.short	0x0101
        /*031e*/ 	.byte	0x04
	.zero		1


	//   ....[41]....
        /*0320*/ 	.word	0x0000b970
        /*0324*/ 	.word	0x000000ff
        /*0328*/ 	.word	0x00000088
        /*032c*/ 	.short	0x010a
        /*032e*/ 	.byte	0x05
	.zero		1


	//   ....[42]....
        /*0330*/ 	.word	0x0000ba80
        /*0334*/ 	.word	0x000000ff
        /*0338*/ 	.word	0x00000068
        /*033c*/ 	.short	0x010b
        /*033e*/ 	.byte	0x05
	.zero		1


	//   ....[43]....
        /*0340*/ 	.word	0x0000bae0
        /*0344*/ 	.word	0x000000ff
        /*0348*/ 	.word	0x00000000
        /*034c*/ 	.short	0x0101
        /*034e*/ 	.byte	0x04
	.zero		1


	//   ....[44]....
        /*0350*/ 	.word	0x0000bb10
        /*0354*/ 	.word	0x000000ff
        /*0358*/ 	.word	0x00000090
        /*035c*/ 	.short	0x010a
        /*035e*/ 	.byte	0x05
	.zero		1


	//   ....[45]....
        /*0360*/ 	.word	0x0000bc20
        /*0364*/ 	.word	0x000000ff
        /*0368*/ 	.word	0x00000070
        /*036c*/ 	.short	0x010b
        /*036e*/ 	.byte	0x05
	.zero		1


	//   ....[46]....
        /*0370*/ 	.word	0x0000bc80
        /*0374*/ 	.word	0x000000ff
        /*0378*/ 	.word	0x00000000
        /*037c*/ 	.short	0x0101
        /*037e*/ 	.byte	0x04
	.zero		1


	//   ....[47]....
        /*0380*/ 	.word	0x0000bcb0
        /*0384*/ 	.word	0x000000ff
        /*0388*/ 	.word	0x00000098
        /*038c*/ 	.short	0x010a
        /*038e*/ 	.byte	0x05
	.zero		1


	//   ....[48]....
        /*0390*/ 	.word	0x0000bdc0
        /*0394*/ 	.word	0x000000ff
        /*0398*/ 	.word	0x00000078
        /*039c*/ 	.short	0x010b
        /*039e*/ 	.byte	0x05
	.zero		1


	//   ....[49]....
        /*03a0*/ 	.word	0x0000be90
        /*03a4*/ 	.word	0x000000ff
        /*03a8*/ 	.word	0x00000000
        /*03ac*/ 	.short	0x0101
        /*03ae*/ 	.byte	0x04
	.zero		1


	//   ....[50]....
        /*03b0*/ 	.word	0x0000c4f0
        /*03b4*/ 	.word	0x00000003
        /*03b8*/ 	.word	0x00000080
        /*03bc*/ 	.short	0x010a
        /*03be*/ 	.byte	0x3f
	.zero		1


	//   ....[51]....
        /*03c0*/ 	.word	0x0000c530
        /*03c4*/ 	.word	0x00000003
        /*03c8*/ 	.word	0x00000088
        /*03cc*/ 	.short	0x010a
        /*03ce*/ 	.byte	0x3f
	.zero		1


	//   ....[52]....
        /*03d0*/ 	.word	0x0000c570
        /*03d4*/ 	.word	0x00000003
        /*03d8*/ 	.word	0x00000090
        /*03dc*/ 	.short	0x010a
        /*03de*/ 	.byte	0x3f
	.zero		1


	//   ....[53]....
        /*03e0*/ 	.word	0x0000c5c0
        /*03e4*/ 	.word	0x00000003
        /*03e8*/ 	.word	0x00000098
        /*03ec*/ 	.short	0x010a
        /*03ee*/ 	.byte	0x3f
	.zero		1


	//   ....[54]....
        /*03f0*/ 	.word	0x0000c8f0
        /*03f4*/ 	.word	0x0000000f
        /*03f8*/ 	.word	0x00000030
        /*03fc*/ 	.short	0x010a
        /*03fe*/ 	.byte	0x3f
	.zero		1


	//   ....[55]....
        /*0400*/ 	.word	0x0000cc40
        /*0404*/ 	.word	0x00000006
        /*0408*/ 	.word	0x000000a8
        /*040c*/ 	.short	0x0101
        /*040e*/ 	.byte	0x3f
	.zero		1


	//   ....[56]....
        /*0410*/ 	.word	0x0000d380
        /*0414*/ 	.word	0x00000007
        /*0418*/ 	.word	0x00000000
        /*041c*/ 	.short	0x010a
        /*041e*/ 	.byte	0x3f
	.zero		1


	//   ....[57]....
        /*0420*/ 	.word	0x0000d400
        /*0424*/ 	.word	0x00000009
        /*0428*/ 	.word	0x00000000
        /*042c*/ 	.short	0x010a
        /*042e*/ 	.byte	0x3f
	.zero		1


	//   ....[58]....
        /*0430*/ 	.word	0x0000d490
        /*0434*/ 	.word	0x00000006
        /*0438*/ 	.word	0x00000000
        /*043c*/ 	.short	0x010a
        /*043e*/ 	.byte	0x3f
	.zero		1


	//   ....[59]....
        /*0440*/ 	.word	0x0000d520
        /*0444*/ 	.word	0x00000009
        /*0448*/ 	.word	0x00000000
        /*044c*/ 	.short	0x010a
        /*044e*/ 	.byte	0x3f
	.zero		1


	//   ....[60]....
        /*0450*/ 	.word	0x0000d5b0
        /*0454*/ 	.word	0x00000006
        /*0458*/ 	.word	0x00000000
        /*045c*/ 	.short	0x010a
        /*045e*/ 	.byte	0x3f
	.zero		1


	//   ....[61]....
        /*0460*/ 	.word	0x0000d640
        /*0464*/ 	.word	0x00000003
        /*0468*/ 	.word	0x00000000
        /*046c*/ 	.short	0x010a
        /*046e*/ 	.byte	0x3f
	.zero		1


	//   ....[62]....
        /*0470*/ 	.word	0x0000d6a0
        /*0474*/ 	.word	0x00000003
        /*0478*/ 	.word	0x00000000
        /*047c*/ 	.short	0x010a
        /*047e*/ 	.byte	0x3f
	.zero		1


	//   ....[63]....
        /*0480*/ 	.word	0x0000d700
        /*0484*/ 	.word	0x00000004
        /*0488*/ 	.word	0x00000000
        /*048c*/ 	.short	0x010a
        /*048e*/ 	.byte	0x3f
	.zero		1


	//   ....[64]....
        /*0490*/ 	.word	0x0000d760
        /*0494*/ 	.word	0x00000005
        /*0498*/ 	.word	0x00000060
        /*049c*/ 	.short	0x010a
        /*049e*/ 	.byte	0x3f
	.zero		1


	//   ....[65]....
        /*04a0*/ 	.word	0x0000d7b0
        /*04a4*/ 	.word	0x0000000c
        /*04a8*/ 	.word	0x00000060
        /*04ac*/ 	.short	0x010a
        /*04ae*/ 	.byte	0x3f
	.zero		1


	//   ....[66]....
        /*04b0*/ 	.word	0x0000d800
        /*04b4*/ 	.word	0x00000000
        /*04b8*/ 	.word	0x00000060
        /*04bc*/ 	.short	0x010a
        /*04be*/ 	.byte	0x3f
	.zero		1


	//   ....[67]....
        /*04c0*/ 	.word	0x0000d850
        /*04c4*/ 	.word	0x0000000c
        /*04c8*/ 	.word	0x00000060
        /*04cc*/ 	.short	0x010a
        /*04ce*/ 	.byte	0x3f
	.zero		1


	//   ....[68]....
        /*04d0*/ 	.word	0x0000d8b0
        /*04d4*/ 	.word	0x00000003
        /*04d8*/ 	.word	0x000000a8
        /*04dc*/ 	.short	0x010a
        /*04de*/ 	.byte	0x3f
	.zero		1


	//   ....[69]....
        /*04e0*/ 	.word	0x0000d910
        /*04e4*/ 	.word	0x00000005
        /*04e8*/ 	.word	0x00000080
        /*04ec*/ 	.short	0x010a
        /*04ee*/ 	.byte	0x3f
	.zero		1


	//   ....[70]....
        /*04f0*/ 	.word	0x0000d970
        /*04f4*/ 	.word	0x00000005
        /*04f8*/ 	.word	0x00000088
        /*04fc*/ 	.short	0x010a
        /*04fe*/ 	.byte	0x3f
	.zero		1


	//   ....[71]....
        /*0500*/ 	.word	0x0000d9d0
        /*0504*/ 	.word	0x00000005
        /*0508*/ 	.word	0x00000090
        /*050c*/ 	.short	0x010a
        /*050e*/ 	.byte	0x3f
	.zero		1


	//   ....[72]....
        /*0510*/ 	.word	0x0000da30
        /*0514*/ 	.word	0x00000005
        /*0518*/ 	.word	0x00000098
        /*051c*/ 	.short	0x010a
        /*051e*/ 	.byte	0x3f
	.zero		1


	//   ....[73]....
        /*0520*/ 	.word	0x0000da80
        /*0524*/ 	.word	0x00000003
        /*0528*/ 	.word	0x00000080
        /*052c*/ 	.short	0x010a
        /*052e*/ 	.byte	0x3f
	.zero		1


	//   ....[74]....
        /*0530*/ 	.word	0x0000dad0
        /*0534*/ 	.word	0x00000003
        /*0538*/ 	.word	0x00000088
        /*053c*/ 	.short	0x010a
        /*053e*/ 	.byte	0x3f
	.zero		1


	//   ....[75]....
        /*0540*/ 	.word	0x0000db20
        /*0544*/ 	.word	0x00000003
        /*0548*/ 	.word	0x00000090
        /*054c*/ 	.short	0x010a
        /*054e*/ 	.byte	0x3f
	.zero		1


	//   ....[76]....
        /*0550*/ 	.word	0x0000dbf0
        /*0554*/ 	.word	0x0000000f
        /*0558*/ 	.word	0x00000030
        /*055c*/ 	.short	0x010a
        /*055e*/ 	.byte	0x3f
	.zero		1


	//   ....[77]....
        /*0560*/ 	.word	0x0000dcc0
        /*0564*/ 	.word	0x00000007
        /*0568*/ 	.word	0x00000000
        /*056c*/ 	.short	0x010a
        /*056e*/ 	.byte	0x3f
	.zero		1


	//   ....[78]....
        /*0570*/ 	.word	0x0000dd10
        /*0574*/ 	.word	0x00000009
        /*0578*/ 	.word	0x00000000
        /*057c*/ 	.short	0x010a
        /*057e*/ 	.byte	0x3f
	.zero		1


	//   ....[79]....
        /*0580*/ 	.word	0x0000dd60
        /*0584*/ 	.word	0x00000006
        /*0588*/ 	.word	0x00000000
        /*058c*/ 	.short	0x010a
        /*058e*/ 	.byte	0x3f
	.zero		1


	//   ....[80]....
        /*0590*/ 	.word	0x0000ddb0
        /*0594*/ 	.word	0x00000009
        /*0598*/ 	.word	0x00000000
        /*059c*/ 	.short	0x010a
        /*059e*/ 	.byte	0x3f
	.zero		1


	//   ....[81]....
        /*05a0*/ 	.word	0x0000de00
        /*05a4*/ 	.word	0x00000006
        /*05a8*/ 	.word	0x00000000
        /*05ac*/ 	.short	0x010a
        /*05ae*/ 	.byte	0x3f
	.zero		1


	//----- nvinfo : EIATTR_NUM_MBARRIERS
	.align		4
.L_40:
        /*05b0*/ 	.byte	0x03, 0x38
        /*05b2*/ 	.short	0x0016


	//----- nvinfo : EIATTR_EXIT_INSTR_OFFSETS
	.align		4
        /*05b4*/ 	.byte	0x04, 0x1c
        /*05b6*/ 	.short	(.L_42 - .L_41)


	//   ....[0]....
.L_41:
        /*05b8*/ 	.word	0x0000d690


	//----- nvinfo : EIATTR_MAX_THREADS
	.align		4
.L_42:
        /*05bc*/ 	.byte	0x04, 0x05
        /*05be*/ 	.short	(.L_44 - .L_43)
.L_43:
        /*05c0*/ 	.word	0x00000180
        /*05c4*/ 	.word	0x00000001
        /*05c8*/ 	.word	0x00000001


	//----- nvinfo : EIATTR_CRS_STACK_SIZE
	.align		4
.L_44:
        /*05cc*/ 	.byte	0x04, 0x1e
        /*05ce*/ 	.short	(.L_46 - .L_45)
.L_45:
        /*05d0*/ 	.word	0x00000000


	//----- nvinfo : EIATTR_CBANK_PARAM_SIZE
	.align		4
.L_46:
        /*05d4*/ 	.byte	0x03, 0x19
        /*05d6*/ 	.short	0x0770


	//----- nvinfo : EIATTR_PARAM_CBANK
	.align		4
        /*05d8*/ 	.byte	0x04, 0x0a
        /*05da*/ 	.short	(.L_48 - .L_47)
	.align		4
.L_47:
        /*05dc*/ 	.word	index@(.nv.constant0._ZN7cutlass13device_kernelINS_4gemm6kernel13GemmUniversalIN4cute5tupleIJiiiiEEENS1_10collective13CollectiveMmaINS1_34MainloopSm90TmaGmmaWarpSpecializedILi6ENS5_IJNS4_1CILi1EEESB_SB_EEENS1_35KernelTmaWarpSpecializedCooperativeEEENS5_IJNSA_ILi128EEESF_NSA_ILi64EEEEEENS_6half_tENS5_IJlSB_lEEESI_SJ_NS4_8TiledMMAINS4_8MMA_AtomIJNS4_4SM904GMMA26MMA_64x128x16_F32F16F16_SSILNSN_5MajorE0ELSP_0ELNSN_7ScaleInE1ELSQ_1EEEEEENS4_6LayoutINS5_IJNSA_ILi2EEESB_SB_EEENS5_IJSB_NSA_ILi0EEESW_EEEEENS5_IJNS4_10UnderscoreESZ_SZ_EEEEENS4_13SM90_TMA_LOADENS4_14ComposedLayoutINS4_7SwizzleILi3ELi4ELi3EEENS4_18smem_ptr_flag_bitsILi16EEENST_INS5_IJNSA_ILi8EEESG_EEENS5_IJSG_SB_EEEEEEEvNS4_8identityES12_S1C_vS1D_EENS_8epilogue10collective18CollectiveEpilogueINS1F_22Sm90TmaWarpSpecializedILi4ELi2ELi16ELb1ELb0EEEJSH_NS5_IJSF_NSA_ILi32EEEEEESI_SJ_SI_SJ_NS1F_6fusion15FusionCallbacksIS1J_NS1M_13LinCombEltActINS1F_6thread4SiLuESI_fSI_fLNS_15FloatRoundStyleE2EEESH_S1L_JEEES12_NS13_INS14_ILi2ELi4ELi3EEES17_NST_INS5_IJS18_S1K_EEENS5_IJS1K_SB_EEEEEEENS4_17SM75_U32x4_LDSM_NENS4_14SM90_TMA_STOREES1Y_NS4_17SM90_U32x4_STSM_NENS4_9Copy_AtomIJS21_SI_EEEvEEEvvEEEEvNT_6ParamsE)
        /*05e0*/ 	.short	0x0210
        /*05e2*/ 	.short	0x0770


	//----- nvinfo : EIATTR_SW_WAR
	.align		4
.L_48:
        /*05e4*/ 	.byte	0x04, 0x36
        /*05e6*/ 	.short	(.L_50 - .L_49)
.L_49:
        /*05e8*/ 	.word	0x00000008
.L_50:


//--------------------- .nv.callgraph             --------------------------
	.section	.nv.callgraph,"",@"SHT_CUDA_CALLGRAPH"
	.align	4
	.sectionentsize	8
	.align		4
        /*0000*/ 	.word	0x00000000
	.align		4
        /*0004*/ 	.word	0xffffffff
	.align		4
        /*0008*/ 	.word	index@(_ZN7cutlass13device_kernelINS_4gemm6kernel13GemmUniversalIN4cute5tupleIJiiiiEEENS1_10collective13CollectiveMmaINS1_34MainloopSm90TmaGmmaWarpSpecializedILi6ENS5_IJNS4_1CILi1EEESB_SB_EEENS1_35KernelTmaWarpSpecializedCooperativeEEENS5_IJNSA_ILi128EEESF_NSA_ILi64EEEEEENS_6half_tENS5_IJlSB_lEEESI_SJ_NS4_8TiledMMAINS4_8MMA_AtomIJNS4_4SM904GMMA26MMA_64x128x16_F32F16F16_SSILNSN_5MajorE0ELSP_0ELNSN_7ScaleInE1ELSQ_1EEEEEENS4_6LayoutINS5_IJNSA_ILi2EEESB_SB_EEENS5_IJSB_NSA_ILi0EEESW_EEEEENS5_IJNS4_10UnderscoreESZ_SZ_EEEEENS4_13SM90_TMA_LOADENS4_14ComposedLayoutINS4_7SwizzleILi3ELi4ELi3EEENS4_18smem_ptr_flag_bitsILi16EEENST_INS5_IJNSA_ILi8EEESG_EEENS5_IJSG_SB_EEEEEEEvNS4_8identityES12_S1C_vS1D_EENS_8epilogue10collective18CollectiveEpilogueINS1F_22Sm90TmaWarpSpecializedILi4ELi2ELi16ELb1ELb0EEEJSH_NS5_IJSF_NSA_ILi32EEEEEESI_SJ_SI_SJ_NS1F_6fusion15FusionCallbacksIS1J_NS1M_13LinCombEltActINS1F_6thread4SiLuESI_fSI_fLNS_15FloatRoundStyleE2EEESH_S1L_JEEES12_NS13_INS14_ILi2ELi4ELi3EEES17_NST_INS5_IJS18_S1K_EEENS5_IJS1K_SB_EEEEEEENS4_17SM75_U32x4_LDSM_NENS4_14SM90_TMA_STOREES1Y_NS4_17SM90_U32x4_STSM_NENS4_9Copy_AtomIJS21_SI_EEEvEEEvvEEEEvNT_6ParamsE)
	.align		4
        /*000c*/ 	.word	index@(__assertfail)
	.align		4
        /*0010*/ 	.word	0x00000000
	.align		4
        /*0014*/ 	.word	0xfffffffe
	.align		4
        /*0018*/ 	.word	0x00000000
	.align		4
        /*001c*/ 	.word	0xfffffffd
	.align		4
        /*0020*/ 	.word	0x00000000
	.align		4
        /*0024*/ 	.word	0xfffffffc


//--------------------- .nv.constant4             --------------------------
	.section	.nv.constant4,"a",@progbits
	.align	8
	.align		8
.nv.constant4:
        /*0000*/ 	.dword	__assertfail
	.align		8
        /*0008*/ 	.dword	__unnamed_1
	.align		8
        /*0010*/ 	.dword	__unnamed_2
	.align		8
        /*0018*/ 	.dword	_ZN39_INTERNAL_29b89b36_4_k_cu_ecfb2c1b_38874cuda3std3__45__cpo5beginE
	.align		8
        /*0020*/ 	.dword	_ZN39_INTERNAL_29b89b36_4_k_cu_ecfb2c1b_38874cuda3std3__45__cpo3endE
	.align		8
        /*0028*/ 	.dword	_ZN39_INTERNAL_29b89b36_4_k_cu_ecfb2c1b_38874cuda3std3__45__cpo6cbeginE
	.align		8
        /*0030*/ 	.dword	_ZN39_INTERNAL_29b89b36_4_k_cu_ecfb2c1b_38874cuda3std3__45__cpo4cendE
	.align		8
        /*0038*/ 	.dword	_ZN39_INTERNAL_29b89b36_4_k_cu_ecfb2c1b_38874cuda3std3__441_GLOBAL__N__29b89b36_4_k_cu_ecfb2c1b_38876ignoreE
	.align		8
        /*0040*/ 	.dword	_ZN39_INTERNAL_29b89b36_4_k_cu_ecfb2c1b_38874cuda3std3__419piecewise_constructE
	.align		8
        /*0048*/ 	.dword	_ZN39_INTERNAL_29b89b36_4_k_cu_ecfb2c1b_38874cuda3std3__48in_placeE
	.align		8
        /*0050*/ 	.dword	_ZN39_INTERNAL_29b89b36_4_k_cu_ecfb2c1b_38874cuda3std6ranges3__45__cpo4swapE
	.align		8
        /*0058*/ 	.dword	_ZN39_INTERNAL_29b89b36_4_k_cu_ecfb2c1b_38874cuda3std6ranges3__45__cpo9iter_moveE
	.align		8
        /*0060*/ 	.dword	_ZN39_INTERNAL_29b89b36_4_k_cu_ecfb2c1b_38874cute7productE
	.align		8
        /*0068*/ 	.dword	_ZN39_INTERNAL_29b89b36_4_k_cu_ecfb2c1b_38874cute1_E
	.align		8
        /*0070*/ 	.dword	$str$22
	.align		8
        /*0078*/ 	.dword	$str$23
	.align		8
        /*0080*/ 	.dword	$str$26
	.align		8
        /*0088*/ 	.dword	$str$27


//--------------------- .text._ZN7cutlass13device_kernelINS_4gemm6kernel13GemmUniversalIN4cute5tupleIJiiiiEEENS1_10collective13CollectiveMmaINS1_34MainloopSm90TmaGmmaWarpSpecializedILi6ENS5_IJNS4_1CILi1EEESB_SB_EEENS1_35KernelTmaWarpSpecializedCooperativeEEENS5_IJNSA_ILi128EEESF_NSA_ILi64EEEEEENS_6half_tENS5_IJlSB_lEEESI_SJ_NS4_8TiledMMAINS4_8MMA_AtomIJNS4_4SM904GMMA26MMA_64x128x16_F32F16F16_SSILNSN_5MajorE0ELSP_0ELNSN_7ScaleInE1ELSQ_1EEEEEENS4_6LayoutINS5_IJNSA_ILi2EEESB_SB_EEENS5_IJSB_NSA_ILi0EEESW_EEEEENS5_IJNS4_10UnderscoreESZ_SZ_EEEEENS4_13SM90_TMA_LOADENS4_14ComposedLayoutINS4_7SwizzleILi3ELi4ELi3EEENS4_18smem_ptr_flag_bitsILi16EEENST_INS5_IJNSA_ILi8EEESG_EEENS5_IJSG_SB_EEEEEEEvNS4_8identityES12_S1C_vS1D_EENS_8epilogue10collective18CollectiveEpilogueINS1F_22Sm90TmaWarpSpecializedILi4ELi2ELi16ELb1ELb0EEEJSH_NS5_IJSF_NSA_ILi32EEEEEESI_SJ_SI_SJ_NS1F_6fusion15FusionCallbacksIS1J_NS1M_13LinCombEltActINS1F_6thread4SiLuESI_fSI_fLNS_15FloatRoundStyleE2EEESH_S1L_JEEES12_NS13_INS14_ILi2ELi4ELi3EEES17_NST_INS5_IJS18_S1K_EEENS5_IJS1K_SB_EEEEEEENS4_17SM75_U32x4_LDSM_NENS4_14SM90_TMA_STOREES1Y_NS4_17SM90_U32x4_STSM_NENS4_9Copy_AtomIJS21_SI_EEEvEEEvvEEEEvNT_6ParamsE --------------------------
	.section	.text._ZN7cutlass13device_kernelINS_4gemm6kernel13GemmUniversalIN4cute5tupleIJiiiiEEENS1_10collective13CollectiveMmaINS1_34MainloopSm90TmaGmmaWarpSpecializedILi6ENS5_IJNS4_1CILi1EEESB_SB_EEENS1_35KernelTmaWarpSpecializedCooperativeEEENS5_IJNSA_ILi128EEESF_NSA_ILi64EEEEEENS_6half_tENS5_IJlSB_lEEESI_SJ_NS4_8TiledMMAINS4_8MMA_AtomIJNS4_4SM904GMMA26MMA_64x128x16_F32F16F16_SSILNSN_5MajorE0ELSP_0ELNSN_7ScaleInE1ELSQ_1EEEEEENS4_6LayoutINS5_IJNSA_ILi2EEESB_SB_EEENS5_IJSB_NSA_ILi0EEESW_EEEEENS5_IJNS4_10UnderscoreESZ_SZ_EEEEENS4_13SM90_TMA_LOADENS4_14ComposedLayoutINS4_7SwizzleILi3ELi4ELi3EEENS4_18smem_ptr_flag_bitsILi16EEENST_INS5_IJNSA_ILi8EEESG_EEENS5_IJSG_SB_EEEEEEEvNS4_8identityES12_S1C_vS1D_EENS_8epilogue10collective18CollectiveEpilogueINS1F_22Sm90TmaWarpSpecializedILi4ELi2ELi16ELb1ELb0EEEJSH_NS5_IJSF_NSA_ILi32EEEEEESI_SJ_SI_SJ_NS1F_6fusion15FusionCallbacksIS1J_NS1M_13LinCombEltActINS1F_6thread4SiLuESI_fSI_fLNS_15FloatRoundStyleE2EEESH_S1L_JEEES12_NS13_INS14_ILi2ELi4ELi3EEES17_NST_INS5_IJS18_S1K_EEENS5_IJS1K_SB_EEEEEEENS4_17SM75_U32x4_LDSM_NENS4_14SM90_TMA_STOREES1Y_NS4_17SM90_U32x4_STSM_NENS4_9Copy_AtomIJS21_SI_EEEvEEEvvEEEEvNT_6ParamsE,"ax",@progbits
	.align	128
.text._ZN7cutlass13device_kernelINS_4gemm6kernel13GemmUniversalIN4cute5tupleIJiiiiEEENS1_10collective13CollectiveMmaINS1_34MainloopSm90TmaGmmaWarpSpecializedILi6ENS5_IJNS4_1CILi1EEESB_SB_EEENS1_35KernelTmaWarpSpecializedCooperativeEEENS5_IJNSA_ILi128EEESF_NSA_ILi64EEEEEENS_6half_tENS5_IJlSB_lEEESI_SJ_NS4_8TiledMMAINS4_8MMA_AtomIJNS4_4SM904GMMA26MMA_64x128x16_F32F16F16_SSILNSN_5MajorE0ELSP_0ELNSN_7ScaleInE1ELSQ_1EEEEEENS4_6LayoutINS5_IJNSA_ILi2EEESB_SB_EEENS5_IJSB_NSA_ILi0EEESW_EEEEENS5_IJNS4_10UnderscoreESZ_SZ_EEEEENS4_13SM90_TMA_LOADENS4_14ComposedLayoutINS4_7SwizzleILi3ELi4ELi3EEENS4_18smem_ptr_flag_bitsILi16EEENST_INS5_IJNSA_ILi8EEESG_EEENS5_IJSG_SB_EEEEEEEvNS4_8identityES12_S1C_vS1D_EENS_8epilogue10collective18CollectiveEpilogueINS1F_22Sm90TmaWarpSpecializedILi4ELi2ELi16ELb1ELb0EEEJSH_NS5_IJSF_NSA_ILi32EEEEEESI_SJ_SI_SJ_NS1F_6fusion15FusionCallbacksIS1J_NS1M_13LinCombEltActINS1F_6thread4SiLuESI_fSI_fLNS_15FloatRoundStyleE2EEESH_S1L_JEEES12_NS13_INS14_ILi2ELi4ELi3EEES17_NST_INS5_IJS18_S1K_EEENS5_IJS1K_SB_EEEEEEENS4_17SM75_U32x4_LDSM_NENS4_14SM90_TMA_STOREES1Y_NS4_17SM90_U32x4_STSM_NENS4_9Copy_AtomIJS21_SI_EEEvEEEvvEEEEvNT_6ParamsE:
        .type           _ZN7cutlass13device_kernelINS_4gemm6kernel13GemmUniversalIN4cute5tupleIJiiiiEEENS1_10collective13CollectiveMmaINS1_34MainloopSm90TmaGmmaWarpSpecializedILi6ENS5_IJNS4_1CILi1EEESB_SB_EEENS1_35KernelTmaWarpSpecializedCooperativeEEENS5_IJNSA_ILi128EEESF_NSA_ILi64EEEEEENS_6half_tENS5_IJlSB_lEEESI_SJ_NS4_8TiledMMAINS4_8MMA_AtomIJNS4_4SM904GMMA26MMA_64x128x16_F32F16F16_SSILNSN_5MajorE0ELSP_0ELNSN_7ScaleInE1ELSQ_1EEEEEENS4_6LayoutINS5_IJNSA_ILi2EEESB_SB_EEENS5_IJSB_NSA_ILi0EEESW_EEEEENS5_IJNS4_10UnderscoreESZ_SZ_EEEEENS4_13SM90_TMA_LOADENS4_14ComposedLayoutINS4_7SwizzleILi3ELi4ELi3EEENS4_18smem_ptr_flag_bitsILi16EEENST_INS5_IJNSA_ILi8EEESG_EEENS5_IJSG_SB_EEEEEEEvNS4_8identityES12_S1C_vS1D_EENS_8epilogue10collective18CollectiveEpilogueINS1F_22Sm90TmaWarpSpecializedILi4ELi2ELi16ELb1ELb0EEEJSH_NS5_IJSF_NSA_ILi32EEEEEESI_SJ_SI_SJ_NS1F_6fusion15FusionCallbacksIS1J_NS1M_13LinCombEltActINS1F_6thread4SiLuESI_fSI_fLNS_15FloatRoundStyleE2EEESH_S1L_JEEES12_NS13_INS14_ILi2ELi4ELi3EEES17_NST_INS5_IJS18_S1K_EEENS5_IJS1K_SB_EEEEEEENS4_17SM75_U32x4_LDSM_NENS4_14SM90_TMA_STOREES1Y_NS4_17SM90_U32x4_STSM_NENS4_9Copy_AtomIJS21_SI_EEEvEEEvvEEEEvNT_6ParamsE,@function
        .size           _ZN7cutlass13device_kernelINS_4gemm6kernel13GemmUniversalIN4cute5tupleIJiiiiEEENS1_10collective13CollectiveMmaINS1_34MainloopSm90TmaGmmaWarpSpecializedILi6ENS5_IJNS4_1CILi1EEESB_SB_EEENS1_35KernelTmaWarpSpecializedCooperativeEEENS5_IJNSA_ILi128EEESF_NSA_ILi64EEEEEENS_6half_tENS5_IJlSB_lEEESI_SJ_NS4_8TiledMMAINS4_8MMA_AtomIJNS4_4SM904GMMA26MMA_64x128x16_F32F16F16_SSILNSN_5MajorE0ELSP_0ELNSN_7ScaleInE1ELSQ_1EEEEEENS4_6LayoutINS5_IJNSA_ILi2EEESB_SB_EEENS5_IJSB_NSA_ILi0EEESW_EEEEENS5_IJNS4_10UnderscoreESZ_SZ_EEEEENS4_13SM90_TMA_LOADENS4_14ComposedLayoutINS4_7SwizzleILi3ELi4ELi3EEENS4_18smem_ptr_flag_bitsILi16EEENST_INS5_IJNSA_ILi8EEESG_EEENS5_IJSG_SB_EEEEEEEvNS4_8identityES12_S1C_vS1D_EENS_8epilogue10collective18CollectiveEpilogueINS1F_22Sm90TmaWarpSpecializedILi4ELi2ELi16ELb1ELb0EEEJSH_NS5_IJSF_NSA_ILi32EEEEEESI_SJ_SI_SJ_NS1F_6fusion15FusionCallbacksIS1J_NS1M_13LinCombEltActINS1F_6thread4SiLuESI_fSI_fLNS_15FloatRoundStyleE2EEESH_S1L_JEEES12_NS13_INS14_ILi2ELi4ELi3EEES17_NST_INS5_IJS18_S1K_EEENS5_IJS1K_SB_EEEEEEENS4_17SM75_U32x4_LDSM_NENS4_14SM90_TMA_STOREES1Y_NS4_17SM90_U32x4_STSM_NENS4_9Copy_AtomIJS21_SI_EEEvEEEvvEEEEvNT_6ParamsE,(.L_x_386 - _ZN7cutlass13device_kernelINS_4gemm6kernel13GemmUniversalIN4cute5tupleIJiiiiEEENS1_10collective13CollectiveMmaINS1_34MainloopSm90TmaGmmaWarpSpecializedILi6ENS5_IJNS4_1CILi1EEESB_SB_EEENS1_35KernelTmaWarpSpecializedCooperativeEEENS5_IJNSA_ILi128EEESF_NSA_ILi64EEEEEENS_6half_tENS5_IJlSB_lEEESI_SJ_NS4_8TiledMMAINS4_8MMA_AtomIJNS4_4SM904GMMA26MMA_64x128x16_F32F16F16_SSILNSN_5MajorE0ELSP_0ELNSN_7ScaleInE1ELSQ_1EEEEEENS4_6LayoutINS5_IJNSA_ILi2EEESB_SB_EEENS5_IJSB_NSA_ILi0EEESW_EEEEENS5_IJNS4_10UnderscoreESZ_SZ_EEEEENS4_13SM90_TMA_LOADENS4_14ComposedLayoutINS4_7SwizzleILi3ELi4ELi3EEENS4_18smem_ptr_flag_bitsILi16EEENST_INS5_IJNSA_ILi8EEESG_EEENS5_IJSG_SB_EEEEEEEvNS4_8identityES12_S1C_vS1D_EENS_8epilogue10collective18CollectiveEpilogueINS1F_22Sm90TmaWarpSpecializedILi4ELi2ELi16ELb1ELb0EEEJSH_NS5_IJSF_NSA_ILi32EEEEEESI_SJ_SI_SJ_NS1F_6fusion15FusionCallbacksIS1J_NS1M_13LinCombEltActINS1F_6thread4SiLuESI_fSI_fLNS_15FloatRoundStyleE2EEESH_S1L_JEEES12_NS13_INS14_ILi2ELi4ELi3EEES17_NST_INS5_IJS18_S1K_EEENS5_IJS1K_SB_EEEEEEENS4_17SM75_U32x4_LDSM_NENS4_14SM90_TMA_STOREES1Y_NS4_17SM90_U32x4_STSM_NENS4_9Copy_AtomIJS21_SI_EEEvEEEvvEEEEvNT_6ParamsE)
        .other          _ZN7cutlass13device_kernelINS_4gemm6kernel13GemmUniversalIN4cute5tupleIJiiiiEEENS1_10collective13CollectiveMmaINS1_34MainloopSm90TmaGmmaWarpSpecializedILi6ENS5_IJNS4_1CILi1EEESB_SB_EEENS1_35KernelTmaWarpSpecializedCooperativeEEENS5_IJNSA_ILi128EEESF_NSA_ILi64EEEEEENS_6half_tENS5_IJlSB_lEEESI_SJ_NS4_8TiledMMAINS4_8MMA_AtomIJNS4_4SM904GMMA26MMA_64x128x16_F32F16F16_SSILNSN_5MajorE0ELSP_0ELNSN_7ScaleInE1ELSQ_1EEEEEENS4_6LayoutINS5_IJNSA_ILi2EEESB_SB_EEENS5_IJSB_NSA_ILi0EEESW_EEEEENS5_IJNS4_10UnderscoreESZ_SZ_EEEEENS4_13SM90_TMA_LOADENS4_14ComposedLayoutINS4_7SwizzleILi3ELi4ELi3EEENS4_18smem_ptr_flag_bitsILi16EEENST_INS5_IJNSA_ILi8EEESG_EEENS5_IJSG_SB_EEEEEEEvNS4_8identityES12_S1C_vS1D_EENS_8epilogue10collective18CollectiveEpilogueINS1F_22Sm90TmaWarpSpecializedILi4ELi2ELi16ELb1ELb0EEEJSH_NS5_IJSF_NSA_ILi32EEEEEESI_SJ_SI_SJ_NS1F_6fusion15FusionCallbacksIS1J_NS1M_13LinCombEltActINS1F_6thread4SiLuESI_fSI_fLNS_15FloatRoundStyleE2EEESH_S1L_JEEES12_NS13_INS14_ILi2ELi4ELi3EEES17_NST_INS5_IJS18_S1K_EEENS5_IJS1K_SB_EEEEEEENS4_17SM75_U32x4_LDSM_NENS4_14SM90_TMA_STOREES1Y_NS4_17SM90_U32x4_STSM_NENS4_9Copy_AtomIJS21_SI_EEEvEEEvvEEEEvNT_6ParamsE,@"STO_CUDA_ENTRY STV_DEFAULT"
_ZN7cutlass13device_kernelINS_4gemm6kernel13GemmUniversalIN4cute5tupleIJiiiiEEENS1_10collective13CollectiveMmaINS1_34MainloopSm90TmaGmmaWarpSpecializedILi6ENS5_IJNS4_1CILi1EEESB_SB_EEENS1_35KernelTmaWarpSpecializedCooperativeEEENS5_IJNSA_ILi128EEESF_NSA_ILi64EEEEEENS_6half_tENS5_IJlSB_lEEESI_SJ_NS4_8TiledMMAINS4_8MMA_AtomIJNS4_4SM904GMMA26MMA_64x128x16_F32F16F16_SSILNSN_5MajorE0ELSP_0ELNSN_7ScaleInE1ELSQ_1EEEEEENS4_6LayoutINS5_IJNSA_ILi2EEESB_SB_EEENS5_IJSB_NSA_ILi0EEESW_EEEEENS5_IJNS4_10UnderscoreESZ_SZ_EEEEENS4_13SM90_TMA_LOADENS4_14ComposedLayoutINS4_7SwizzleILi3ELi4ELi3EEENS4_18smem_ptr_flag_bitsILi16EEENST_INS5_IJNSA_ILi8EEESG_EEENS5_IJSG_SB_EEEEEEEvNS4_8identityES12_S1C_vS1D_EENS_8epilogue10collective18CollectiveEpilogueINS1F_22Sm90TmaWarpSpecializedILi4ELi2ELi16ELb1ELb0EEEJSH_NS5_IJSF_NSA_ILi32EEEEEESI_SJ_SI_SJ_NS1F_6fusion15FusionCallbacksIS1J_NS1M_13LinCombEltActINS1F_6thread4SiLuESI_fSI_fLNS_15FloatRoundStyleE2EEESH_S1L_JEEES12_NS13_INS14_ILi2ELi4ELi3EEES17_NST_INS5_IJS18_S1K_EEENS5_IJS1K_SB_EEEEEEENS4_17SM75_U32x4_LDSM_NENS4_14SM90_TMA_STOREES1Y_NS4_17SM90_U32x4_STSM_NENS4_9Copy_AtomIJS21_SI_EEEvEEEvvEEEEvNT_6ParamsE:
[----:B------:R-:W1:Y:S01]  /*0000*/  LDC R1, c[0x0][0x28] ;  /* 0x00000a00ff017b82 */ /* 0x000e620000000800 */
[----:B------:R-:W2:Y:S07]  /*0010*/  S2R R3, SR_TID.X ;  /* 0x0000000000037919 */ /* 0x000eae0000002100 */
[----:B------:R-:W3:Y:S01]  /*0020*/  LDC.64 R4, c[0x0][0x588] ;  /* 0x00016200ff047b82 */ /* 0x000ee20000000a00 */
[----:B------:R-:W-:Y:S01]  /*0030*/  ELECT P0, URZ, PT ;  /* 0x00000000003f782f */ /* 0x000fe20003800000 */
[----:B------:R-:W-:Y:S01]  /*0040*/  BSSY B0, `(.L_x_0) ;  /* 0x0000016000007945 */ /* 0x000fe20003800000 */
[----:B--2---:R-:W-:-:S02]  /*0050*/  SHF.R.U32.HI R11, RZ, 0x5, R3 ;  /* 0x00000005ff0b7819 */ /* 0x004fc40000011603 */
[----:B------:R-:W-:-:S03]  /*0060*/  SHF.R.U32.HI R2, RZ, 0x7, R3 ;  /* 0x00000007ff027819 */ /* 0x000fc60000011603 */
[----:B------:R-:W2:Y:S04]  /*0070*/  SHFL.IDX PT, R0, R11, RZ, 0x1f ;  /* 0x00001fff0b007589 */ /* 0x000ea800000e0000 */
[----:B------:R4:W1:Y:S01]  /*0080*/  SHFL.IDX PT, R12, R2, RZ, 0x1f ;  /* 0x00001fff020c7589 */ /* 0x00086200000e0000 */
[----:B--2---:R-:W-:Y:S02]  /*0090*/  ISETP.NE.OR P0, PT, R0, RZ, !P0 ;  /* 0x000000ff0000720c */ /* 0x004fe40004705670 */
[----:B------:R-:W-:-:S11]  /*00a0*/  SHF.R.S32.HI R7, RZ, 0x1f, R0 ;  /* 0x0000001fff077819 */ /* 0x000fd60000011400 */
[----:B-1-34-:R-:W-:Y:S05]  /*00b0*/  @P0 BRA `(.L_x_1) ;  /* 0x0000000000380947 */ /* 0x01afea0003800000 */
[----:B------:R-:W-:Y:S02]  /*00c0*/  ULDC.64 UR4, c[0x0][0x198] ;  /* 0x0000660000047ab9 */ /* 0x000fe40000000a00 */
[----:B------:R-:W-:Y:S02]  /*00d0*/  UIADD3 UR6, UP0, UR4, 0xf0, URZ ;  /* 0x000000f004067890 */ /* 0x000fe4000ff1e03f */
[----:B------:R-:W-:Y:S02]  /*00e0*/  UIADD3 UR8, UP1, UR4, 0x1f0, URZ ;  /* 0x000001f004087890 */ /* 0x000fe4000ff3e03f */
[----:B------:R-:W-:Y:S02]  /*00f0*/  UIADD3 UR10, UP2, UR4, 0x3f0, URZ ;  /* 0x000003f0040a7890 */ /* 0x000fe4000ff5e03f */
[----:B------:R-:W-:Y:S02]  /*0100*/  UIADD3 UR4, UP3, UR4, 0x4f0, URZ ;  /* 0x000004f004047890 */ /* 0x000fe4000ff7e03f */
[----:B------:R-:W-:-:S02]  /*0110*/  UIADD3.X UR7, URZ, UR5, URZ, UP0, !UPT ;  /* 0x000000053f077290 */ /* 0x000fc400087fe43f */
[----:B------:R-:W-:Y:S02]  /*0120*/  UIADD3.X UR9, URZ, UR5, URZ, UP1, !UPT ;  /* 0x000000053f097290 */ /* 0x000fe40008ffe43f */
[----:B------:R-:W-:Y:S02]  /*0130*/  UIADD3.X UR11, URZ, UR5, URZ, UP2, !UPT ;  /* 0x000000053f0b7290 */ /* 0x000fe400097fe43f */
[----:B------:R-:W-:-:S03]  /*0140*/  UIADD3.X UR5, URZ, UR5, URZ, UP3, !UPT ;  /* 0x000000053f057290 */ /* 0x000fc60009ffe43f */
[----:B------:R1:W-:Y:S02]  /*0150*/  UTMACCTL.PF [UR6] ;  /* 0x00000000060079b9 */ /* 0x0003e40008040000 */
[----:B------:R1:W-:Y:S02]  /*0160*/  UTMACCTL.PF [UR8] ;  /* 0x00000000080079b9 */ /* 0x0003e40008040000 */
[----:B------:R1:W-:Y:S02]  /*0170*/  UTMACCTL.PF [UR10] ;  /* 0x000000000a0079b9 */ /* 0x0003e40008040000 */
[----:B------:R1:W-:Y:S02]  /*0180*/  UTMACCTL.PF [UR4] ;  /* 0x00000000040079b9 */ /* 0x0003e40008040000 */
[----:B-1----:R-:W-:Y:S01]  /*0190*/  NOP ;  /* 0x0000000000007918 */ /* 0x002fe20000000000 */
.L_x_1:
[----:B------:R-:W-:Y:S05]  /*01a0*/  BSYNC B0 ;  /* 0x0000000000007941 */ /* 0x000fea0003800000 */
.L_x_0:
[----:B------:R-:W-:Y:S01]  /*01b0*/  ULDC.64 UR4, c[0x0][0x590] ;  /* 0x0001640000047ab9 */ /* 0x000fe20000000a00 */
[----:B------:R-:W-:Y:S01]  /*01c0*/  LEA.HI R7, R7, R0, RZ, 0x2 ;  /* 0x0000000007077211 */ /* 0x000fe200078f10ff */
[----:B------:R-:W-:Y:S01]  /*01d0*/  ULDC.64 UR52, c[0x0][0x208] ;  /* 0x0000820000347ab9 */ /* 0x000fe20000000a00 */
[----:B------:R-:W-:Y:S02]  /*01e0*/  ISETP.NE.U32.AND P2, PT, RZ, UR4, PT ;  /* 0x00000004ff007c0c */ /* 0x000fe4000bf45070 */
[----:B------:R-:W-:Y:S02]  /*01f0*/  LOP3.LUT R7, R7, 0xfffffffc, RZ, 0xc0, !PT ;  /* 0xfffffffc07077812 */ /* 0x000fe400078ec0ff */
[----:B------:R-:W-:Y:S02]  /*0200*/  ISETP.NE.AND.EX P3, PT, RZ, UR5, PT, P2 ;  /* 0x00000005ff007c0c */ /* 0x000fe4000bf65320 */
[----:B------:R-:W-:Y:S02]  /*0210*/  IADD3 R0, R0, -R7, RZ ;  /* 0x8000000700007210 */ /* 0x000fe40007ffe0ff */
[----:B------:R-:W-:-:S02]  /*0220*/  PRMT R2, RZ, 0x7610, R2 ;  /* 0x00007610ff027816 */ /* 0x000fc40000000002 */
[----:B------:R-:W-:Y:S02]  /*0230*/  MOV R6, R4 ;  /* 0x0000000400067202 */ /* 0x000fe40000000f00 */
[----:B------:R-:W-:-:S05]  /*0240*/  MOV R7, R5 ;  /* 0x0000000500077202 */ /* 0x000fca0000000f00 */
[----:B------:R-:W-:Y:S05]  /*0250*/  @P3 BRA `(.L_x_2) ;  /* 0x0000000000303947 */ /* 0x000fea0003800000 */
[----:B------:R-:W-:Y:S02]  /*0260*/  ULDC.64 UR6, c[0x0][0x588] ;  /* 0x0001620000067ab9 */ /* 0x000fe40000000a00 */
[----:B------:R-:W-:-:S04]  /*0270*/  ISETP.NE.U32.AND P0, PT, RZ, UR6, PT ;  /* 0x00000006ff007c0c */ /* 0x000fc8000bf05070 */
[----:B------:R-:W-:-:S13]  /*0280*/  ISETP.NE.AND.EX P0, PT, RZ, UR7, PT, P0 ;  /* 0x00000007ff007c0c */ /* 0x000fda000bf05300 */
[----:B------:R-:W-:Y:S05]  /*0290*/  @!P0 BRA `(.L_x_3) ;  /* 0x0000000000108947 */ /* 0x000fea0003800000 */
[----:B------:R-:W2:Y:S02]  /*02a0*/  LDG.E R2, desc[UR52][R6.64] ;  /* 0x0000003406027981 */ /* 0x000ea4000c1e1900 */
[----:B--2---:R-:W-:Y:S01]  /*02b0*/  FSETP.NEU.AND P1, PT, R2, RZ, PT ;  /* 0x000000ff0200720b */ /* 0x004fe20003f2d000 */
[----:B------:R-:W-:Y:S01]  /*02c0*/  IMAD.MOV.U32 R2, RZ, RZ, 0x1 ;  /* 0x00000001ff027424 */ /* 0x000fe200078e00ff */
[----:B------:R-:W-:Y:S11]  /*02d0*/  BRA `(.L_x_2) ;  /* 0x0000000000107947 */ /* 0x000ff60003800000 */
.L_x_3:
[----:B------:R-:W-:Y:S01]  /*02e0*/  ULDC UR6, c[0x0][0x580] ;  /* 0x0001600000067ab9 */ /* 0x000fe20000000800 */
[----:B------:R-:W-:Y:S02]  /*02f0*/  MOV R2, 0x1 ;  /* 0x0000000100027802 */ /* 0x000fe40000000f00 */
[----:B------:R-:W-:Y:S02]  /*0300*/  CS2R R6, SRZ ;  /* 0x0000000000067805 */ /* 0x000fe4000001ff00 */
[----:B------:R-:W-:-:S13]  /*0310*/  FSETP.NEU.AND P1, PT, RZ, UR6, PT ;  /* 0x00000006ff007c0b */ /* 0x000fda000bf2d000 */
.L_x_2:
[----:B------:R-:W-:Y:S02]  /*0320*/  ISETP.NE.U32.AND P4, PT, R6, RZ, PT ;  /* 0x000000ff0600720c */ /* 0x000fe40003f85070 */
[----:B------:R-:W-:Y:S02]  /*0330*/  ISETP.NE.AND.EX P5, PT, RZ, UR5, PT, P2 ;  /* 0x00000005ff007c0c */ /* 0x000fe4000bfa5320 */
[----:B------:R-:W-:Y:S02]  /*0340*/  ISETP.NE.AND.EX P2, PT, R7, RZ, PT, P4 ;  /* 0x000000ff0700720c */ /* 0x000fe40003f45340 */
[----:B------:R-:W-:-:S11]  /*0350*/  PLOP3.LUT P0, PT, PT, PT, PT, 0x8, 0x0 ;  /* 0x000000000000781c */ /* 0x000fd60003f0e170 */
[----:B------:R-:W-:Y:S05]  /*0360*/  @P2 BRA P5, `(.L_x_4) ;  /* 0x0000000000342947 */ /* 0x000fea0002800000 */
[----:B------:R-:W-:-:S04]  /*0370*/  ISETP.NE.U32.AND P0, PT, RZ, UR4, PT ;  /* 0x00000004ff007c0c */ /* 0x000fc8000bf05070 */
[----:B------:R-:W-:-:S13]  /*0380*/  ISETP.NE.AND.EX P0, PT, RZ, UR5, PT, P0 ;  /* 0x00000005ff007c0c */ /* 0x000fda000bf05300 */
[----:B------:R-:W-:Y:S05]  /*0390*/  @!P0 BRA `(.L_x_5) ;  /* 0x0000000000248947 */ /* 0x000fea0003800000 */
[----:B------:R-:W-:Y:S02]  /*03a0*/  PRMT R2, R2, 0x9910, RZ ;  /* 0x0000991002027816 */ /* 0x000fe400000000ff */
[----:B------:R-:W-:Y:S02]  /*03b0*/  ISETP.NE.U32.AND P0, PT, R6, RZ, PT ;  /* 0x000000ff0600720c */ /* 0x000fe40003f05070 */
[----:B------:R-:W-:Y:S02]  /*03c0*/  ISETP.NE.AND P2, PT, R2, RZ, PT ;  /* 0x000000ff0200720c */ /* 0x000fe40003f45270 */
[----:B------:R-:W-:Y:S02]  /*03d0*/  ISETP.NE.AND.EX P0, PT, R7, RZ, PT, P0 ;  /* 0x000000ff0700720c */ /* 0x000fe40003f05300 */
[----:B------:R-:W-:-:S09]  /*03e0*/  SEL R2, RZ, 0xffffffff, P1 ;  /* 0xffffffffff027807 */ /* 0x000fd20000800000 */
[----:B------:R-:W-:-:S04]  /*03f0*/  @!P2 SEL R2, RZ, 0xffffffff, P0 ;  /* 0xffffffffff02a807 */ /* 0x000fc80000000000 */
[----:B------:R-:W-:-:S04]  /*0400*/  LOP3.LUT R2, R2, 0x1, RZ, 0xc0, !PT ;  /* 0x0000000102027812 */ /* 0x000fc800078ec0ff */
[----:B------:R-:W-:Y:S01]  /*0410*/  ISETP.EQ.U32.AND P0, PT, R2, 0x1, PT ;  /* 0x000000010200780c */ /* 0x000fe20003f02070 */
[----:B------:R-:W-:-:S12]  /*0420*/  BRA `(.L_x_4) ;  /* 0x0000000000047947 */ /* 0x000fd80003800000 */
.L_x_5:
[----:B------:R-:W-:-:S13]  /*0430*/  PLOP3.LUT P0, PT, P1, PT, PT, 0x8, 0x0 ;  /* 0x000000000000781c */ /* 0x000fda0000f0e170 */
.L_x_4:
[----:B------:R-:W1:Y:S02]  /*0440*/  SHFL.IDX PT, R2, R11, RZ, 0x1f ;  /* 0x00001fff0b027589 */ /* 0x000e6400000e0000 */
[----:B-1----:R-:W-:-:S13]  /*0450*/  ISETP.NE.AND P1, PT, R2, RZ, PT ;  /* 0x000000ff0200720c */ /* 0x002fda0003f25270 */
[----:B------:R-:W-:Y:S05]  /*0460*/  @P1 BRA `(.L_x_6) ;  /* 0x0000000000681947 */ /* 0x000fea0003800000 */
[----:B------:R-:W1:Y:S01]  /*0470*/  S2UR UR8, SR_CgaCtaId ;  /* 0x00000000000879c3 */ /* 0x000e620000008800 */
[----:B------:R-:W-:Y:S01]  /*0480*/  UMOV UR4, 0x400 ;  /* 0x0000040000047882 */ /* 0x000fe20000000000 */
[----:B------:R-:W-:Y:S01]  /*0490*/  UMOV UR5, 0x1 ;  /* 0x0000000100057882 */ /* 0x000fe20000000000 */
[----:B------:R-:W-:Y:S01]  /*04a0*/  UMOV UR6, 0x100 ;  /* 0x0000010000067882 */ /* 0x000fe20000000000 */
[----:B------:R-:W-:Y:S01]  /*04b0*/  ELECT P1, URZ, PT ;  /* 0x00000000003f782f */ /* 0x000fe20003820000 */
[----:B------:R-:W-:-:S04]  /*04c0*/  UIADD3 UR6, -UR6, 0x100000, URZ ;  /* 0x0010000006067890 */ /* 0x000fc8000fffe13f */
[----:B------:R-:W-:Y:S02]  /*04d0*/  USHF.L.U32 UR7, UR6, 0xb, URZ ;  /* 0x0000000b06077899 */ /* 0x000fe4000800063f */
[----:B------:R-:W-:Y:S02]  /*04e0*/  USHF.L.U32 UR6, UR6, 0x1, URZ ;  /* 0x0000000106067899 */ /* 0x000fe4000800063f */
[----:B-1----:R-:W-:Y:S02]  /*04f0*/  ULEA UR8, UR8, UR4, 0x18 ;  /* 0x0000000408087291 */ /* 0x002fe4000f8ec03f */
[----:B------:R-:W-:-:S04]  /*0500*/  UIADD3 UR4, -UR5, 0x100000, URZ ;  /* 0x0010000005047890 */ /* 0x000fc8000fffe13f */
[----:B------:R-:W-:Y:S02]  /*0510*/  USHF.L.U32 UR5, UR4, 0xb, URZ ;  /* 0x0000000b04057899 */ /* 0x000fe4000800063f */
[----:B------:R-:W-:Y:S01]  /*0520*/  USHF.L.U32 UR4, UR4, 0x1, URZ ;  /* 0x0000000104047899 */ /* 0x000fe2000800063f */
[----:B------:R-:W1:Y:S11]  /*0530*/  FENCE.VIEW.ASYNC.S ;  /* 0x00000000000073c6 */ /* 0x000e760000000000 */
[----:B-1----:R1:W2:Y:S01]  /*0540*/  SYNCS.EXCH.64 URZ, [UR8], UR4 ;  /* 0x00000004083f75b2 */ /* 0x0022a20008000100 */
[----:B------:R1:W3:Y:S01]  /*0550*/  SYNCS.EXCH.64 URZ, [UR8+0x30], UR6 ;  /* 0x00003006083f75b2 */ /* 0x0002e20008000100 */
[----:B------:R1:W4:Y:S01]  /*0560*/  SYNCS.EXCH.64 URZ, [UR8+0x8], UR4 ;  /* 0x00000804083f75b2 */ /* 0x0003220008000100 */
[----:B------:R1:W1:Y:S01]  /*0570*/  SYNCS.EXCH.64 URZ, [UR8+0x38], UR6 ;  /* 0x00003806083f75b2 */ /* 0x0002620008000100 */
        /* <DEDUP_REMOVED lines=8> */
[----:B------:R-:W-:Y:S01]  /*0600*/  NOP ;  /* 0x0000000000007918 */ /* 0x000fe20000000000 */
.L_x_6:
[----:B------:R-:W5:Y:S01]  /*0610*/  SHFL.IDX PT, R6, R11, RZ, 0x1f ;  /* 0x00001fff0b067589 */ /* 0x000f6200000e0000 */
[----:B------:R-:W1:Y:S01]  /*0620*/  LDC R2, c[0x0][0x904] ;  /* 0x00024100ff027b82 */ /* 0x000e620000000800 */
[----:B------:R-:W-:Y:S01]  /*0630*/  NOP ;  /* 0x0000000000007918 */ /* 0x000fe20000000000 */
[----:B-----5:R-:W-:-:S13]  /*0640*/  ISETP.NE.AND P1, PT, R6, RZ, PT ;  /* 0x000000ff0600720c */ /* 0x020fda0003f25270 */
[----:B------:R-:W-:Y:S05]  /*0650*/  @P1 BRA `(.L_x_7) ;  /* 0x0000000000581947 */ /* 0x000fea0003800000 */
[----:B-1----:R-:W1:Y:S01]  /*0660*/  S2UR UR5, SR_CgaCtaId ;  /* 0x00000000000579c3 */ /* 0x002e620000008800 */
[----:B------:R-:W-:Y:S01]  /*0670*/  UMOV UR4, 0x400 ;  /* 0x0000040000047882 */ /* 0x000fe20000000000 */
[----:B------:R-:W-:Y:S01]  /*0680*/  UMOV UR6, 0x20 ;  /* 0x0000002000067882 */ /* 0x000fe20000000000 */
[----:B------:R-:W-:Y:S01]  /*0690*/  UMOV UR7, 0x100 ;  /* 0x0000010000077882 */ /* 0x000fe20000000000 */
[----:B------:R-:W-:Y:S01]  /*06a0*/  ELECT P1, URZ, PT ;  /* 0x00000000003f782f */ /* 0x000fe20003820000 */
[----:B-1----:R-:W-:Y:S02]  /*06b0*/  ULEA UR8, UR5, UR4, 0x18 ;  /* 0x0000000405087291 */ /* 0x002fe4000f8ec03f */
[----:B------:R-:W-:-:S04]  /*06c0*/  UIADD3 UR4, -UR6, 0x100000, URZ ;  /* 0x0010000006047890 */ /* 0x000fc8000fffe13f */
[----:B------:R-:W-:Y:S02]  /*06d0*/  USHF.L.U32 UR5, UR4, 0xb, URZ ;  /* 0x0000000b04057899 */ /* 0x000fe4000800063f */
[----:B------:R-:W-:Y:S02]  /*06e0*/  USHF.L.U32 UR4, UR4, 0x1, URZ ;  /* 0x0000000104047899 */ /* 0x000fe4000800063f */
[----:B------:R-:W-:-:S04]  /*06f0*/  UIADD3 UR6, -UR7, 0x100000, URZ ;  /* 0x0010000007067890 */ /* 0x000fc8000fffe13f */
[----:B------:R-:W-:Y:S02]  /*0700*/  USHF.L.U32 UR7, UR6, 0xb, URZ ;  /* 0x0000000b06077899 */ /* 0x000fe4000800063f */
[----:B------:R-:W-:Y:S01]  /*0710*/  USHF.L.U32 UR6, UR6, 0x1, URZ ;  /* 0x0000000106067899 */ /* 0x000fe2000800063f */
[----:B------:R-:W1:Y:S03]  /*0720*/  FENCE.VIEW.ASYNC.S ;  /* 0x00000000000073c6 */ /* 0x000e660000000000 */
[----:B-1----:R1:W1:Y:S08]  /*0730*/  SYNCS.EXCH.64 URZ, [UR8+0x60], UR4 ;  /* 0x00006004083f75b2 */ /* 0x0022700008000100 */
        /* <DEDUP_REMOVED lines=8> */
.L_x_7:
[----:B------:R-:W5:Y:S01]  /*07c0*/  SHFL.IDX PT, R11, R11, RZ, 0x1f ;  /* 0x00001fff0b0b7589 */ /* 0x000f6200000e0000 */
[----:B-1----:R-:W-:Y:S02]  /*07d0*/  ISETP.NE.AND P6, PT, R2, 0x1, PT ;  /* 0x000000010200780c */ /* 0x002fe40003fc5270 */
[----:B------:R-:W-:Y:S01]  /*07e0*/  ELECT P1, URZ, PT ;  /* 0x00000000003f782f */ /* 0x000fe20003820000 */
[----:B------:R-:W1:Y:S01]  /*07f0*/  S2UR UR36, SR_CgaCtaId ;  /* 0x00000000002479c3 */ /* 0x000e620000008800 */
[----:B------:R-:W2:Y:S01]  /*0800*/  S2R R6, SR_CTAID.Y ;  /* 0x0000000000067919 */ /* 0x000ea20000002600 */
[----:B------:R-:W-:Y:S01]  /*0810*/  P2R R7, PR, RZ, 0x40 ;  /* 0x00000040ff077803 */ /* 0x000fe20000000000 */
[----:B------:R-:W-:Y:S01]  /*0820*/  UMOV UR4, 0x20 ;  /* 0x0000002000047882 */ /* 0x000fe20000000000 */
[----:B------:R-:W-:Y:S01]  /*0830*/  ISETP.NE.AND P4, PT, R0, RZ, PT ;  /* 0x000000ff0000720c */ /* 0x000fe20003f85270 */
[----:B------:R-:W3:Y:S01]  /*0840*/  S2R R8, SR_CTAID.X ;  /* 0x0000000000087919 */ /* 0x000ee20000002500 */
[----:B------:R-:W-:Y:S01]  /*0850*/  NOP ;  /* 0x0000000000007918 */ /* 0x000fe20000000000 */
[----:B------:R-:W-:Y:S03]  /*0860*/  BSSY B6, `(.L_x_8) ;  /* 0x0000ce2000067945 */ /* 0x000fe60003800000 */
[----:B------:R-:W3:Y:S01]  /*0870*/  @P6 LDC R17, c[0x0][0x10] ;  /* 0x00000400ff116b82 */ /* 0x000ee20000000800 */
[----:B------:R-:W-:-:S07]  /*0880*/  @P6 IMAD.MOV.U32 R9, RZ, RZ, RZ ;  /* 0x000000ffff096224 */ /* 0x000fce00078e00ff */
[----:B------:R-:W4:Y:S01]  /*0890*/  @!P6 LDC R7, c[0x0][0xc] ;  /* 0x00000300ff07eb82 */ /* 0x000f220000000800 */
[----:B-----5:R-:W-:Y:S02]  /*08a0*/  ISETP.NE.OR P2, PT, R11, RZ, !P1 ;  /* 0x000000ff0b00720c */ /* 0x020fe40004f45670 */
[----:B------:R-:W-:Y:S02]  /*08b0*/  @P6 MOV R11, RZ ;  /* 0x000000ff000b6202 */ /* 0x000fe40000000f00 */
[----:B------:R-:W-:-:S04]  /*08c0*/  ISETP.EQ.OR P1, PT, R0, 0x3, !P4 ;  /* 0x000000030000780c */ /* 0x000fc80006722670 */
[----:B------:R-:W-:Y:S02]  /*08d0*/  ISETP.EQ.AND P1, PT, R12, RZ, P1 ;  /* 0x000000ff0c00720c */ /* 0x000fe40000f22270 */
[----:B--2---:R-:W-:-:S03]  /*08e0*/  @P6 MOV R10, R6 ;  /* 0x00000006000a6202 */ /* 0x004fc60000000f00 */
[----:B------:R-:W-:Y:S01]  /*08f0*/  VOTEU.ALL UP0, P2 ;  /* 0x00000000003f7886 */ /* 0x000fe20001000000 */
[----:B------:R-:W-:Y:S01]  /*0900*/  VOTEU.ALL UP1, P2 ;  /* 0x00000000003f7886 */ /* 0x000fe20001020000 */
[----:B------:R-:W-:Y:S01]  /*0910*/  SEL R19, RZ, 0x1, !P1 ;  /* 0x00000001ff137807 */ /* 0x000fe20004800000 */
[----:B---3--:R-:W-:Y:S02]  /*0920*/  @P6 IMAD.WIDE.U32 R16, R8, R17, R10 ;  /* 0x0000001108106225 */ /* 0x008fe400078e000a */
[----:B------:R-:W-:Y:S01]  /*0930*/  @!UP0 UMOV UR6, 0x400 ;  /* 0x0000040000068882 */ /* 0x000fe20000000000 */
[----:B------:R-:W-:-:S04]  /*0940*/  @!UP0 UIADD3 UR4, -UR4, 0x100000, URZ ;  /* 0x0010000004048890 */ /* 0x000fc8000fffe13f */
[----:B------:R-:W-:Y:S02]  /*0950*/  @!UP0 USHF.L.U32 UR5, UR4, 0xb, URZ ;  /* 0x0000000b04058899 */ /* 0x000fe4000800063f */
[----:B------:R-:W-:Y:S01]  /*0960*/  @!UP0 USHF.L.U32 UR4, UR4, 0x1, URZ ;  /* 0x0000000104048899 */ /* 0x000fe2000800063f */
[----:B------:R-:W-:Y:S01]  /*0970*/  @!P6 MOV R10, R6 ;  /* 0x00000006000ae202 */ /* 0x000fe20000000f00 */
[----:B-1----:R-:W-:Y:S01]  /*0980*/  @!UP0 ULEA UR8, UR36, UR6, 0x18 ;  /* 0x0000000624088291 */ /* 0x002fe2000f8ec03f */
[----:B------:R-:W-:Y:S01]  /*0990*/  @P6 IADD3 R17, R17, R9, RZ ;  /* 0x0000000911116210 */ /* 0x000fe20007ffe0ff */
[----:B------:R-:W-:Y:S01]  /*09a0*/  VOTEU.ALL UP0, P2 ;  /* 0x00000000003f7886 */ /* 0x000fe20001000000 */
[C---:B------:R-:W-:Y:S01]  /*09b0*/  ISETP.NE.AND P2, PT, R12.reuse, RZ, PT ;  /* 0x000000ff0c00720c */ /* 0x040fe20003f45270 */
[----:B------:R-:W-:Y:S01]  /*09c0*/  ULDC UR6, c[0x0][0xc] ;  /* 0x0000030000067ab9 */ /* 0x000fe20000000800 */
[----:B------:R-:W-:Y:S01]  /*09d0*/  ULDC UR7, c[0x0][0x10] ;  /* 0x0000040000077ab9 */ /* 0x000fe20000000800 */
[----:B------:R-:W-:Y:S01]  /*09e0*/  MOV R9, RZ ;  /* 0x000000ff00097202 */ /* 0x000fe20000000f00 */
[----:B------:R-:W-:Y:S01]  /*09f0*/  VIADD R12, R12, 0xffffffff ;  /* 0xffffffff0c0c7836 */ /* 0x000fe20000000000 */
[----:B------:R-:W-:Y:S01]  /*0a00*/  ISETP.EQ.AND P5, PT, R0, 0x2, !P2 ;  /* 0x000000020000780c */ /* 0x000fe200057a2270 */
[----:B----4-:R-:W-:Y:S01]  /*0a10*/  @!P6 IMAD.WIDE.U32 R6, R7, R10, R8 ;  /* 0x0000000a0706e225 */ /* 0x010fe200078e0008 */
[----:B------:R-:W1:Y:S02]  /*0a20*/  FENCE.VIEW.ASYNC.S ;  /* 0x00000000000073c6 */ /* 0x000e640000000000 */
[----:B-1----:R-:W1:Y:S01]  /*0a30*/  @!UP0 SYNCS.EXCH.64 URZ, [UR8+0xa0], UR4 ;  /* 0x0000a004083f85b2 */ /* 0x002e620008000100 */
[----:B------:R-:W-:-:S02]  /*0a40*/  ISETP.GE.U32.AND P1, PT, R12, 0x2, PT ;  /* 0x000000020c00780c */ /* 0x000fc40003f26070 */
[----:B------:R-:W-:Y:S02]  /*0a50*/  SEL R18, RZ, 0x1, !P5 ;  /* 0x00000001ff127807 */ /* 0x000fe40006800000 */
[----:B------:R-:W-:Y:S02]  /*0a60*/  @!P6 MOV R16, R6 ;  /* 0x000000060010e202 */ /* 0x000fe40000000f00 */
[----:B------:R-:W-:Y:S02]  /*0a70*/  @!P6 MOV R17, R7 ;  /* 0x000000070011e202 */ /* 0x000fe40000000f00 */
[----:B------:R-:W-:Y:S02]  /*0a80*/  SEL R18, R18, 0x2, P1 ;  /* 0x0000000212127807 */ /* 0x000fe40000800000 */
[----:B------:R-:W-:Y:S01]  /*0a90*/  SEL R19, R19, 0x2, P1 ;  /* 0x0000000213137807 */ /* 0x000fe20000800000 */
[----:B------:R2:W1:Y:S01]  /*0aa0*/  @!UP1 SYNCS.EXCH.64 URZ, [UR8+0xa8], UR4 ;  /* 0x0000a804083f95b2 */ /* 0x0004620008000100 */
[----:B------:R-:W-:Y:S01]  /*0ab0*/  NOP ;  /* 0x0000000000007918 */ /* 0x000fe20000000000 */
[----:B--2---:R-:W-:-:S03]  /*0ac0*/  UIMAD.WIDE.U32 UR4, UR6, UR7, URZ ;  /* 0x00000007060472a5 */ /* 0x004fc6000f8e003f */
[----:B------:R-:W-:Y:S02]  /*0ad0*/  ULDC UR6, c[0x0][0x14] ;  /* 0x0000050000067ab9 */ /* 0x000fe40000000800 */
[----:B------:R-:W-:Y:S02]  /*0ae0*/  UIMAD.WIDE.U32 UR38, UR4, UR6, URZ ;  /* 0x00000006042672a5 */ /* 0x000fe4000f8e003f */
[----:B------:R-:W-:-:S04]  /*0af0*/  UIMAD UR37, UR5, UR6, URZ ;  /* 0x00000006052572a4 */ /* 0x000fc8000f8e023f */
[----:B------:R-:W-:Y:S01]  /*0b00*/  UIADD3 UR37, UR39, UR37, URZ ;  /* 0x0000002527257290 */ /* 0x000fe2000fffe03f */
[----:B-1----:R-:W-:Y:S06]  /*0b10*/  BAR.SYNC.DEFER_BLOCKING 0x0 ;  /* 0x0000000000007b1d */ /* 0x002fec0000010000 */
[----:B------:R-:W-:Y:S05]  /*0b20*/  @!P2 BRA `(.L_x_9) ;  /* 0x000000a0007ca947 */ /* 0x000fea0003800000 */
[----:B------:R-:W-:-:S13]  /*0b30*/  ISETP.GT.U32.AND P0, PT, R12, 0x1, PT ;  /* 0x000000010c00780c */ /* 0x000fda0003f04070 */
[----:B------:R-:W-:Y:S05]  /*0b40*/  @P0 BRA `(.L_x_10) ;  /* 0x000000c800cc0947 */ /* 0x000fea0003800000 */
[----:B------:R-:W-:Y:S01]  /*0b50*/  ULDC.64 UR4, c[0x0][0x8f8] ;  /* 0x00023e0000047ab9 */ /* 0x000fe20000000a00 */
[----:B------:R-:W-:Y:S01]  /*0b60*/  UMOV UR47, 0xffffffff ;  /* 0xffffffff002f7882 */ /* 0x000fe20000000000 */
[----:B------:R-:W-:Y:S01]  /*0b70*/  ISETP.GE.U32.AND P0, PT, R16, UR4, PT ;  /* 0x0000000410007c0c */ /* 0x000fe2000bf06070 */
[----:B------:R-:W-:Y:S01]  /*0b80*/  IMAD.MOV.U32 R23, RZ, RZ, -0x1 ;  /* 0xffffffffff177424 */ /* 0x000fe200078e00ff */
[----:B------:R-:W-:Y:S02]  /*0b90*/  PRMT R88, RZ, 0x7610, R88 ;  /* 0x00007610ff587816 */ /* 0x000fe40000000058 */
[----:B------:R-:W-:Y:S02]  /*0ba0*/  ISETP.GE.U32.AND.EX P0, PT, R17, UR5, PT, P0 ;  /* 0x0000000511007c0c */ /* 0x000fe4000bf06100 */
[----:B------:R-:W-:Y:S02]  /*0bb0*/  MOV R22, 0xffffffff ;  /* 0xffffffff00167802 */ /* 0x000fe40000000f00 */
[----:B------:R-:W-:-:S09]  /*0bc0*/  PRMT R0, RZ, 0x7610, R0 ;  /* 0x00007610ff007816 */ /* 0x000fd20000000000 */
[----:B------:R-:W-:Y:S05]  /*0bd0*/  @P0 BRA `(.L_x_11) ;  /* 0x0000000400600947 */ /* 0x000fea0003800000 */
[----:B------:R-:W1:Y:S01]  /*0be0*/  LDC.64 R20, c[0x0][0x8d0] ;  /* 0x00023400ff147b82 */ /* 0x000e620000000a00 */
[----:B------:R-:W-:Y:S02]  /*0bf0*/  MOV R4, R16 ;  /* 0x0000001000047202 */ /* 0x000fe40000000f00 */
[----:B------:R-:W-:-:S05]  /*0c00*/  MOV R5, R17 ;  /* 0x0000001100057202 */ /* 0x000fca0000000f00 */
[----:B------:R-:W2:Y:S08]  /*0c10*/  LDC R0, c[0x0][0x8d8] ;  /* 0x00023600ff007b82 */ /* 0x000eb00000000800 */
[----:B------:R-:W3:Y:S01]  /*0c20*/  LDC.64 R22, c[0x0][0x8c8] ;  /* 0x00023200ff167b82 */ /* 0x000ee20000000a00 */
[----:B-1----:R-:W-:-:S04]  /*0c30*/  ISETP.NE.U32.AND P0, PT, R20, RZ, PT ;  /* 0x000000ff1400720c */ /* 0x002fc80003f05070 */
[----:B------:R-:W-:-:S13]  /*0c40*/  ISETP.NE.AND.EX P0, PT, R21, RZ, PT, P0 ;  /* 0x000000ff1500720c */ /* 0x000fda0003f05300 */
[----:B--23--:R-:W-:Y:S05]  /*0c50*/  @!P0 BRA `(.L_x_12) ;  /* 0x0000000000288947 */ /* 0x00cfea0003800000 */
[----:B------:R-:W1:Y:S02]  /*0c60*/  LDC R11, c[0x0][0x8dc] ;  /* 0x00023700ff0b7b82 */ /* 0x000e640000000800 */
[----:B-1----:R-:W-:-:S04]  /*0c70*/  IADD3 R11, P0, R16, R11, RZ ;  /* 0x0000000b100b7210 */ /* 0x002fc80007f1e0ff */
[----:B------:R-:W-:-:S05]  /*0c80*/  IADD3.X R15, RZ, R17, RZ, P0, !PT ;  /* 0x00000011ff0f7210 */ /* 0x000fca00007fe4ff */
[----:B------:R-:W-:-:S04]  /*0c90*/  IMAD.WIDE.U32 R4, R15, R20, RZ ;  /* 0x000000140f047225 */ /* 0x000fc800078e00ff */
[----:B------:R-:W-:-:S04]  /*0ca0*/  IMAD.WIDE.U32 R6, P0, R11, R21, R4 ;  /* 0x000000150b067225 */ /* 0x000fc80007800004 */
[----:B------:R-:W-:Y:S01]  /*0cb0*/  IMAD.WIDE.U32 R4, R11, R20, RZ ;  /* 0x000000140b047225 */ /* 0x000fe200078e00ff */
[----:B------:R-:W-:-:S03]  /*0cc0*/  MOV R12, R7 ;  /* 0x00000007000c7202 */ /* 0x000fc60000000f00 */
[----:B------:R-:W-:Y:S01]  /*0cd0*/  IMAD.X R13, RZ, RZ, RZ, P0 ;  /* 0x000000ffff0d7224 */ /* 0x000fe200000e06ff */
[----:B------:R-:W-:-:S05]  /*0ce0*/  IADD3 RZ, P0, R5, R6, RZ ;  /* 0x0000000605ff7210 */ /* 0x000fca0007f1e0ff */
[----:B------:R-:W-:-:S08]  /*0cf0*/  IMAD.WIDE.U32.X R4, R15, R21, R12, P0 ;  /* 0x000000150f047225 */ /* 0x000fd000000e040c */
.L_x_12:
[-CC-:B------:R-:W-:Y:S01]  /*0d00*/  SHF.R.U64 R28, R4, R0.reuse, R5.reuse ;  /* 0x00000000041c7219 */ /* 0x180fe20000001205 */
[----:B------:R-:W1:Y:S01]  /*0d10*/  LDC.64 R24, c[0x0][0x8e8] ;  /* 0x00023a00ff187b82 */ /* 0x000e620000000a00 */
[----:B------:R-:W-:Y:S01]  /*0d20*/  SHF.R.U32.HI R4, RZ, R0, R5 ;  /* 0x00000000ff047219 */ /* 0x000fe20000011605 */
[----:B------:R-:W-:Y:S01]  /*0d30*/  ULDC UR4, c[0x0][0x150] ;  /* 0x0000540000047ab9 */ /* 0x000fe20000000800 */
[----:B------:R-:W-:Y:S02]  /*0d40*/  I2FP.F32.U32 R0, R8 ;  /* 0x0000000800007245 */ /* 0x000fe40000201000 */
[----:B------:R-:W-:-:S03]  /*0d50*/  IADD3 R9, P0, RZ, -R28, RZ ;  /* 0x8000001cff097210 */ /* 0x000fc60007f1e0ff */
[----:B------:R-:W2:Y:S01]  /*0d60*/  LDC R12, c[0x0][0x8c0] ;  /* 0x00023000ff0c7b82 */ /* 0x000ea20000000800 */
[----:B------:R-:W-:Y:S01]  /*0d70*/  IADD3.X R11, RZ, ~R4, RZ, P0, !PT ;  /* 0x80000004ff0b7210 */ /* 0x000fe200007fe4ff */
[----:B------:R-:W-:Y:S01]  /*0d80*/  FMUL R0, R0, UR4 ;  /* 0x0000000400007c20 */ /* 0x000fe20008400000 */
[----:B------:R-:W-:Y:S01]  /*0d90*/  IMAD.WIDE.U32 R4, R9, R22, R16 ;  /* 0x0000001609047225 */ /* 0x000fe200078e0010 */
[----:B------:R-:W-:-:S03]  /*0da0*/  ULDC UR4, c[0x0][0x154] ;  /* 0x0000550000047ab9 */ /* 0x000fc60000000800 */
[----:B------:R-:W-:Y:S01]  /*0db0*/  IMAD R6, R11, R22, RZ ;  /* 0x000000160b067224 */ /* 0x000fe200078e02ff */
[----:B------:R-:W3:Y:S01]  /*0dc0*/  LDC R7, c[0x0][0x144] ;  /* 0x00005100ff077b82 */ /* 0x000ee20000000800 */
[----:B------:R-:W4:Y:S02]  /*0dd0*/  F2I.U32.TRUNC.NTZ R0, R0 ;  /* 0x0000000000007305 */ /* 0x000f24000020f000 */
[----:B------:R-:W-:-:S05]  /*0de0*/  IMAD R9, R9, R23, R6 ;  /* 0x0000001709097224 */ /* 0x000fca00078e0206 */
[----:B------:R-:W5:Y:S01]  /*0df0*/  LDC R20, c[0x0][0x8b0] ;  /* 0x00022c00ff147b82 */ /* 0x000f620000000800 */
[----:B------:R-:W-:Y:S02]  /*0e00*/  IADD3 R9, R5, R9, RZ ;  /* 0x0000000905097210 */ /* 0x000fe40007ffe0ff */
[----:B-1----:R-:W-:-:S04]  /*0e10*/  ISETP.NE.U32.AND P0, PT, R24, RZ, PT ;  /* 0x000000ff1800720c */ /* 0x002fc80003f05070 */
[----:B------:R-:W-:Y:S01]  /*0e20*/  ISETP.NE.AND.EX P0, PT, R25, RZ, PT, P0 ;  /* 0x000000ff1900720c */ /* 0x000fe20003f05300 */
[----:B------:R-:W1:Y:S01]  /*0e30*/  LDC R11, c[0x0][0x900] ;  /* 0x00024000ff0b7b82 */ /* 0x000e620000000800 */
[--C-:B--2---:R-:W-:Y:S01]  /*0e40*/  SHF.R.U64 R14, R4, R12, R9.reuse ;  /* 0x0000000c040e7219 */ /* 0x104fe20000001209 */
[----:B----4-:R-:W-:Y:S01]  /*0e50*/  IMAD.MOV R5, RZ, RZ, -R0 ;  /* 0x000000ffff057224 */ /* 0x010fe200078e0a00 */
[----:B------:R-:W-:Y:S02]  /*0e60*/  I2FP.F32.U32 R4, R10 ;  /* 0x0000000a00047245 */ /* 0x000fe40000201000 */
[----:B------:R-:W-:-:S03]  /*0e70*/  SHF.R.U32.HI R9, RZ, R12, R9 ;  /* 0x0000000cff097219 */ /* 0x000fc60000011609 */
[----:B------:R-:W2:Y:S01]  /*0e80*/  LDC R15, c[0x0][0x148] ;  /* 0x00005200ff0f7b82 */ /* 0x000ea20000000800 */
[----:B---3--:R-:W-:Y:S02]  /*0e90*/  IMAD R0, R7, R5, R8 ;  /* 0x0000000507007224 */ /* 0x008fe400078e0208 */
[----:B------:R-:W-:Y:S01]  /*0ea0*/  FMUL R5, R4, UR4 ;  /* 0x0000000404057c20 */ /* 0x000fe20008400000 */
[----:B------:R-:W-:Y:S02]  /*0eb0*/  MOV R4, 0xffffffff ;  /* 0xffffffff00047802 */ /* 0x000fe40000000f00 */
[----:B------:R-:W-:Y:S01]  /*0ec0*/  MOV R8, 0x1 ;  /* 0x0000000100087802 */ /* 0x000fe20000000f00 */
[----:B------:R3:W4:Y:S01]  /*0ed0*/  F2I.U32.TRUNC.NTZ R13, R5 ;  /* 0x00000005000d7305 */ /* 0x000722000020f000 */
[----:B------:R-:W2:Y:S01]  /*0ee0*/  LDC R23, c[0x0][0x8a8] ;  /* 0x00022a00ff177b82 */ /* 0x000ea20000000800 */
[-CC-:B-----5:R-:W-:Y:S02]  /*0ef0*/  SHF.R.U64 R29, R14, R20.reuse, R9.reuse ;  /* 0x000000140e1d7219 */ /* 0x1a0fe40000001209 */
[----:B------:R-:W-:-:S05]  /*0f00*/  SHF.R.U32.HI R6, RZ, R20, R9 ;  /* 0x00000014ff067219 */ /* 0x000fca0000011609 */
[----:B------:R-:W2:Y:S01]  /*0f10*/  LDC R22, c[0x0][0x8f0] ;  /* 0x00023c00ff167b82 */ /* 0x000ea20000000800 */
[-CC-:B-1----:R-:W-:Y:S02]  /*0f20*/  SHF.R.U64 R20, R29, R11.reuse, R6.reuse ;  /* 0x0000000b1d147219 */ /* 0x182fe40000001206 */
[-C--:B------:R-:W-:Y:S02]  /*0f30*/  SHF.L.U32 R4, R4, R11.reuse, RZ ;  /* 0x0000000b04047219 */ /* 0x080fe400000006ff */
[-C--:B------:R-:W-:Y:S02]  /*0f40*/  SHF.R.U32.HI R6, RZ, R11.reuse, R6 ;  /* 0x0000000bff067219 */ /* 0x080fe40000011606 */
[----:B------:R-:W-:Y:S01]  /*0f50*/  LOP3.LUT R12, RZ, R4, RZ, 0x33, !PT ;  /* 0x00000004ff0c7212 */ /* 0x000fe200078e33ff */
[----:B------:R-:W1:Y:S01]  /*0f60*/  LDC R27, c[0x0][0x8e0] ;  /* 0x00023800ff1b7b82 */ /* 0x000e620000000800 */
[----:B------:R-:W-:Y:S01]  /*0f70*/  SHF.L.U32 R11, R8, R11, RZ ;  /* 0x0000000b080b7219 */ /* 0x000fe200000006ff */
[----:B---3--:R-:W-:Y:S01]  /*0f80*/  IMAD.MOV.U32 R5, RZ, RZ, R6 ;  /* 0x000000ffff057224 */ /* 0x008fe200078e0006 */
[----:B------:R-:W-:-:S05]  /*0f90*/  MOV R4, R20 ;  /* 0x0000001400047202 */ /* 0x000fca0000000f00 */
[----:B------:R-:W3:Y:S01]  /*0fa0*/  LDC R26, c[0x0][0x8b8] ;  /* 0x00022e00ff1a7b82 */ /* 0x000ee20000000800 */
[----:B----4-:R-:W-:Y:S05]  /*0fb0*/  @!P0 BRA `(.L_x_13) ;  /* 0x0000000000288947 */ /* 0x010fea0003800000 */
[----:B------:R-:W4:Y:S02]  /*0fc0*/  LDC R9, c[0x0][0x8f4] ;  /* 0x00023d00ff097b82 */ /* 0x000f240000000800 */
[----:B----4-:R-:W-:-:S04]  /*0fd0*/  IADD3 R9, P0, R20, R9, RZ ;  /* 0x0000000914097210 */ /* 0x010fc80007f1e0ff */
[----:B------:R-:W-:-:S05]  /*0fe0*/  IADD3.X R21, RZ, R6, RZ, P0, !PT ;  /* 0x00000006ff157210 */ /* 0x000fca00007fe4ff */
[----:B------:R-:W-:-:S04]  /*0ff0*/  IMAD.WIDE.U32 R4, R21, R24, RZ ;  /* 0x0000001815047225 */ /* 0x000fc800078e00ff */
[----:B------:R-:W-:-:S04]  /*1000*/  IMAD.WIDE.U32 R6, P0, R9, R25, R4 ;  /* 0x0000001909067225 */ /* 0x000fc80007800004 */
[----:B------:R-:W-:Y:S01]  /*1010*/  IMAD.WIDE.U32 R4, R9, R24, RZ ;  /* 0x0000001809047225 */ /* 0x000fe200078e00ff */
[----:B------:R-:W-:Y:S02]  /*1020*/  IADD3.X R9, RZ, RZ, RZ, P0, !PT ;  /* 0x000000ffff097210 */ /* 0x000fe400007fe4ff */
[----:B------:R-:W-:Y:S02]  /*1030*/  MOV R8, R7 ;  /* 0x0000000700087202 */ /* 0x000fe40000000f00 */
[----:B------:R-:W-:-:S05]  /*1040*/  IADD3 RZ, P0, R5, R6, RZ ;  /* 0x0000000605ff7210 */ /* 0x000fca0007f1e0ff */
[----:B------:R-:W-:-:S08]  /*1050*/  IMAD.WIDE.U32.X R4, R21, R25, R8, P0 ;  /* 0x0000001915047225 */ /* 0x000fd000000e0408 */
.L_x_13:
[----:B--2---:R-:W-:Y:S01]  /*1060*/  SHF.R.U64 R4, R4, R22, R5 ;  /* 0x0000001604047219 */ /* 0x004fe20000001205 */
[----:B------:R-:W-:Y:S01]  /*1070*/  IMAD.MOV R13, RZ, RZ, -R13 ;  /* 0x000000ffff0d7224 */ /* 0x000fe200078e0a0d */
[----:B------:R-:W-:Y:S02]  /*1080*/  LOP3.LUT R12, R29, R12, RZ, 0xc0, !PT ;  /* 0x0000000c1d0c7212 */ /* 0x000fe400078ec0ff */
[----:B------:R-:W-:Y:S01]  /*1090*/  IADD3 R5, R23, -0x1, RZ ;  /* 0xffffffff17057810 */ /* 0x000fe20007ffe0ff */
[----:B------:R-:W-:Y:S01]  /*10a0*/  @P6 IMAD R0, R15, R13, R10 ;  /* 0x0000000d0f006224 */ /* 0x000fe200078e020a */
[----:B------:R-:W-:Y:S01]  /*10b0*/  IADD3 R6, -R4, RZ, RZ ;  /* 0x000000ff04067210 */ /* 0x000fe20007ffe1ff */
[----:B------:R-:W-:Y:S01]  /*10c0*/  IMAD R11, R11, R4, R12 ;  /* 0x000000040b0b7224 */ /* 0x000fe200078e020c */
[----:B------:R-:W-:Y:S02]  /*10d0*/  LOP3.LUT R5, R14, R5, RZ, 0xc0, !PT ;  /* 0x000000050e057212 */ /* 0x000fe400078ec0ff */
[----:B------:R-:W-:Y:S01]  /*10e0*/  R2UR UR47, R28 ;  /* 0x000000001c2f72ca */ /* 0x000fe200000e0000 */
[----:B-1----:R-:W-:-:S02]  /*10f0*/  IMAD R4, R6, R27, R20 ;  /* 0x0000001b06047224 */ /* 0x002fc400078e0214 */
[----:B---3--:R-:W-:Y:S02]  /*1100*/  IMAD R0, R11, R26, R0 ;  /* 0x0000001a0b007224 */ /* 0x008fe400078e0200 */
[----:B------:R-:W-:Y:S01]  /*1110*/  IMAD R5, R4, R23, R5 ;  /* 0x0000001704057224 */ /* 0x000fe200078e0205 */
[----:B------:R-:W-:-:S04]  /*1120*/  MOV R4, 0x1 ;  /* 0x0000000100047802 */ /* 0x000fc80000000f00 */
[----:B------:R-:W-:Y:S02]  /*1130*/  SEL R23, R5, R0, !P6 ;  /* 0x0000000005177207 */ /* 0x000fe40007000000 */
[----:B------:R-:W-:Y:S02]  /*1140*/  SEL R22, R0, R5, !P6 ;  /* 0x0000000500167207 */ /* 0x000fe40007000000 */
[----:B------:R-:W-:-:S07]  /*1150*/  PRMT R0, R4, 0x7610, R0 ;  /* 0x0000761004007816 */ /* 0x000fce0000000000 */
.L_x_11:
[----:B------:R-:W-:-:S08]  /*1160*/  NOP ;  /* 0x0000000000007918 */ /* 0x000fd00000000000 */
[----:B------:R-:W1:Y:S02]  /*1170*/  USETMAXREG.TRY_ALLOC.CTAPOOL UP0, 0xe8 ;  /* 0x000000e8000079c8 */ /* 0x000e640008000600 */
[----:B-1----:R-:W-:-:S13]  /*1180*/  PLOP3.LUT P0, PT, PT, PT, UP0, 0x80, 0x0 ;  /* 0x000000000000781c */ /* 0x002fda0003f0f008 */
[----:B------:R-:W-:Y:S05]  /*1190*/  @!P0 BRA `(.L_x_11) ;  /* 0xfffffffc00f08947 */ /* 0x000fea000383ffff */
[----:B------:R-:W-:Y:S02]  /*11a0*/  ULDC.64 UR4, c[0x0][0x590] ;  /* 0x0001640000047ab9 */ /* 0x000fe40000000a00 */
[----:B------:R-:W-:-:S04]  /*11b0*/  ISETP.NE.U32.AND P0, PT, RZ, UR4, PT ;  /* 0x00000004ff007c0c */ /* 0x000fc8000bf05070 */
[----:B------:R-:W-:-:S13]  /*11c0*/  ISETP.NE.AND.EX P0, PT, RZ, UR5, PT, P0 ;  /* 0x00000005ff007c0c */ /* 0x000fda000bf05300 */
[----:B------:R-:W-:Y:S05]  /*11d0*/  @P0 BRA `(.L_x_14) ;  /* 0x00000000002c0947 */ /* 0x000fea0003800000 */
[----:B------:R-:W-:Y:S02]  /*11e0*/  ULDC.64 UR4, c[0x0][0x588] ;  /* 0x0001620000047ab9 */ /* 0x000fe40000000a00 */
[----:B------:R-:W-:-:S04]  /*11f0*/  ISETP.NE.U32.AND P0, PT, RZ, UR4, PT ;  /* 0x00000004ff007c0c */ /* 0x000fc8000bf05070 */
[----:B------:R-:W-:-:S13]  /*1200*/  ISETP.NE.AND.EX P0, PT, RZ, UR5, PT, P0 ;  /* 0x00000005ff007c0c */ /* 0x000fda000bf05300 */
[----:B------:R-:W-:Y:S05]  /*1210*/  @!P0 BRA `(.L_x_15) ;  /* 0x0000000000108947 */ /* 0x000fea0003800000 */
[----:B------:R-:W1:Y:S02]  /*1220*/  LDC.64 R4, c[0x0][0x588] ;  /* 0x00016200ff047b82 */ /* 0x000e640000000a00 */
[----:B-1----:R1:W5:Y:S01]  /*1230*/  LDG.E R89, desc[UR52][R4.64] ;  /* 0x0000003404597981 */ /* 0x002362000c1e1900 */
[----:B------:R-:W-:Y:S01]  /*1240*/  IMAD.MOV.U32 R88, RZ, RZ, 0x1 ;  /* 0x00000001ff587424 */ /* 0x000fe200078e00ff */
[----:B------:R-:W-:Y:S06]  /*1250*/  BRA `(.L_x_14) ;  /* 0x00000000000c7947 */ /* 0x000fec0003800000 */
.L_x_15:
[----:B------:R-:W-:Y:S01]  /*1260*/  ULDC UR4, c[0x0][0x580] ;  /* 0x0001600000047ab9 */ /* 0x000fe20000000800 */
[----:B------:R-:W-:Y:S02]  /*1270*/  MOV R88, 0x1 ;  /* 0x0000000100587802 */ /* 0x000fe40000000f00 */
[----:B------:R-:W-:-:S07]  /*1280*/  MOV R89, UR4 ;  /* 0x0000000400597c02 */ /* 0x000fce0008000f00 */
.L_x_14:
        /* <DEDUP_REMOVED lines=8> */
[----:B-1----:R-:W1:Y:S02]  /*1310*/  LDC.64 R4, c[0x0][0x5a8] ;  /* 0x00016a00ff047b82 */ /* 0x002e640000000a00 */
[----:B-1----:R2:W5:Y:S01]  /*1320*/  LDG.E R97, desc[UR52][R4.64] ;  /* 0x0000003404617981 */ /* 0x002562000c1e1900 */
[----:B------:R-:W-:Y:S05]  /*1330*/  BRA `(.L_x_16) ;  /* 0x0000000000087947 */ /* 0x000fea0003800000 */
.L_x_17:
[----:B------:R-:W-:Y:S02]  /*1340*/  ULDC UR4, c[0x0][0x5a0] ;  /* 0x0001680000047ab9 */ /* 0x000fe40000000800 */
[----:B------:R-:W-:-:S07]  /*1350*/  MOV R97, UR4 ;  /* 0x0000000400617c02 */ /* 0x000fce0008000f00 */
.L_x_16:
[----:B------:R-:W-:Y:S01]  /*1360*/  LOP3.LUT P1, RZ, R0, 0xff, RZ, 0xc0, !PT ;  /* 0x000000ff00ff7812 */ /* 0x000fe2000782c0ff */
[----:B------:R-:W-:Y:S01]  /*1370*/  UMOV UR40, URZ ;  /* 0x0000003f00287c82 */ /* 0x000fe20008000000 */
[----:B------:R-:W-:-:S11]  /*1380*/  PLOP3.LUT P0, PT, PT, PT, PT, 0x80, 0x0 ;  /* 0x000000000000781c */ /* 0x000fd60003f0f070 */
[----:B------:R-:W-:Y:S05]  /*1390*/  @!P1 BRA `(.L_x_18) ;  /* 0x0000009400c09947 */ /* 0x000fea0003800000 */
[----:B------:R-:W3:Y:S01]  /*13a0*/  LDC R91, c[0x0][0x900] ;  /* 0x00024000ff5b7b82 */ /* 0x000ee20000000800 */
[C---:B------:R-:W-:Y:S01]  /*13b0*/  IMAD.SHL.U32 R0, R3.reuse, 0x20, RZ ;  /* 0x0000002003007824 */ /* 0x040fe200078e00ff */
[----:B------:R-:W-:Y:S01]  /*13c0*/  ULDC UR4, c[0x0][0x28c] ;  /* 0x0000a30000047ab9 */ /* 0x000fe20000000800 */
[----:B-12---:R-:W-:Y:S01]  /*13d0*/  SHF.R.U32.HI R5, RZ, 0x1, R3 ;  /* 0x00000001ff057819 */ /* 0x006fe20000011603 */
[----:B------:R-:W-:Y:S01]  /*13e0*/  UIADD3 UR4, UR4, 0x3f, URZ ;  /* 0x0000003f04047890 */ /* 0x000fe2000fffe03f */
[C---:B------:R-:W-:Y:S01]  /*13f0*/  SHF.L.U32 R6, R3.reuse, 0x4, RZ ;  /* 0x0000000403067819 */ /* 0x040fe200000006ff */
[----:B------:R-:W-:Y:S01]  /*1400*/  ULDC.64 UR54, c[0x0][0x198] ;  /* 0x0000660000367ab9 */ /* 0x000fe20000000a00 */
[----:B------:R-:W-:Y:S01]  /*1410*/  LOP3.LUT R4, R0, 0xc0, RZ, 0xc0, !PT ;  /* 0x000000c000047812 */ /* 0x000fe200078ec0ff */
[----:B------:R-:W1:Y:S01]  /*1420*/  LDC R95, c[0x0][0x8a8] ;  /* 0x00022a00ff5f7b82 */ /* 0x000e620000000800 */
[----:B------:R-:W-:Y:S01]  /*1430*/  USHF.R.S32.HI UR5, URZ, 0x1f, UR4 ;  /* 0x0000001f3f057899 */ /* 0x000fe20008011404 */
[C---:B------:R-:W-:Y:S01]  /*1440*/  SHF.L.U32 R7, R3.reuse, 0x2, RZ ;  /* 0x0000000203077819 */ /* 0x040fe200000006ff */
[----:B------:R-:W-:Y:S01]  /*1450*/  UMOV UR41, URZ ;  /* 0x0000003f00297c82 */ /* 0x000fe20008000000 */
[----:B------:R-:W-:Y:S01]  /*1460*/  LOP3.LUT R4, R4, 0x8, R5, 0xf8, !PT ;  /* 0x0000000804047812 */ /* 0x000fe200078ef805 */
[----:B------:R-:W-:Y:S01]  /*1470*/  ULEA.HI UR5, UR5, UR4, URZ, 0x6 ;  /* 0x0000000405057291 */ /* 0x000fe2000f8f303f */
[----:B------:R-:W-:Y:S01]  /*1480*/  LOP3.LUT R5, R6, 0xe00, RZ, 0xc0, !PT ;  /* 0x00000e0006057812 */ /* 0x000fe200078ec0ff */
[----:B------:R-:W-:Y:S01]  /*1490*/  IMAD.MOV.U32 R6, RZ, RZ, 0x1 ;  /* 0x00000001ff067424 */ /* 0x000fe200078e00ff */
[----:B------:R-:W-:Y:S01]  /*14a0*/  LOP3.LUT P0, RZ, R3, 0x4, RZ, 0xc0, !PT ;  /* 0x0000000403ff7812 */ /* 0x000fe2000780c0ff */
[----:B------:R-:W-:Y:S01]  /*14b0*/  USHF.R.S32.HI UR48, URZ, 0x6, UR5 ;  /* 0x000000063f307899 */ /* 0x000fe20008011405 */
[--C-:B------:R-:W-:Y:S01]  /*14c0*/  LOP3.LUT R5, R5, 0x20, R0.reuse, 0xf8, !PT ;  /* 0x0000002005057812 */ /* 0x100fe200078ef800 */
[----:B------:R-:W-:Y:S01]  /*14d0*/  UMOV UR42, URZ ;  /* 0x0000003f002a7c82 */ /* 0x000fe20008000000 */
[----:B------:R-:W-:Y:S01]  /*14e0*/  LOP3.LUT R4, R4, 0x18, R7, 0x78, !PT ;  /* 0x0000001804047812 */ /* 0x000fe200078e7807 */
[----:B------:R-:W-:Y:S01]  /*14f0*/  UISETP.LT.AND UP0, UPT, UR48, 0x1, UPT ;  /* 0x000000013000788c */ /* 0x000fe2000bf01270 */
[----:B------:R-:W-:Y:S01]  /*1500*/  LOP3.LUT R5, R5, 0x100, R0, 0xf8, !PT ;  /* 0x0000010005057812 */ /* 0x000fe200078ef800 */
[----:B------:R-:W-:Y:S01]  /*1510*/  UMOV UR43, URZ ;  /* 0x0000003f002b7c82 */ /* 0x000fe20008000000 */
[----:B------:R-:W-:Y:S01]  /*1520*/  MOV R0, 0xffffffff ;  /* 0xffffffff00007802 */ /* 0x000fe20000000f00 */
[----:B------:R-:W-:Y:S01]  /*1530*/  USEL UR49, UR48, 0x1, UP0 ;  /* 0x0000000130317887 */ /* 0x000fe20008000000 */
[----:B------:R-:W-:Y:S01]  /*1540*/  LOP3.LUT R3, R3, 0xff, RZ, 0xc0, !PT ;  /* 0x000000ff03037812 */ /* 0x000fe200078ec0ff */
[----:B------:R-:W-:Y:S01]  /*1550*/  UMOV UR40, URZ ;  /* 0x0000003f00287c82 */ /* 0x000fe20008000000 */
[----:B---3--:R-:W-:Y:S01]  /*1560*/  SHF.L.U32 R0, R0, R91, RZ ;  /* 0x0000005b00007219 */ /* 0x008fe200000006ff */
[----:B------:R-:W-:Y:S01]  /*1570*/  UIADD3 UR49, UR48, -UR49, URZ ;  /* 0x8000003130317290 */ /* 0x000fe2000fffe03f */
[----:B------:R-:W-:-:S02]  /*1580*/  MOV R94, 0x10 ;  /* 0x00000010005e7802 */ /* 0x000fc40000000f00 */
[----:B------:R-:W-:Y:S01]  /*1590*/  LOP3.LUT R90, R5, R4, RZ, 0xfc, !PT ;  /* 0x00000004055a7212 */ /* 0x000fe200078efcff */
[----:B-1----:R-:W-:Y:S01]  /*15a0*/  VIADD R95, R95, 0xffffffff ;  /* 0xffffffff5f5f7836 */ /* 0x002fe20000000000 */
[----:B------:R-:W-:Y:S02]  /*15b0*/  SHF.L.U32 R91, R6, R91, RZ ;  /* 0x0000005b065b7219 */ /* 0x000fe400000006ff */
[----:B------:R-:W-:Y:S02]  /*15c0*/  LOP3.LUT R101, R19, 0x1, RZ, 0xfc, !PT ;  /* 0x0000000113657812 */ /* 0x000fe400078efcff */
[----:B------:R-:W-:Y:S02]  /*15d0*/  LOP3.LUT R103, R18, 0x1, RZ, 0xfc, !PT ;  /* 0x0000000112677812 */ /* 0x000fe400078efcff */
[----:B------:R-:W-:Y:S02]  /*15e0*/  MOV R92, 0x1 ;  /* 0x00000001005c7802 */ /* 0x000fe40000000f00 */
[----:B------:R-:W-:-:S02]  /*15f0*/  SHF.R.U32.HI R104, RZ, 0x7, R3 ;  /* 0x00000007ff687819 */ /* 0x000fc40000011603 */
[----:B------:R-:W-:Y:S02]  /*1600*/  IADD3 R93, R3, 0x1f, RZ ;  /* 0x0000001f035d7810 */ /* 0x000fe40007ffe0ff */
[----:B------:R-:W-:Y:S02]  /*1610*/  SEL R94, R94, 0xfffffff0, !P0 ;  /* 0xfffffff05e5e7807 */ /* 0x000fe40004000000 */
[----:B------:R-:W-:-:S07]  /*1620*/  LOP3.LUT R96, RZ, R0, RZ, 0x33, !PT ;  /* 0x00000000ff607212 */ /* 0x000fce00078e33ff */
.L_x_282:
[----:B------:R-:W1:Y:S01]  /*1630*/  SHFL.IDX PT, R0, R104, RZ, 0x1f ;  /* 0x00001fff68007589 */ /* 0x000e6200000e0000 */
[----:B------:R-:W2:Y:S01]  /*1640*/  S2UR UR50, SR_CgaCtaId ;  /* 0x00000000003279c3 */ /* 0x000ea20000008800 */
[----:B------:R-:W-:Y:S01]  /*1650*/  UMOV UR51, 0x400 ;  /* 0x0000040000337882 */ /* 0x000fe20000000000 */
[----:B-1----:R-:W-:Y:S01]  /*1660*/  R2UR UR4, R0 ;  /* 0x00000000000472ca */ /* 0x002fe200000e0000 */
[----:B--2---:R-:W-:-:S12]  /*1670*/  ULEA UR51, UR50, UR51, 0x18 ;  /* 0x0000003332337291 */ /* 0x004fd8000f8ec03f */
[----:B------:R-:W-:-:S04]  /*1680*/  ULEA.HI UR5, UR4, UR4, URZ, 0x1 ;  /* 0x0000000404057291 */ /* 0x000fc8000f8f083f */
[----:B------:R-:W-:-:S04]  /*1690*/  ULOP3.LUT UR5, UR5, 0x7fffe, URZ, 0xc0, !UPT ;  /* 0x0007fffe05057892 */ /* 0x000fc8000f8ec03f */
[----:B------:R-:W-:-:S03]  /*16a0*/  UIADD3 UR5, UR4, -UR5, URZ ;  /* 0x8000000504057290 */ /* 0x000fc6000fffe03f */
[----:B------:R-:W-:Y:S01]  /*16b0*/  ULDC UR4, c[0x0][0x28c] ;  /* 0x0000a30000047ab9 */ /* 0x000fe20000000800 */
[----:B------:R-:W-:Y:S01]  /*16c0*/  ULEA UR5, UR5, UR51, 0xd ;  /* 0x0000003305057291 */ /* 0x000fe2000f8e683f */
[----:B------:R-:W-:-:S03]  /*16d0*/  ISETP.LT.AND P0, PT, RZ, UR4, PT ;  /* 0x00000004ff007c0c */ /* 0x000fc6000bf01270 */
[----:B------:R-:W-:-:S04]  /*16e0*/  UIADD3 UR5, UR5, 0x8400, URZ ;  /* 0x0000840005057890 */ /* 0x000fc8000fffe03f */
[----:B------:R-:W-:-:S04]  /*16f0*/  USHF.R.U32.HI UR5, URZ, 0x4, UR5 ;  /* 0x000000043f057899 */ /* 0x000fc80008011605 */
[----:B------:R-:W-:-:S04]  /*1700*/  ULOP3.LUT UR5, UR5, 0x3fff, URZ, 0xc0, !UPT ;  /* 0x00003fff05057892 */ /* 0x000fc8000f8ec03f */
[----:B------:R-:W-:Y:S01]  /*1710*/  ULOP3.LUT UR44, UR5, 0x10000, URZ, 0xfc, !UPT ;  /* 0x00010000052c7892 */ /* 0x000fe2000f8efc3f */
[----:B------:R-:W-:Y:S11]  /*1720*/  @P0 BRA `(.L_x_19) ;  /* 0x0000000000400947 */ /* 0x000ff60003800000 */
[----:B------:R-:W-:Y:S01]  /*1730*/  MOV R0, 0x0 ;  /* 0x0000000000007802 */ /* 0x000fe20000000f00 */
[----:B------:R-:W-:Y:S01]  /*1740*/  ULDC.64 UR4, c[0x4][0x70] ;  /* 0x01001c0000047ab9 */ /* 0x000fe20000000a00 */
[----:B------:R-:W-:Y:S01]  /*1750*/  ULDC.64 UR6, c[0x4][0x8] ;  /* 0x0100020000067ab9 */ /* 0x000fe20000000a00 */
[----:B------:R-:W-:Y:S01]  /*1760*/  MOV R4, UR4 ;  /* 0x0000000400047c02 */ /* 0x000fe20008000f00 */
[----:B------:R1:W2:Y:S01]  /*1770*/  LDC.64 R14, c[0x4][R0] ;  /* 0x01000000000e7b82 */ /* 0x0002a20000000a00 */
[----:B------:R-:W-:Y:S01]  /*1780*/  MOV R5, UR5 ;  /* 0x0000000500057c02 */ /* 0x000fe20008000f00 */
[----:B------:R-:W-:Y:S01]  /*1790*/  ULDC.64 UR4, c[0x4][0x78] ;  /* 0x01001e0000047ab9 */ /* 0x000fe20000000a00 */
[----:B------:R-:W-:Y:S01]  /*17a0*/  MOV R10, UR6 ;  /* 0x00000006000a7c02 */ /* 0x000fe20008000f00 */
[----:B------:R-:W-:Y:S01]  /*17b0*/  IMAD.U32 R7, RZ, RZ, UR5 ;  /* 0x00000005ff077e24 */ /* 0x000fe2000f8e00ff */
[----:B------:R-:W-:Y:S01]  /*17c0*/  MOV R6, UR4 ;  /* 0x0000000400067c02 */ /* 0x000fe20008000f00 */
[----:B------:R-:W-:Y:S01]  /*17d0*/  IMAD.MOV.U32 R12, RZ, RZ, 0x1 ;  /* 0x00000001ff0c7424 */ /* 0x000fe200078e00ff */
[----:B------:R-:W-:-:S02]  /*17e0*/  MOV R11, UR7 ;  /* 0x00000007000b7c02 */ /* 0x000fc40008000f00 */
[----:B------:R-:W-:Y:S02]  /*17f0*/  MOV R8, 0x1e1 ;  /* 0x000001e100087802 */ /* 0x000fe40000000f00 */
[----:B-1----:R-:W-:-:S07]  /*1800*/  MOV R13, RZ ;  /* 0x000000ff000d7202 */ /* 0x002fce0000000f00 */
[----:B------:R-:W-:-:S07]  /*1810*/  LEPC R20, `(.L_x_19) ;  /* 0x000000001014794e */ /* 0x000fce0000000000 */
[----:B--2--5:R-:W-:Y:S05]  /*1820*/  CALL.ABS.NOINC R14 ;  /* 0x000000000e007343 */ /* 0x024fea0003c00000 */
.L_x_19:
[----:B------:R-:W-:-:S13]  /*1830*/  ISETP.NE.AND P0, PT, R101, 0x3, PT ;  /* 0x000000036500780c */ /* 0x000fda0003f05270 */
[----:B------:R-:W-:Y:S05]  /*1840*/  @!P0 BRA `(.L_x_20) ;  /* 0x0000000000048947 */ /* 0x000fea0003800000 */
[----:B------:R-:W-:Y:S01]  /*1850*/  BPT.TRAP 0x1 ;  /* 0x000000040000795c */ /* 0x000fe20000300000 */
.L_x_20:
[----:B------:R-:W-:Y:S02]  /*1860*/  MOV R3, UR43 ;  /* 0x0000002b00037c02 */ /* 0x000fe40008000f00 */
[----:B------:R-:W-:Y:S02]  /*1870*/  MOV R0, UR42 ;  /* 0x0000002a00007c02 */ /* 0x000fe40008000f00 */
[----:B------:R-:W-:Y:S02]  /*1880*/  LEA R3, R3, UR51, 0x3 ;  /* 0x0000003303037c11 */ /* 0x000fe4000f8e18ff */
[----:B------:R-:W-:-:S04]  /*1890*/  SHF.L.U32 R0, R0, 0x1f, RZ ;  /* 0x0000001f00007819 */ /* 0x000fc800000006ff */
[----:B------:R1:W2:Y:S01]  /*18a0*/  SYNCS.PHASECHK.TRANS64.TRYWAIT P1, [R3+URZ], R0 ;  /* 0x00000000030075a7 */ /* 0x0002a2000802017f */
[----:B------:R-:W-:Y:S05]  /*18b0*/  @!P0 BRA `(.L_x_21) ;  /* 0x0000000000048947 */ /* 0x000fea0003800000 */
[----:B------:R-:W-:Y:S01]  /*18c0*/  BPT.TRAP 0x1 ;  /* 0x000000040000795c */ /* 0x000fe20000300000 */
.L_x_21:
[----:B------:R-:W-:-:S05]  /*18d0*/  IMAD.U32 R4, RZ, RZ, UR49 ;  /* 0x00000031ff047e24 */ /* 0x000fca000f8e00ff */
[----:B------:R-:W-:Y:S01]  /*18e0*/  ISETP.GE.AND P2, PT, R4, 0x1, PT ;  /* 0x000000010400780c */ /* 0x000fe20003f46270 */
[----:B--2---:R-:W-:-:S12]  /*18f0*/  @P1 BRA `(.L_x_22) ;  /* 0x0000000000081947 */ /* 0x004fd80003800000 */
[----:B------:R-:W2:Y:S02]  /*1900*/  SYNCS.PHASECHK.TRANS64.TRYWAIT P1, [R3+URZ], R0 ;  /* 0x00000000030075a7 */ /* 0x000ea4000802017f */
[----:B--2---:R-:W-:Y:S05]  /*1910*/  @!P1 BRA `(.L_x_23) ;  /* 0x000000bc00609947 */ /* 0x004fea0003800000 */
.L_x_22:
[----:B------:R-:W-:Y:S05]  /*1920*/  WARPSYNC.ALL ;  /* 0x0000000000007948 */ /* 0x000fea0003800000 */
[----:B------:R-:W-:Y:S01]  /*1930*/  UIADD3 UR4, UR51, 0x20400, URZ ;  /* 0x0002040033047890 */ /* 0x000fe2000fffe03f */
[----:B------:R-:W-:Y:S01]  /*1940*/  WARPGROUP.ARRIVE ;  /* 0x00000000000079c5 */ /* 0x000fe20000000000 */
[----:B------:R-:W-:Y:S02]  /*1950*/  ULEA UR9, UR43, UR44, 0xa ;  /* 0x0000002c2b097291 */ /* 0x000fe4000f8e503f */
[----:B------:R-:W-:Y:S01]  /*1960*/  USHF.R.U32.HI UR4, URZ, 0x4, UR4 ;  /* 0x000000043f047899 */ /* 0x000fe20008011604 */
[----:B------:R-:W-:Y:S01]  /*1970*/  UMOV UR5, 0x40000040 ;  /* 0x4000004000057882 */ /* 0x000fe20000000000 */
[----:B------:R-:W-:-:S02]  /*1980*/  UMOV UR7, 0x40000040 ;  /* 0x4000004000077882 */ /* 0x000fc40000000000 */
[----:B------:R-:W-:-:S04]  /*1990*/  ULOP3.LUT UR4, UR4, 0x3fff, URZ, 0xc0, !UPT ;  /* 0x00003fff04047892 */ /* 0x000fc8000f8ec03f */
[----:B------:R-:W-:-:S03]  /*19a0*/  ULOP3.LUT UR8, UR4, 0x10000, URZ, 0xfc, !UPT ;  /* 0x0001000004087892 */ /* 0x000fc6000f8efc3f */
[----:B------:R-:W-:Y:S01]  /*19b0*/  UMOV UR4, UR9 ;  /* 0x0000000900047c82 */ /* 0x000fe20008000000 */
[----:B------:R-:W-:-:S07]  /*19c0*/  ULEA UR10, UR43, UR8, 0xa ;  /* 0x000000082b0a7291 */ /* 0x000fce000f8e503f */
[----:B------:R-:W-:Y:S02]  /*19d0*/  UMOV UR6, UR10 ;  /* 0x0000000a00067c82 */ /* 0x000fe40008000000 */
[----:B------:R-:W-:Y:S01]  /*19e0*/  HGMMA.64x128x16.F32 R24, gdesc[UR4], RZ, !UPT, gsb0 ;  /* 0x01e00000041879f0 */ /* 0x000fe2000c0008ff */
[----:B------:R-:W-:Y:S02]  /*19f0*/  UIADD3 UR4, UR9, 0x2, URZ ;  /* 0x0000000209047890 */ /* 0x000fe4000fffe03f */
[----:B------:R-:W-:Y:S01]  /*1a00*/  UIADD3 UR6, UR10, 0x2, URZ ;  /* 0x000000020a067890 */ /* 0x000fe2000fffe03f */
[----:B------:R-:W-:Y:S01]  /*1a10*/  UMOV UR5, 0x40000040 ;  /* 0x4000004000057882 */ /* 0x000fe20000000000 */
[----:B------:R-:W-:Y:S01]  /*1a20*/  UMOV UR7, 0x40000040 ;  /* 0x4000004000077882 */ /* 0x000fe20000000000 */
[----:B------:R-:W-:Y:S02]  /*1a30*/  WARPGROUP.DEPBAR.LE gsb0, 0x0 ;  /* 0x00008000000079c5 */ /* 0x000fe40000010000 */
[----:B------:R-:W-:-:S06]  /*1a40*/  WARPGROUP.ARRIVE ;  /* 0x00000000000079c5 */ /* 0x000fcc0000000000 */
[----:B------:R-:W-:Y:S01]  /*1a50*/  HGMMA.64x128x16.F32 R24, gdesc[UR4], R24, gsb0 ;  /* 0x01e00000041879f0 */ /* 0x000fe20008000818 */
        /* <DEDUP_REMOVED lines=13> */
[----:B------:R-:W-:Y:S03]  /*1b30*/  HGMMA.64x128x16.F32 R24, gdesc[UR4], R24, gsb0 ;  /* 0x01e00000041879f0 */ /* 0x000fe60008000818 */
[----:B------:R-:W-:Y:S02]  /*1b40*/  WARPGROUP.DEPBAR.LE gsb0, 0x0 ;  /* 0x00008000000079c5 */ /* 0x000fe40000010000 */
[----:B------:R-:W-:Y:S05]  /*1b50*/  @!P2 BRA `(.L_x_24) ;  /* 0x000000040010a947 */ /* 0x000fea0003800000 */
[----:B------:R-:W-:Y:S01]  /*1b60*/  UIADD3 UR4, UR43, 0x1, URZ ;  /* 0x000000012b047890 */ /* 0x000fe2000fffe03f */
[----:B-12---:R-:W-:Y:S01]  /*1b70*/  MOV R0, UR49 ;  /* 0x0000003100007c02 */ /* 0x006fe20008000f00 */
[----:B------:R-:W-:Y:S02]  /*1b80*/  UMOV UR10, UR43 ;  /* 0x0000002b000a7c82 */ /* 0x000fe40008000000 */
[----:B------:R-:W-:-:S04]  /*1b90*/  UISETP.NE.AND UP0, UPT, UR4, 0x6, UPT ;  /* 0x000000060400788c */ /* 0x000fc8000bf05270 */
[----:B------:R-:W-:Y:S02]  /*1ba0*/  USEL UR5, URZ, 0x1, UP0 ;  /* 0x000000013f057887 */ /* 0x000fe40008000000 */
[----:B------:R-:W-:Y:S02]  /*1bb0*/  USEL UR9, UR4, URZ, UP0 ;  /* 0x0000003f04097287 */ /* 0x000fe40008000000 */
[----:B------:R-:W-:-:S06]  /*1bc0*/  ULOP3.LUT UR5, UR42, UR5, URZ, 0x3c, !UPT ;  /* 0x000000052a057292 */ /* 0x000fcc000f8e3c3f */
[----:B------:R-:W-:-:S07]  /*1bd0*/  MOV R5, UR5 ;  /* 0x0000000500057c02 */ /* 0x000fce0008000f00 */
.L_x_31:
[----:B-12---:R-:W-:Y:S05]  /*1be0*/  @!P0 BRA `(.L_x_25) ;  /* 0x0000000000048947 */ /* 0x006fea0003800000 */
[----:B------:R-:W-:Y:S01]  /*1bf0*/  BPT.TRAP 0x1 ;  /* 0x000000040000795c */ /* 0x000fe20000300000 */
.L_x_25:
[----:B------:R-:W-:Y:S01]  /*1c00*/  ULEA UR4, UR9, UR51, 0x3 ;  /* 0x0000003309047291 */ /* 0x000fe2000f8e183f */
[----:B------:R-:W-:-:S08]  /*1c10*/  SHF.L.U32 R3, R5, 0x1f, RZ ;  /* 0x0000001f05037819 */ /* 0x000fd000000006ff */
[----:B------:R1:W2:Y:S01]  /*1c20*/  SYNCS.PHASECHK.TRANS64.TRYWAIT P1, [UR4], R3 ;  /* 0x00000003ff0075a7 */ /* 0x0002a20008020144 */
[----:B------:R-:W-:Y:S05]  /*1c30*/  @!P0 BRA `(.L_x_26) ;  /* 0x0000000000048947 */ /* 0x000fea0003800000 */
[----:B------:R-:W-:Y:S01]  /*1c40*/  BPT.TRAP 0x1 ;  /* 0x000000040000795c */ /* 0x000fe20000300000 */
.L_x_26:
[----:B--2---:R-:W-:Y:S05]  /*1c50*/  @P1 BRA `(.L_x_27) ;  /* 0x0000000000081947 */ /* 0x004fea0003800000 */
[----:B------:R-:W2:Y:S02]  /*1c60*/  SYNCS.PHASECHK.TRANS64.TRYWAIT P1, [UR4], R3 ;  /* 0x00000003ff0075a7 */ /* 0x000ea40008020144 */
[----:B--2---:R-:W-:Y:S05]  /*1c70*/  @!P1 BRA `(.L_x_28) ;  /* 0x000000b8009c9947 */ /* 0x004fea0003800000 */
.L_x_27:
[----:B------:R-:W-:Y:S01]  /*1c80*/  ULEA UR11, UR9, UR44, 0xa ;  /* 0x0000002c090b7291 */ /* 0x000fe2000f8e503f */
[----:B------:R-:W-:Y:S01]  /*1c90*/  WARPGROUP.ARRIVE ;  /* 0x00000000000079c5 */ /* 0x000fe20000000000 */
[----:B------:R-:W-:Y:S01]  /*1ca0*/  ULEA UR12, UR9, UR8, 0xa ;  /* 0x00000008090c7291 */ /* 0x000fe2000f8e503f */
[----:B------:R-:W-:Y:S01]  /*1cb0*/  UMOV UR5, 0x40000040 ;  /* 0x4000004000057882 */ /* 0x000fe20000000000 */
[----:B------:R-:W-:-:S03]  /*1cc0*/  UMOV UR7, 0x40000040 ;  /* 0x4000004000077882 */ /* 0x000fc60000000000 */
[----:B------:R-:W-:Y:S02]  /*1cd0*/  UMOV UR4, UR11 ;  /* 0x0000000b00047c82 */ /* 0x000fe40008000000 */
[----:B------:R-:W-:Y:S02]  /*1ce0*/  UMOV UR6, UR12 ;  /* 0x0000000c00067c82 */ /* 0x000fe40008000000 */
[----:B------:R-:W-:Y:S01]  /*1cf0*/  HGMMA.64x128x16.F32 R24, gdesc[UR4], R24, gsb0 ;  /* 0x01e00000041879f0 */ /* 0x000fe20008000818 */
[----:B------:R-:W-:Y:S02]  /*1d00*/  UIADD3 UR4, UR11, 0x2, URZ ;  /* 0x000000020b047890 */ /* 0x000fe4000fffe03f */
[----:B------:R-:W-:Y:S01]  /*1d10*/  UIADD3 UR6, UR12, 0x2, URZ ;  /* 0x000000020c067890 */ /* 0x000fe2000fffe03f */
[----:B------:R-:W-:Y:S01]  /*1d20*/  UMOV UR5, 0x40000040 ;  /* 0x4000004000057882 */ /* 0x000fe20000000000 */
[----:B------:R-:W-:Y:S01]  /*1d30*/  UMOV UR7, 0x40000040 ;  /* 0x4000004000077882 */ /* 0x000fe20000000000 */
[----:B------:R-:W-:-:S02]  /*1d40*/  WARPGROUP.DEPBAR.LE gsb0, 0x0 ;  /* 0x00008000000079c5 */ /* 0x000fc40000010000 */
        /* <DEDUP_REMOVED lines=18> */
[----:B------:R-:W-:Y:S01]  /*1e70*/  BPT.TRAP 0x1 ;  /* 0x000000040000795c */ /* 0x000fe20000300000 */
.L_x_29:
[----:B------:R-:W-:Y:S01]  /*1e80*/  ULEA UR4, UR10, UR51, 0x3 ;  /* 0x000000330a047291 */ /* 0x000fe2000f8e183f */
[----:B------:R-:W-:-:S03]  /*1e90*/  ISETP.GT.U32.AND P1, PT, R19, 0x1, PT ;  /* 0x000000011300780c */ /* 0x000fc60003f24070 */
[----:B------:R-:W-:-:S04]  /*1ea0*/  UIADD3 UR4, UR4, 0x30, URZ ;  /* 0x0000003004047890 */ /* 0x000fc8000fffe03f */
[----:B------:R-:W-:-:S09]  /*1eb0*/  UPRMT UR4, URZ, 0x654, UR4 ;  /* 0x000006543f047896 */ /* 0x000fd20008000004 */
[----:B------:R-:W-:Y:S01]  /*1ec0*/  SYNCS.ARRIVE.TRANS64.RED.A1T0 RZ, [UR4], RZ ;  /* 0x000000ffffff79a7 */ /* 0x000fe20008100404 */
[----:B------:R-:W-:Y:S05]  /*1ed0*/  @P1 BRA `(.L_x_30) ;  /* 0x0000000000041947 */ /* 0x000fea0003800000 */
[----:B------:R-:W-:Y:S01]  /*1ee0*/  BPT.TRAP 0x1 ;  /* 0x000000040000795c */ /* 0x000fe20000300000 */
.L_x_30:
[----:B------:R-:W-:Y:S01]  /*1ef0*/  UIADD3 UR9, UR9, 0x1, URZ ;  /* 0x0000000109097890 */ /* 0x000fe2000fffe03f */
[C---:B------:R-:W-:Y:S01]  /*1f00*/  ISETP.GT.AND P1, PT, R0.reuse, 0x1, PT ;  /* 0x000000010000780c */ /* 0x040fe20003f24270 */
[----:B------:R-:W-:Y:S01]  /*1f10*/  UIADD3 UR10, UR10, 0x1, URZ ;  /* 0x000000010a0a7890 */ /* 0x000fe2000fffe03f */
[----:B------:R-:W-:Y:S01]  /*1f20*/  IADD3 R0, R0, -0x1, RZ ;  /* 0xffffffff00007810 */ /* 0x000fe20007ffe0ff */
[----:B------:R-:W-:Y:S02]  /*1f30*/  UISETP.NE.AND UP0, UPT, UR9, 0x6, UPT ;  /* 0x000000060900788c */ /* 0x000fe4000bf05270 */
[----:B------:R-:W-:Y:S02]  /*1f40*/  UISETP.NE.AND UP1, UPT, UR10, 0x6, UPT ;  /* 0x000000060a00788c */ /* 0x000fe4000bf25270 */
[----:B------:R-:W-:Y:S02]  /*1f50*/  USEL UR4, URZ, 0x1, UP0 ;  /* 0x000000013f047887 */ /* 0x000fe40008000000 */
[----:B------:R-:W-:-:S02]  /*1f60*/  USEL UR9, UR9, URZ, UP0 ;  /* 0x0000003f09097287 */ /* 0x000fc40008000000 */
[----:B------:R-:W-:Y:S02]  /*1f70*/  USEL UR10, UR10, URZ, UP1 ;  /* 0x0000003f0a0a7287 */ /* 0x000fe40008800000 */
[----:B------:R-:W-:Y:S01]  /*1f80*/  LOP3.LUT R5, R5, UR4, RZ, 0x3c, !PT ;  /* 0x0000000405057c12 */ /* 0x000fe2000f8e3cff */
[----:B------:R-:W-:Y:S09]  /*1f90*/  @P1 BRA `(.L_x_31) ;  /* 0xfffffffc00101947 */ /* 0x000ff2000383ffff */
.L_x_24:
[----:B-12---:R-:W1:Y:S02]  /*1fa0*/  LDC R0, c[0x0][0x28c] ;  /* 0x0000a300ff007b82 */ /* 0x006e640000000800 */
[----:B-1----:R-:W-:-:S13]  /*1fb0*/  ISETP.GE.AND P1, PT, R0, 0x1, PT ;  /* 0x000000010000780c */ /* 0x002fda0003f26270 */
[----:B------:R-:W-:Y:S05]  /*1fc0*/  @!P1 BRA `(.L_x_32) ;  /* 0x0000000000349947 */ /* 0x000fea0003800000 */
[----:B------:R-:W-:Y:S05]  /*1fd0*/  @!P0 BRA `(.L_x_33) ;  /* 0x0000000000048947 */ /* 0x000fea0003800000 */
[----:B------:R-:W-:Y:S01]  /*1fe0*/  BPT.TRAP 0x1 ;  /* 0x000000040000795c */ /* 0x000fe20000300000 */
.L_x_33:
[----:B------:R-:W-:Y:S01]  /*1ff0*/  UIADD3 UR6, UR49, UR43, URZ ;  /* 0x0000002b31067290 */ /* 0x000fe2000fffe03f */
[----:B------:R-:W-:-:S03]  /*2000*/  ISETP.GT.U32.AND P0, PT, R19, 0x1, PT ;  /* 0x000000011300780c */ /* 0x000fc60003f04070 */
[----:B------:R-:W-:-:S04]  /*2010*/  UIMAD.WIDE.U32 UR4, UR6, -0x55555555, URZ ;  /* 0xaaaaaaab060478a5 */ /* 0x000fc8000f8e003f */
[----:B------:R-:W-:-:S04]  /*2020*/  USHF.R.U32.HI UR4, URZ, 0x2, UR5 ;  /* 0x000000023f047899 */ /* 0x000fc80008011605 */
[----:B------:R-:W-:-:S04]  /*2030*/  UIMAD UR6, UR4, -0x6, UR6 ;  /* 0xfffffffa040678a4 */ /* 0x000fc8000f8e0206 */
[----:B------:R-:W-:-:S04]  /*2040*/  ULEA UR6, UR6, UR51, 0x3 ;  /* 0x0000003306067291 */ /* 0x000fc8000f8e183f */
[----:B------:R-:W-:-:S04]  /*2050*/  UIADD3 UR6, UR6, 0x30, URZ ;  /* 0x0000003006067890 */ /* 0x000fc8000fffe03f */
[----:B------:R-:W-:-:S09]  /*2060*/  UPRMT UR6, URZ, 0x654, UR6 ;  /* 0x000006543f067896 */ /* 0x000fd20008000006 */
[----:B------:R-:W-:Y:S01]  /*2070*/  SYNCS.ARRIVE.TRANS64.RED.A1T0 RZ, [UR6], RZ ;  /* 0x000000ffffff79a7 */ /* 0x000fe20008100406 */
[----:B------:R-:W-:Y:S05]  /*2080*/  @P0 BRA `(.L_x_32) ;  /* 0x0000000000040947 */ /* 0x000fea0003800000 */
[----:B------:R-:W-:Y:S01]  /*2090*/  BPT.TRAP 0x1 ;  /* 0x000000040000795c */ /* 0x000fe20000300000 */
.L_x_32:
[----:B------:R-:W-:Y:S01]  /*20a0*/  UIADD3 UR6, UR51, 0x200, URZ ;  /* 0x0000020033067890 */ /* 0x000fe2000fffe03f */
[----:B------:R-:W-:Y:S01]  /*20b0*/  R2UR UR46, R22 ;  /* 0x00000000162e72ca */ /* 0x000fe200000e0000 */
[----:B------:R-:W-:Y:S01]  /*20c0*/  UIADD3 UR43, UR48, UR43, URZ ;  /* 0x0000002b302b7290 */ /* 0x000fe2000fffe03f */
[----:B------:R-:W-:Y:S01]  /*20d0*/  R2UR UR45, R23 ;  /* 0x00000000172d72ca */ /* 0x000fe200000e0000 */
[----:B------:R-:W-:Y:S02]  /*20e0*/  UISETP.GE.U32.AND UP1, UPT, UR48, 0x6, UPT ;  /* 0x000000063000788c */ /* 0x000fe4000bf26070 */
[----:B------:R-:W-:Y:S02]  /*20f0*/  ULOP3.LUT UP2, URZ, UR6, 0x1bf, URZ, 0xc0, !UPT ;  /* 0x000001bf063f7892 */ /* 0x000fe4000f84c03f */
[----:B------:R-:W-:-:S04]  /*2100*/  UISETP.GT.U32.AND UP0, UPT, UR43, 0x5, UPT ;  /* 0x000000052b00788c */ /* 0x000fc8000bf04070 */
[----:B------:R-:W-:Y:S01]  /*2110*/  UISETP.LT.U32.AND UP0, UPT, UR48, 0x6, UP0 ;  /* 0x000000063000788c */ /* 0x000fe20008701070 */
[----:B------:R-:W-:Y:S01]  /*2120*/  PLOP3.LUT P0, PT, PT, PT, UP2, 0x80, 0x0 ;  /* 0x000000000000781c */ /* 0x000fe20003f0f028 */
[----:B------:R-:W-:Y:S02]  /*2130*/  USHF.L.U32 UR46, UR46, 0x7, URZ ;  /* 0x000000072e2e7899 */ /* 0x000fe4000800063f */
[----:B------:R-:W-:Y:S02]  /*2140*/  @UP1 UIMAD.WIDE.U32 UR4, UR43, -0x55555555, URZ ;  /* 0xaaaaaaab2b0418a5 */ /* 0x000fe4000f8e003f */
[----:B------:R-:W-:Y:S02]  /*2150*/  USEL UR6, URZ, 0x1, !UP0 ;  /* 0x000000013f067887 */ /* 0x000fe4000c000000 */
[----:B------:R-:W-:Y:S02]  /*2160*/  @UP1 USHF.R.U32.HI UR4, URZ, 0x2, UR5 ;  /* 0x000000023f041899 */ /* 0x000fe40008011605 */
[----:B------:R-:W-:-:S02]  /*2170*/  ULOP3.LUT UR42, UR42, UR6, URZ, 0x3c, !UPT ;  /* 0x000000062a2a7292 */ /* 0x000fc4000f8e3c3f */
[----:B------:R-:W-:Y:S02]  /*2180*/  USHF.L.U32 UR45, UR45, 0x7, URZ ;  /* 0x000000072d2d7899 */ /* 0x000fe4000800063f */
[----:B------:R-:W-:Y:S01]  /*2190*/  @UP1 ULOP3.LUT UR42, UR42, 0x1, UR4, 0x78, !UPT ;  /* 0x000000012a2a1892 */ /* 0x000fe2000f8e7804 */
[----:B------:R-:W-:Y:S11]  /*21a0*/  @!P0 BRA `(.L_x_34) ;  /* 0x00000000007c8947 */ /* 0x000ff60003800000 */
[----:B------:R-:W-:Y:S01]  /*21b0*/  MOV R22, 0x0 ;  /* 0x0000000000167802 */ /* 0x000fe20000000f00 */
[----:B------:R-:W-:Y:S01]  /*21c0*/  ULDC.64 UR4, c[0x4][0x80] ;  /* 0x0100200000047ab9 */ /* 0x000fe20000000a00 */
[----:B------:R-:W-:Y:S01]  /*21d0*/  ULDC.64 UR6, c[0x4][0x10] ;  /* 0x0100040000067ab9 */ /* 0x000fe20000000a00 */
[----:B------:R-:W-:Y:S01]  /*21e0*/  IMAD.U32 R4, RZ, RZ, UR4 ;  /* 0x00000004ff047e24 */ /* 0x000fe2000f8e00ff */
[----:B------:R1:W2:Y:S01]  /*21f0*/  LDC.64 R14, c[0x4][R22] ;  /* 0x01000000160e7b82 */ /* 0x0002a20000000a00 */
[----:B------:R-:W-:Y:S01]  /*2200*/  MOV R5, UR5 ;  /* 0x0000000500057c02 */ /* 0x000fe20008000f00 */
[----:B------:R-:W-:Y:S01]  /*2210*/  ULDC.64 UR4, c[0x4][0x88] ;  /* 0x0100220000047ab9 */ /* 0x000fe20000000a00 */
[----:B------:R-:W-:Y:S01]  /*2220*/  IMAD.U32 R10, RZ, RZ, UR6 ;  /* 0x00000006ff0a7e24 */ /* 0x000fe2000f8e00ff */
[----:B------:R-:W-:Y:S01]  /*2230*/  MOV R6, UR4 ;  /* 0x0000000400067c02 */ /* 0x000fe20008000f00 */
[----:B------:R-:W-:Y:S01]  /*2240*/  IMAD.MOV.U32 R13, RZ, RZ, RZ ;  /* 0x000000ffff0d7224 */ /* 0x000fe200078e00ff */
[----:B------:R-:W-:-:S02]  /*2250*/  MOV R7, UR5 ;  /* 0x0000000500077c02 */ /* 0x000fc40008000f00 */
[----:B------:R-:W-:Y:S02]  /*2260*/  MOV R11, UR7 ;  /* 0x00000007000b7c02 */ /* 0x000fe40008000f00 */
[----:B------:R-:W-:Y:S02]  /*2270*/  MOV R8, 0x70 ;  /* 0x0000007000087802 */ /* 0x000fe40000000f00 */
[----:B-1----:R-:W-:-:S07]  /*2280*/  MOV R12, 0x1 ;  /* 0x00000001000c7802 */ /* 0x002fce0000000f00 */
[----:B------:R-:W-:-:S07]  /*2290*/  LEPC R20, `(.L_x_35) ;  /* 0x000000001014794e */ /* 0x000fce0000000000 */
[----:B--2--5:R-:W-:Y:S05]  /*22a0*/  CALL.ABS.NOINC R14 ;  /* 0x000000000e007343 */ /* 0x024fea0003c00000 */
.L_x_35:
[----:B------:R-:W1:Y:S01]  /*22b0*/  LDC.64 R22, c[0x4][R22] ;  /* 0x0100000016167b82 */ /* 0x000e620000000a00 */
[----:B------:R-:W-:Y:S01]  /*22c0*/  ULDC.64 UR4, c[0x4][0x80] ;  /* 0x0100200000047ab9 */ /* 0x000fe20000000a00 */
[----:B------:R-:W-:Y:S01]  /*22d0*/  ULDC.64 UR6, c[0x4][0x10] ;  /* 0x0100040000067ab9 */ /* 0x000fe20000000a00 */
[----:B------:R-:W-:Y:S01]  /*22e0*/  MOV R4, UR4 ;  /* 0x0000000400047c02 */ /* 0x000fe20008000f00 */
[----:B------:R-:W-:Y:S01]  /*22f0*/  IMAD.MOV.U32 R12, RZ, RZ, 0x1 ;  /* 0x00000001ff0c7424 */ /* 0x000fe200078e00ff */
[----:B------:R-:W-:Y:S01]  /*2300*/  MOV R5, UR5 ;  /* 0x0000000500057c02 */ /* 0x000fe20008000f00 */
[----:B------:R-:W-:Y:S01]  /*2310*/  ULDC.64 UR4, c[0x4][0x88] ;  /* 0x0100220000047ab9 */ /* 0x000fe20000000a00 */
[----:B------:R-:W-:Y:S01]  /*2320*/  MOV R10, UR6 ;  /* 0x00000006000a7c02 */ /* 0x000fe20008000f00 */
[----:B------:R-:W-:Y:S01]  /*2330*/  IMAD.U32 R7, RZ, RZ, UR5 ;  /* 0x00000005ff077e24 */ /* 0x000fe2000f8e00ff */
[----:B------:R-:W-:Y:S02]  /*2340*/  MOV R6, UR4 ;  /* 0x0000000400067c02 */ /* 0x000fe40008000f00 */
[----:B------:R-:W-:-:S02]  /*2350*/  MOV R11, UR7 ;  /* 0x00000007000b7c02 */ /* 0x000fc40008000f00 */
[----:B------:R-:W-:Y:S02]  /*2360*/  MOV R8, 0x70 ;  /* 0x0000007000087802 */ /* 0x000fe40000000f00 */
[----:B------:R-:W-:-:S07]  /*2370*/  MOV R13, RZ ;  /* 0x000000ff000d7202 */ /* 0x000fce0000000f00 */
[----:B------:R-:W-:-:S07]  /*2380*/  LEPC R20, `(.L_x_34) ;  /* 0x000000001014794e */ /* 0x000fce0000000000 */
[----:B-1----:R-:W-:Y:S05]  /*2390*/  CALL.ABS.NOINC R22 ;  /* 0x0000000016007343 */ /* 0x002fea0003c00000 */
.L_x_34:
[----:B------:R-:W1:Y:S02]  /*23a0*/  LDC.64 R8, c[0x0][0x590] ;  /* 0x00016400ff087b82 */ /* 0x000e640000000a00 */
[----:B-1----:R-:W-:-:S04]  /*23b0*/  ISETP.NE.U32.AND P2, PT, R8, RZ, PT ;  /* 0x000000ff0800720c */ /* 0x002fc80003f45070 */
[----:B------:R-:W-:-:S13]  /*23c0*/  ISETP.NE.AND.EX P2, PT, R9, RZ, PT, P2 ;  /* 0x000000ff0900720c */ /* 0x000fda0003f45320 */
[----:B------:R-:W-:Y:S05]  /*23d0*/  @!P2 BRA `(.L_x_36) ;  /* 0x000000000034a947 */ /* 0x000fea0003800000 */
[----:B------:R-:W-:Y:S02]  /*23e0*/  ULDC.64 UR4, c[0x0][0x588] ;  /* 0x0001620000047ab9 */ /* 0x000fe40000000a00 */
[----:B------:R-:W-:-:S04]  /*23f0*/  ISETP.NE.U32.AND P0, PT, RZ, UR4, PT ;  /* 0x00000004ff007c0c */ /* 0x000fc8000bf05070 */
[----:B------:R-:W-:-:S13]  /*2400*/  ISETP.NE.AND.EX P0, PT, RZ, UR5, PT, P0 ;  /* 0x00000005ff007c0c */ /* 0x000fda000bf05300 */
[----:B------:R-:W-:Y:S05]  /*2410*/  @!P0 BRA `(.L_x_37) ;  /* 0x0000000000188947 */ /* 0x000fea0003800000 */
[----:B------:R-:W1:Y:S01]  /*2420*/  LDC.64 R4, c[0x0][0x588] ;  /* 0x00016200ff047b82 */ /* 0x000e620000000a00 */
[----:B------:R-:W-:-:S04]  /*2430*/  IMAD R3, R8, UR47, RZ ;  /* 0x0000002f08037c24 */ /* 0x000fc8000f8e02ff */
[----:B-1----:R-:W-:-:S05]  /*2440*/  IMAD.WIDE R4, R3, 0x4, R4 ;  /* 0x0000000403047825 */ /* 0x002fca00078e0204 */
[----:B-----5:R1:W5:Y:S01]  /*2450*/  LDG.E R89, desc[UR52][R4.64] ;  /* 0x0000003404597981 */ /* 0x020362000c1e1900 */
[----:B------:R-:W-:Y:S01]  /*2460*/  MOV R88, 0x1 ;  /* 0x0000000100587802 */ /* 0x000fe20000000f00 */
[----:B------:R-:W-:Y:S06]  /*2470*/  BRA `(.L_x_36) ;  /* 0x00000000000c7947 */ /* 0x000fec0003800000 */
.L_x_37:
[----:B------:R-:W-:Y:S01]  /*2480*/  ULDC UR4, c[0x0][0x580] ;  /* 0x0001600000047ab9 */ /* 0x000fe20000000800 */
[----:B------:R-:W-:Y:S01]  /*2490*/  MOV R88, 0x1 ;  /* 0x0000000100587802 */ /* 0x000fe20000000f00 */
[----:B-----5:R-:W-:-:S07]  /*24a0*/  IMAD.U32 R89, RZ, RZ, UR4 ;  /* 0x00000004ff597e24 */ /* 0x020fce000f8e00ff */
.L_x_36:
[----:B------:R-:W2:Y:S02]  /*24b0*/  LDC.64 R6, c[0x0][0x5b0] ;  /* 0x00016c00ff067b82 */ /* 0x000ea40000000a00 */
[----:B--2---:R-:W-:-:S04]  /*24c0*/  ISETP.NE.U32.AND P0, PT, R6, RZ, PT ;  /* 0x000000ff0600720c */ /* 0x004fc80003f05070 */
[----:B------:R-:W-:-:S13]  /*24d0*/  ISETP.NE.AND.EX P0, PT, R7, RZ, PT, P0 ;  /* 0x000000ff0700720c */ /* 0x000fda0003f05300 */
[----:B------:R-:W-:Y:S05]  /*24e0*/  @!P0 BRA `(.L_x_38) ;  /* 0x00000000002c8947 */ /* 0x000fea0003800000 */
[----:B------:R-:W-:Y:S02]  /*24f0*/  ULDC.64 UR4, c[0x0][0x5a8] ;  /* 0x00016a0000047ab9 */ /* 0x000fe40000000a00 */
[----:B------:R-:W-:-:S04]  /*2500*/  ISETP.NE.U32.AND P0, PT, RZ, UR4, PT ;  /* 0x00000004ff007c0c */ /* 0x000fc8000bf05070 */
[----:B------:R-:W-:-:S13]  /*2510*/  ISETP.NE.AND.EX P0, PT, RZ, UR5, PT, P0 ;  /* 0x00000005ff007c0c */ /* 0x000fda000bf05300 */
[----:B------:R-:W-:Y:S05]  /*2520*/  @!P0 BRA `(.L_x_39) ;  /* 0x0000000000148947 */ /* 0x000fea0003800000 */
[----:B-1----:R-:W1:Y:S01]  /*2530*/  LDC.64 R4, c[0x0][0x5a8] ;  /* 0x00016a00ff047b82 */ /* 0x002e620000000a00 */
[----:B------:R-:W-:-:S04]  /*2540*/  IMAD R3, R6, UR47, RZ ;  /* 0x0000002f06037c24 */ /* 0x000fc8000f8e02ff */
[----:B-1----:R-:W-:-:S05]  /*2550*/  IMAD.WIDE R4, R3, 0x4, R4 ;  /* 0x0000000403047825 */ /* 0x002fca00078e0204 */
[----:B-----5:R2:W5:Y:S01]  /*2560*/  LDG.E R97, desc[UR52][R4.64] ;  /* 0x0000003404617981 */ /* 0x020562000c1e1900 */
[----:B------:R-:W-:Y:S05]  /*2570*/  BRA `(.L_x_38) ;  /* 0x0000000000087947 */ /* 0x000fea0003800000 */
.L_x_39:
[----:B------:R-:W-:Y:S02]  /*2580*/  ULDC UR4, c[0x0][0x5a0] ;  /* 0x0001680000047ab9 */ /* 0x000fe40000000800 */
[----:B-----5:R-:W-:-:S07]  /*2590*/  MOV R97, UR4 ;  /* 0x0000000400617c02 */ /* 0x020fce0008000f00 */
.L_x_38:
[----:B------:R-:W-:Y:S01]  /*25a0*/  ULDC.64 UR4, c[0x0][0x588] ;  /* 0x0001620000047ab9 */ /* 0x000fe20000000a00 */
[----:B------:R-:W-:Y:S01]  /*25b0*/  ISETP.NE.U32.AND P3, PT, R8, RZ, PT ;  /* 0x000000ff0800720c */ /* 0x000fe20003f65070 */
[----:B------:R-:W-:Y:S02]  /*25c0*/  UISETP.NE.U32.AND UP0, UPT, UR4, URZ, UPT ;  /* 0x0000003f0400728c */ /* 0x000fe4000bf05070 */
[----:B------:R-:W-:Y:S02]  /*25d0*/  ISETP.NE.U32.AND P4, PT, RZ, UR4, PT ;  /* 0x00000004ff007c0c */ /* 0x000fe4000bf85070 */
[----:B------:R-:W-:Y:S01]  /*25e0*/  ISETP.NE.AND.EX P3, PT, R9, RZ, PT, P3 ;  /* 0x000000ff0900720c */ /* 0x000fe20003f65330 */
[----:B------:R-:W-:Y:S02]  /*25f0*/  UISETP.NE.AND.EX UP0, UPT, UR5, URZ, UPT, UP0 ;  /* 0x0000003f0500728c */ /* 0x000fe4000bf05300 */
[----:B------:R-:W-:Y:S02]  /*2600*/  ISETP.NE.AND.EX P4, PT, RZ, UR5, PT, P4 ;  /* 0x00000005ff007c0c */ /* 0x000fe4000bf85340 */
[----:B------:R-:W-:-:S02]  /*2610*/  PLOP3.LUT P0, PT, PT, PT, PT, 0x8, 0x0 ;  /* 0x000000000000781c */ /* 0x000fc40003f0e170 */
[----:B------:R-:W-:-:S04]  /*2620*/  PLOP3.LUT P1, PT, PT, PT, UP0, 0x80, 0x0 ;  /* 0x000000000000781c */ /* 0x000fc80003f2f008 */
[----:B------:R-:W-:-:S05]  /*2630*/  PLOP3.LUT P1, PT, P1, PT, PT, 0x8, 0x0 ;  /* 0x000000000000781c */ /* 0x000fca0000f2e170 */
[----:B------:R-:W-:Y:S08]  /*2640*/  @P4 BRA P3, `(.L_x_40) ;  /* 0x0000000000244947 */ /* 0x000ff00001800000 */
[----:B------:R-:W-:Y:S04]  /*2650*/  BSSY B0, `(.L_x_40) ;  /* 0x0000008000007945 */ /* 0x000fe80003800000 */
[----:B------:R-:W-:Y:S05]  /*2660*/  @!P2 BRA `(.L_x_41) ;  /* 0x000000000014a947 */ /* 0x000fea0003800000 */
[----:B------:R-:W-:Y:S02]  /*2670*/  LOP3.LUT P3, RZ, R88, 0xff, RZ, 0xc0, !PT ;  /* 0x000000ff58ff7812 */ /* 0x000fe4000786c0ff */
[----:B------:R-:W-:-:S11]  /*2680*/  PLOP3.LUT P0, PT, P1, PT, PT, 0x80, 0x0 ;  /* 0x000000000000781c */ /* 0x000fd60000f0f070 */
[----:B------:R-:W-:Y:S05]  /*2690*/  @!P3 BRA `(.L_x_42) ;  /* 0x00000000000cb947 */ /* 0x000fea0003800000 */
[----:B-----5:R-:W-:Y:S01]  /*26a0*/  FSETP.EQ.AND P0, PT, R89, RZ, PT ;  /* 0x000000ff5900720b */ /* 0x020fe20003f02000 */
[----:B------:R-:W-:-:S12]  /*26b0*/  BRA `(.L_x_42) ;  /* 0x0000000000047947 */ /* 0x000fd80003800000 */
.L_x_41:
[----:B-----5:R-:W-:-:S13]  /*26c0*/  FSETP.EQ.AND P0, PT, R89, RZ, PT ;  /* 0x000000ff5900720b */ /* 0x020fda0003f02000 */
.L_x_42:
[----:B------:R-:W-:Y:S05]  /*26d0*/  BSYNC B0 ;  /* 0x0000000000007941 */ /* 0x000fea0003800000 */
.L_x_40:
[----:B------:R-:W-:Y:S04]  /*26e0*/  BSSY B0, `(.L_x_43) ;  /* 0x0000007000007945 */ /* 0x000fe80003800000 */
[----:B------:R-:W-:Y:S05]  /*26f0*/  @!P2 BRA `(.L_x_44) ;  /* 0x000000000010a947 */ /* 0x000fea0003800000 */
[----:B------:R-:W-:-:S13]  /*2700*/  LOP3.LUT P2, RZ, R88, 0xff, RZ, 0xc0, !PT ;  /* 0x000000ff58ff7812 */ /* 0x000fda000784c0ff */
[----:B------:R-:W-:Y:S05]  /*2710*/  @!P2 BRA `(.L_x_45) ;  /* 0x00000000000ca947 */ /* 0x000fea0003800000 */
[----:B-----5:R-:W-:Y:S01]  /*2720*/  FSETP.EQ.AND P1, PT, R89, RZ, PT ;  /* 0x000000ff5900720b */ /* 0x020fe20003f22000 */
[----:B------:R-:W-:-:S12]  /*2730*/  BRA `(.L_x_45) ;  /* 0x0000000000047947 */ /* 0x000fd80003800000 */
.L_x_44:
[----:B-----5:R-:W-:-:S13]  /*2740*/  FSETP.EQ.AND P1, PT, R89, RZ, PT ;  /* 0x000000ff5900720b */ /* 0x020fda0003f22000 */
.L_x_45:
[----:B------:R-:W-:Y:S05]  /*2750*/  BSYNC B0 ;  /* 0x0000000000007941 */ /* 0x000fea0003800000 */
.L_x_43:
[----:B------:R-:W-:Y:S01]  /*2760*/  BSSY B0, `(.L_x_46) ;  /* 0x000001b000007945 */ /* 0x000fe20003800000 */
[----:B------:R-:W-:Y:S02]  /*2770*/  LOP3.LUT R92, R92, 0x1, RZ, 0x3c, !PT ;  /* 0x000000015c5c7812 */ /* 0x000fe400078e3cff */
[----:B------:R-:W-:Y:S02]  /*2780*/  CS2R R10, SRZ ;  /* 0x00000000000a7805 */ /* 0x000fe4000001ff00 */
[----:B------:R-:W-:Y:S02]  /*2790*/  MOV R14, RZ ;  /* 0x000000ff000e7202 */ /* 0x000fe40000000f00 */
[----:B------:R-:W-:Y:S02]  /*27a0*/  CS2R R8, SRZ ;  /* 0x0000000000087805 */ /* 0x000fe4000001ff00 */
[----:B------:R-:W-:Y:S02]  /*27b0*/  CS2R R6, SRZ ;  /* 0x0000000000067805 */ /* 0x000fe4000001ff00 */
[----:B-12---:R-:W-:Y:S01]  /*27c0*/  CS2R R4, SRZ ;  /* 0x0000000000047805 */ /* 0x006fe2000001ff00 */
[----:B------:R-:W-:Y:S06]  /*27d0*/  @P0 BRA `(.L_x_47) ;  /* 0x00000000004c0947 */ /* 0x000fec0003800000 */
[----:B------:R-:W-:-:S13]  /*27e0*/  ISETP.NE.AND P2, PT, R103, 0x3, PT ;  /* 0x000000036700780c */ /* 0x000fda0003f45270 */
[----:B------:R-:W-:Y:S05]  /*27f0*/  @!P2 BRA `(.L_x_48) ;  /* 0x000000000004a947 */ /* 0x000fea0003800000 */
[----:B------:R-:W-:Y:S01]  /*2800*/  BPT.TRAP 0x1 ;  /* 0x000000040000795c */ /* 0x000fe20000300000 */
.L_x_48:
[----:B------:R-:W-:Y:S01]  /*2810*/  SHF.L.U32 R0, R92, 0x1f, RZ ;  /* 0x0000001f5c007819 */ /* 0x000fe200000006ff */
[----:B------:R-:W-:Y:S01]  /*2820*/  BSSY B1, `(.L_x_49) ;  /* 0x0000005000017945 */ /* 0x000fe20003800000 */
[----:B------:R-:W-:Y:S02]  /*2830*/  @!P1 LEA R3, R90, UR51, 0x1 ;  /* 0x000000335a039c11 */ /* 0x000fe4000f8e08ff */
[----:B------:R-:W1:Y:S01]  /*2840*/  SYNCS.PHASECHK.TRANS64.TRYWAIT P2, [UR51+0x60], R0 ;  /* 0x00006000ff0075a7 */ /* 0x000e620008040173 */
[----:B------:R-:W-:Y:S01]  /*2850*/  MOV R7, RZ ;  /* 0x000000ff00077202 */ /* 0x000fe20000000f00 */
[----:B-1----:R-:W-:Y:S06]  /*2860*/  @!P2 BRA `(.L_x_50) ;  /* 0x000000ac00b8a947 */ /* 0x002fec0003800000 */
.L_x_358:
[----:B------:R-:W-:Y:S05]  /*2870*/  BSYNC B1 ;  /* 0x0000000000017941 */ /* 0x000fea0003800000 */
.L_x_49:
[----:B------:R-:W-:Y:S01]  /*2880*/  IMAD.MOV.U32 R6, RZ, RZ, RZ ;  /* 0x000000ffff067224 */ /* 0x000fe200078e00ff */
[----:B-1----:R-:W-:Y:S02]  /*2890*/  CS2R R4, SRZ ;  /* 0x0000000000047805 */ /* 0x002fe4000001ff00 */
[----:B------:R-:W-:Y:S02]  /*28a0*/  MOV R10, RZ ;  /* 0x000000ff000a7202 */ /* 0x000fe40000000f00 */
[----:B------:R-:W-:Y:S02]  /*28b0*/  CS2R R8, SRZ ;  /* 0x0000000000087805 */ /* 0x000fe4000001ff00 */
[----:B------:R-:W-:Y:S01]  /*28c0*/  @!P1 LEA R0, R94, R3, 0x1 ;  /* 0x000000035e009211 */ /* 0x000fe200078e08ff */
[----:B------:R-:W-:Y:S05]  /*28d0*/  @!P1 WARPSYNC.ALL ;  /* 0x0000000000009948 */ /* 0x000fea0003800000 */
[----:B------:R1:W2:Y:S01]  /*28e0*/  @!P1 LDSM.16.M88.4 R4, [R3+0x200] ;  /* 0x000200000304983b */ /* 0x0002a20000000200 */
[----:B------:R-:W-:-:S03]  /*28f0*/  MOV R14, 0x1 ;  /* 0x00000001000e7802 */ /* 0x000fc60000000f00 */
[----:B------:R1:W3:Y:S04]  /*2900*/  @!P1 LDSM.16.M88.4 R8, [R0+0x200] ;  /* 0x000200000008983b */ /* 0x0002e80000000200 */
.L_x_47:
[----:B------:R-:W-:Y:S05]  /*2910*/  BSYNC B0 ;  /* 0x0000000000007941 */ /* 0x000fea0003800000 */
.L_x_46:
[--C-:B-12---:R-:W-:Y:S02]  /*2920*/  HADD2.F32 R0, -RZ, R4.reuse.H0_H0 ;  /* 0x20000004ff007230 */ /* 0x106fe40000004100 */
[C---:B-----5:R-:W-:Y:S01]  /*2930*/  FMUL R24, R97.reuse, R24 ;  /* 0x0000001861187220 */ /* 0x060fe20000400000 */
[----:B------:R-:W-:Y:S02]  /*2940*/  HADD2.F32 R20, -RZ, R4.H1_H1 ;  /* 0x30000004ff147230 */ /* 0x000fe40000004100 */
[----:B------:R-:W-:Y:S01]  /*2950*/  FMUL R25, R97, R25 ;  /* 0x0000001961197220 */ /* 0x000fe20000400000 */
[----:B------:R-:W-:Y:S02]  /*2960*/  HADD2.F32 R22, -RZ, R5.H1_H1 ;  /* 0x30000005ff167230 */ /* 0x000fe40000004100 */
[C---:B------:R-:W-:Y:S01]  /*2970*/  FFMA R15, R89.reuse, R0, R24 ;  /* 0x00000000590f7223 */ /* 0x040fe20000000018 */
[----:B------:R-:W-:Y:S02]  /*2980*/  HADD2.F32 R0, -RZ, R6.H0_H0 ;  /* 0x20000006ff007230 */ /* 0x000fe40000004100 */
[----:B------:R-:W-:Y:S01]  /*2990*/  FFMA R20, R89, R20, R25 ;  /* 0x0000001459147223 */ /* 0x000fe20000000019 */
[----:B------:R-:W-:Y:S01]  /*29a0*/  FMUL R28, R97, R28 ;  /* 0x0000001c611c7220 */ /* 0x000fe20000400000 */
[----:B------:R-:W-:-:S02]  /*29b0*/  IMAD.MOV.U32 R121, RZ, RZ, 0x3bbb989d ;  /* 0x3bbb989dff797424 */ /* 0x000fc400078e00ff */
[----:B------:R-:W-:Y:S01]  /*29c0*/  FMUL R27, R97, R27 ;  /* 0x0000001b611b7220 */ /* 0x000fe20000400000 */
[----:B------:R-:W-:Y:S01]  /*29d0*/  MOV R123, 0x437c0000 ;  /* 0x437c0000007b7802 */ /* 0x000fe20000000f00 */
[----:B------:R-:W-:Y:S02]  /*29e0*/  HADD2.F32 R12, -RZ, R5.H0_H0 ;  /* 0x20000005ff0c7230 */ /* 0x000fe40000004100 */
[----:B------:R-:W-:Y:S01]  /*29f0*/  FFMA R23, R89, R0, R28 ;  /* 0x0000000059177223 */ /* 0x000fe2000000001c */
[----:B------:R-:W-:Y:S01]  /*2a00*/  FFMA.SAT R13, -R20, R121, 0.5 ;  /* 0x3f000000140d7423 */ /* 0x000fe20000002179 */
[----:B------:R-:W-:Y:S01]  /*2a10*/  FMUL R21, R97, R26 ;  /* 0x0000001a61157220 */ /* 0x000fe20000400000 */
[----:B------:R-:W-:Y:S01]  /*2a20*/  FFMA R22, R89, R22, R27 ;  /* 0x0000001659167223 */ /* 0x000fe2000000001b */
[----:B---3--:R-:W-:Y:S02]  /*2a30*/  HADD2.F32 R0, -RZ, R8.H0_H0 ;  /* 0x20000008ff007230 */ /* 0x008fe40000004100 */
[----:B------:R-:W-:Y:S01]  /*2a40*/  FMUL R27, R97, R32 ;  /* 0x00000020611b7220 */ /* 0x000fe20000400000 */
[----:B------:R-:W-:-:S02]  /*2a50*/  HADD2.F32 R24, -RZ, R6.H1_H1 ;  /* 0x30000006ff187230 */ /* 0x000fc40000004100 */
[----:B------:R-:W-:Y:S01]  /*2a60*/  FMUL R29, R97, R29 ;  /* 0x0000001d611d7220 */ /* 0x000fe20000400000 */
[----:B------:R-:W-:Y:S01]  /*2a70*/  FFMA.RM R13, R13, R123, 12582913 ;  /* 0x4b4000010d0d7423 */ /* 0x000fe2000000407b */
[C---:B------:R-:W-:Y:S01]  /*2a80*/  FFMA R21, R89.reuse, R12, R21 ;  /* 0x0000000c59157223 */ /* 0x040fe20000000015 */
[C---:B------:R-:W-:Y:S01]  /*2a90*/  FFMA R27, R89.reuse, R0, R27 ;  /* 0x00000000591b7223 */ /* 0x040fe2000000001b */
[----:B------:R-:W-:Y:S02]  /*2aa0*/  HADD2.F32 R28, -RZ, R8.H1_H1 ;  /* 0x30000008ff1c7230 */ /* 0x000fe40000004100 */
[----:B------:R-:W-:Y:S01]  /*2ab0*/  FFMA R24, R89, R24, R29 ;  /* 0x0000001859187223 */ /* 0x000fe2000000001d */
[C---:B------:R-:W-:Y:S01]  /*2ac0*/  FMUL R0, R97.reuse, R33 ;  /* 0x0000002161007220 */ /* 0x040fe20000400000 */
[----:B------:R-:W-:Y:S01]  /*2ad0*/  FMUL R25, R97, R30 ;  /* 0x0000001e61197220 */ /* 0x000fe20000400000 */
[----:B------:R-:W-:Y:S01]  /*2ae0*/  FADD R29, R13, -12583039 ;  /* 0xcb40007f0d1d7421 */ /* 0x000fe20000000000 */
[----:B------:R-:W-:-:S02]  /*2af0*/  HADD2.F32 R12, -RZ, R7.H0_H0 ;  /* 0x20000007ff0c7230 */ /* 0x000fc40000004100 */
[----:B------:R-:W-:Y:S01]  /*2b00*/  FFMA.SAT R30, -R21, R121, 0.5 ;  /* 0x3f000000151e7423 */ /* 0x000fe20000002179 */
[----:B------:R-:W-:Y:S01]  /*2b10*/  FFMA R28, R89, R28, R0 ;  /* 0x0000001c591c7223 */ /* 0x000fe20000000000 */
[----:B------:R-:W-:Y:S01]  /*2b20*/  FFMA R29, -R20, 1.4426950216293334961, -R29 ;  /* 0x3fb8aa3b141d7823 */ /* 0x000fe2000000091d */
[----:B------:R-:W-:Y:S02]  /*2b30*/  HADD2.F32 R0, -RZ, R9.H0_H0 ;  /* 0x20000009ff007230 */ /* 0x000fe40000004100 */
[----:B------:R-:W-:Y:S01]  /*2b40*/  FFMA.RM R99, R30, R123, 12582913 ;  /* 0x4b4000011e637423 */ /* 0x000fe2000000407b */
[----:B------:R-:W-:Y:S01]  /*2b50*/  FMUL R34, R97, R34 ;  /* 0x0000002261227220 */ /* 0x000fe20000400000 */
[----:B------:R-:W-:Y:S01]  /*2b60*/  FFMA R25, R89, R12, R25 ;  /* 0x0000000c59197223 */ /* 0x000fe20000000019 */
[----:B------:R-:W-:Y:S01]  /*2b70*/  FMUL R12, R97, R31 ;  /* 0x0000001f610c7220 */ /* 0x000fe20000400000 */
[----:B------:R-:W-:Y:S01]  /*2b80*/  FFMA R31, -R20, 1.925963033500011079e-08, R29 ;  /* 0x32a57060141f7823 */ /* 0x000fe2000000011d */
[----:B------:R-:W-:Y:S01]  /*2b90*/  FADD R30, R99, -12583039 ;  /* 0xcb40007f631e7421 */ /* 0x000fe20000000000 */
[----:B------:R-:W-:Y:S01]  /*2ba0*/  FFMA R29, R89, R0, R34 ;  /* 0x00000000591d7223 */ /* 0x000fe20000000022 */
[-C--:B------:R-:W-:Y:S01]  /*2bb0*/  FFMA.SAT R0, -R23, R121.reuse, 0.5 ;  /* 0x3f00000017007423 */ /* 0x080fe20000002179 */
[----:B------:R-:W-:Y:S01]  /*2bc0*/  FFMA.SAT R32, -R22, R121, 0.5 ;  /* 0x3f00000016207423 */ /* 0x000fe20000002179 */
[----:B------:R-:W-:Y:S01]  /*2bd0*/  FFMA R30, -R21, 1.4426950216293334961, -R30 ;  /* 0x3fb8aa3b151e7823 */ /* 0x000fe2000000091e */
[----:B------:R-:W-:-:S02]  /*2be0*/  HADD2.F32 R26, -RZ, R7.H1_H1 ;  /* 0x30000007ff1a7230 */ /* 0x000fc40000004100 */
[----:B------:R-:W-:Y:S01]  /*2bf0*/  FFMA.RM R105, R0, R123, 12582913 ;  /* 0x4b40000100697423 */ /* 0x000fe2000000407b */
[----:B------:R-:W-:Y:S01]  /*2c00*/  FMUL R0, R97, R35 ;  /* 0x0000002361007220 */ /* 0x000fe20000400000 */
[----:B------:R-:W-:Y:S01]  /*2c10*/  FFMA.RM R102, R32, R123, 12582913 ;  /* 0x4b40000120667423 */ /* 0x000fe2000000407b */
[-C--:B------:R-:W-:Y:S01]  /*2c20*/  FFMA.SAT R35, -R24, R121.reuse, 0.5 ;  /* 0x3f00000018237423 */ /* 0x080fe20000002179 */
[----:B------:R-:W-:Y:S01]  /*2c30*/  FFMA R32, -R21, 1.925963033500011079e-08, R30 ;  /* 0x32a5706015207823 */ /* 0x000fe2000000011e */
[----:B------:R-:W-:Y:S02]  /*2c40*/  HADD2.F32 R30, -RZ, R9.H1_H1 ;  /* 0x30000009ff1e7230 */ /* 0x000fe40000004100 */
[----:B------:R-:W-:Y:S01]  /*2c50*/  FFMA.SAT R106, -R25, R121, 0.5 ;  /* 0x3f000000196a7423 */ /* 0x000fe20000002179 */
[----:B------:R-:W-:Y:S01]  /*2c60*/  FFMA.RM R107, R35, R123, 12582913 ;  /* 0x4b400001236b7423 */ /* 0x000fe2000000407b */
[----:B------:R1:W-:Y:S01]  /*2c70*/  MUFU.EX2 R98, R31 ;  /* 0x0000001f00627308 */ /* 0x0003e20000000800 */
[----:B------:R-:W-:Y:S01]  /*2c80*/  FMUL R36, R97, R36 ;  /* 0x0000002461247220 */ /* 0x000fe20000400000 */
[----:B------:R-:W-:Y:S01]  /*2c90*/  FFMA R30, R89, R30, R0 ;  /* 0x0000001e591e7223 */ /* 0x000fe20000000000 */
[----:B------:R-:W-:-:S02]  /*2ca0*/  HADD2.F32 R0, -RZ, R10.H0_H0 ;  /* 0x2000000aff007230 */ /* 0x000fc40000004100 */
[----:B------:R-:W-:Y:S01]  /*2cb0*/  FADD R33, R102, -12583039 ;  /* 0xcb40007f66217421 */ /* 0x000fe20000000000 */
[----:B------:R-:W-:Y:S01]  /*2cc0*/  FFMA.RM R108, R106, R123, 12582913 ;  /* 0x4b4000016a6c7423 */ /* 0x000fe2000000407b */
[----:B------:R-:W-:Y:S01]  /*2cd0*/  FFMA R26, R89, R26, R12 ;  /* 0x0000001a591a7223 */ /* 0x000fe2000000000c */
[----:B------:R-:W-:Y:S01]  /*2ce0*/  FFMA.SAT R3, -R15, R121, 0.5 ;  /* 0x3f0000000f037423 */ /* 0x000fe20000002179 */
[C---:B------:R-:W-:Y:S01]  /*2cf0*/  FFMA R33, -R22.reuse, 1.4426950216293334961, -R33 ;  /* 0x3fb8aa3b16217823 */ /* 0x040fe20000000921 */
[----:B-1----:R-:W-:Y:S01]  /*2d00*/  FADD R31, R107, -12583039 ;  /* 0xcb40007f6b1f7421 */ /* 0x002fe20000000000 */
[----:B------:R-:W-:Y:S01]  /*2d10*/  FADD R34, R105, -12583039 ;  /* 0xcb40007f69227421 */ /* 0x000fe20000000000 */
[----:B------:R-:W-:Y:S01]  /*2d20*/  FFMA.RM R3, R3, R123, 12582913 ;  /* 0x4b40000103037423 */ /* 0x000fe2000000407b */
[----:B------:R-:W-:Y:S01]  /*2d30*/  FFMA R33, -R22, 1.925963033500011079e-08, R33 ;  /* 0x32a5706016217823 */ /* 0x000fe20000000121 */
[----:B------:R-:W-:Y:S01]  /*2d40*/  FFMA R109, -R24, 1.4426950216293334961, -R31 ;  /* 0x3fb8aa3b186d7823 */ /* 0x000fe2000000091f */
[----:B------:R-:W-:Y:S01]  /*2d50*/  FFMA R31, R89, R0, R36 ;  /* 0x00000000591f7223 */ /* 0x000fe20000000024 */
[----:B------:R-:W-:Y:S01]  /*2d60*/  FADD R0, R108, -12583039 ;  /* 0xcb40007f6c007421 */ /* 0x000fe20000000000 */
[----:B------:R-:W-:Y:S01]  /*2d70*/  FFMA.SAT R36, -R26, R121, 0.5 ;  /* 0x3f0000001a247423 */ /* 0x000fe20000002179 */
[----:B------:R-:W-:Y:S01]  /*2d80*/  FFMA R34, -R23, 1.4426950216293334961, -R34 ;  /* 0x3fb8aa3b17227823 */ /* 0x000fe20000000922 */
[----:B------:R-:W-:Y:S01]  /*2d90*/  FADD R12, R3, -12583039 ;  /* 0xcb40007f030c7421 */ /* 0x000fe20000000000 */
[----:B------:R-:W-:Y:S01]  /*2da0*/  FFMA R110, -R25, 1.4426950216293334961, -R0 ;  /* 0x3fb8aa3b196e7823 */ /* 0x000fe20000000900 */
[----:B------:R-:W-:Y:S01]  /*2db0*/  FFMA.RM R111, R36, R123, 12582913 ;  /* 0x4b400001246f7423 */ /* 0x000fe2000000407b */
[----:B------:R-:W-:Y:S01]  /*2dc0*/  FMUL R0, R97, R37 ;  /* 0x0000002561007220 */ /* 0x000fe20000400000 */
[----:B------:R1:W-:Y:S01]  /*2dd0*/  MUFU.EX2 R100, R32 ;  /* 0x0000002000647308 */ /* 0x0003e20000000800 */
[----:B------:R-:W-:Y:S01]  /*2de0*/  FFMA.SAT R37, -R27, R121, 0.5 ;  /* 0x3f0000001b257423 */ /* 0x000fe20000002179 */
[----:B------:R-:W-:Y:S01]  /*2df0*/  FFMA R34, -R23, 1.925963033500011079e-08, R34 ;  /* 0x32a5706017227823 */ /* 0x000fe20000000122 */
[----:B------:R-:W-:Y:S01]  /*2e00*/  FFMA R12, -R15, 1.4426950216293334961, -R12 ;  /* 0x3fb8aa3b0f0c7823 */ /* 0x000fe2000000090c */
[----:B------:R-:W-:Y:S01]  /*2e10*/  FFMA R109, -R24, 1.925963033500011079e-08, R109 ;  /* 0x32a57060186d7823 */ /* 0x000fe2000000016d */
[----:B------:R-:W-:Y:S01]  /*2e20*/  FFMA.RM R113, R37, R123, 12582913 ;  /* 0x4b40000125717423 */ /* 0x000fe2000000407b */
[----:B------:R-:W-:Y:S01]  /*2e30*/  FMUL R38, R97, R38 ;  /* 0x0000002661267220 */ /* 0x000fe20000400000 */
[----:B------:R-:W-:Y:S01]  /*2e40*/  FFMA R12, -R15, 1.925963033500011079e-08, R12 ;  /* 0x32a570600f0c7823 */ /* 0x000fe2000000010c */
[----:B------:R2:W3:Y:S01]  /*2e50*/  MUFU.EX2 R35, R33 ;  /* 0x0000002100237308 */ /* 0x0004e20000000800 */
[----:B-1----:R-:W-:-:S02]  /*2e60*/  HADD2.F32 R32, -RZ, R10.H1_H1 ;  /* 0x3000000aff207230 */ /* 0x002fc40000004100 */
[----:B------:R-:W-:Y:S01]  /*2e70*/  FFMA R110, -R25, 1.925963033500011079e-08, R110 ;  /* 0x32a57060196e7823 */ /* 0x000fe2000000016e */
[----:B------:R-:W-:Y:S01]  /*2e80*/  FFMA.SAT R112, -R28, R121, 0.5 ;  /* 0x3f0000001c707423 */ /* 0x000fe20000002179 */
[----:B------:R-:W-:Y:S01]  /*2e90*/  SHF.L.U32 R3, R3, 0x17, RZ ;  /* 0x0000001703037819 */ /* 0x000fe200000006ff */
[----:B------:R-:W-:Y:S02]  /*2ea0*/  IMAD.SHL.U32 R108, R108, 0x800000, RZ ;  /* 0x008000006c6c7824 */ /* 0x000fe400078e00ff */
[----:B------:R-:W-:Y:S01]  /*2eb0*/  FFMA R32, R89, R32, R0 ;  /* 0x0000002059207223 */ /* 0x000fe20000000000 */
[----:B------:R-:W-:Y:S01]  /*2ec0*/  HADD2.F32 R0, -RZ, R11.H0_H0 ;  /* 0x2000000bff007230 */ /* 0x000fe20000004100 */
[----:B------:R1:W-:Y:S01]  /*2ed0*/  MUFU.EX2 R106, R34 ;  /* 0x00000022006a7308 */ /* 0x0003e20000000800 */
[----:B--2---:R-:W-:Y:S01]  /*2ee0*/  FADD R33, R111, -12583039 ;  /* 0xcb40007f6f217421 */ /* 0x004fe20000000000 */
[----:B------:R-:W-:Y:S01]  /*2ef0*/  FFMA.RM R114, R112, R123, 12582913 ;  /* 0x4b40000170727423 */ /* 0x000fe2000000407b */
[----:B------:R-:W-:Y:S01]  /*2f00*/  FFMA.SAT R118, -R32, R121, 0.5 ;  /* 0x3f00000020767423 */ /* 0x000fe20000002179 */
[----:B------:R-:W-:Y:S01]  /*2f10*/  SHF.L.U32 R13, R13, 0x17, RZ ;  /* 0x000000170d0d7819 */ /* 0x000fe200000006ff */
[----:B------:R-:W-:Y:S01]  /*2f20*/  FFMA R33, -R26, 1.4426950216293334961, -R33 ;  /* 0x3fb8aa3b1a217823 */ /* 0x000fe20000000921 */
[----:B------:R-:W-:Y:S01]  /*2f30*/  FADD R115, R114, -12583039 ;  /* 0xcb40007f72737421 */ /* 0x000fe20000000000 */
[----:B------:R-:W-:Y:S01]  /*2f40*/  FFMA.RM R119, R118, R123, 12582913 ;  /* 0x4b40000176777423 */ /* 0x000fe2000000407b */
[----:B------:R2:W4:Y:S01]  /*2f50*/  MUFU.EX2 R36, R109 ;  /* 0x0000006d00247308 */ /* 0x0005220000000800 */
[----:B-1----:R-:W-:Y:S01]  /*2f60*/  FADD R34, R113, -12583039 ;  /* 0xcb40007f71227421 */ /* 0x002fe20000000000 */
[----:B------:R-:W-:Y:S01]  /*2f70*/  FFMA R115, -R28, 1.4426950216293334961, -R115 ;  /* 0x3fb8aa3b1c737823 */ /* 0x000fe20000000973 */
[----:B------:R-:W-:Y:S01]  /*2f80*/  SHF.L.U32 R107, R107, 0x17, RZ ;  /* 0x000000176b6b7819 */ /* 0x000fe200000006ff */
[----:B------:R-:W-:-:S02]  /*2f90*/  IMAD.SHL.U32 R99, R99, 0x800000, RZ ;  /* 0x0080000063637824 */ /* 0x000fc400078e00ff */
[----:B------:R-:W-:Y:S01]  /*2fa0*/  FFMA R34, -R27, 1.4426950216293334961, -R34 ;  /* 0x3fb8aa3b1b227823 */ /* 0x000fe20000000922 */
[----:B------:R-:W-:Y:S01]  /*2fb0*/  FFMA R115, -R28, 1.925963033500011079e-08, R115 ;  /* 0x32a570601c737823 */ /* 0x000fe20000000173 */
[----:B------:R-:W-:Y:S01]  /*2fc0*/  SHF.L.U32 R102, R102, 0x17, RZ ;  /* 0x0000001766667819 */ /* 0x000fe200000006ff */
[----:B------:R-:W1:Y:S01]  /*2fd0*/  MUFU.EX2 R12, R12 ;  /* 0x0000000c000c7308 */ /* 0x000e620000000800 */
[----:B--2---:R-:W-:Y:S01]  /*2fe0*/  FFMA R109, -R26, 1.925963033500011079e-08, R33 ;  /* 0x32a570601a6d7823 */ /* 0x004fe20000000121 */
[----:B------:R-:W-:Y:S01]  /*2ff0*/  FFMA R33, R89, R0, R38 ;  /* 0x0000000059217223 */ /* 0x000fe20000000026 */
[-C--:B------:R-:W-:Y:S01]  /*3000*/  FFMA.SAT R0, -R29, R121.reuse, 0.5 ;  /* 0x3f0000001d007423 */ /* 0x080fe20000002179 */
[----:B------:R-:W-:Y:S01]  /*3010*/  FFMA R38, -R27, 1.925963033500011079e-08, R34 ;  /* 0x32a570601b267823 */ /* 0x000fe20000000122 */
[----:B------:R-:W-:Y:S02]  /*3020*/  HADD2.F32 R34, -RZ, R11.H1_H1 ;  /* 0x3000000bff227230 */ /* 0x000fe40000004100 */
[----:B------:R-:W-:Y:S01]  /*3030*/  FFMA.SAT R120, -R33, R121, 0.5 ;  /* 0x3f00000021787423 */ /* 0x000fe20000002179 */
[----:B---3--:R-:W-:Y:S01]  /*3040*/  FFMA R122, R102, R35, 1 ;  /* 0x3f800000667a7423 */ /* 0x008fe20000000023 */
[----:B------:R2:W3:Y:S01]  /*3050*/  MUFU.EX2 R37, R110 ;  /* 0x0000006e00257308 */ /* 0x0004e20000000800 */
[----:B----4-:R-:W-:Y:S01]  /*3060*/  FFMA R124, R107, R36, 1 ;  /* 0x3f8000006b7c7423 */ /* 0x010fe20000000024 */
[-C--:B------:R-:W-:Y:S01]  /*3070*/  FFMA.RM R120, R120, R123.reuse, 12582913 ;  /* 0x4b40000178787423 */ /* 0x080fe2000000407b */
[----:B------:R-:W-:Y:S01]  /*3080*/  SHF.L.U32 R114, R114, 0x17, RZ ;  /* 0x0000001772727819 */ /* 0x000fe200000006ff */
[----:B------:R-:W-:Y:S01]  /*3090*/  BSSY B1, `(.L_x_51) ;  /* 0x0000049000017945 */ /* 0x000fe20003800000 */
[----:B------:R-:W-:Y:S01]  /*30a0*/  SHF.L.U32 R105, R105, 0x17, RZ ;  /* 0x0000001769697819 */ /* 0x000fe200000006ff */
[----:B------:R-:W-:Y:S01]  /*30b0*/  FFMA R125, R99, R100, 1 ;  /* 0x3f800000637d7423 */ /* 0x000fe20000000064 */
[----:B------:R-:W-:Y:S01]  /*30c0*/  SHF.L.U32 R111, R111, 0x17, RZ ;  /* 0x000000176f6f7819 */ /* 0x000fe200000006ff */
[----:B------:R4:W-:Y:S01]  /*30d0*/  MUFU.EX2 R112, R109 ;  /* 0x0000006d00707308 */ /* 0x0009e20000000800 */
[----:B--2---:R-:W-:Y:S01]  /*30e0*/  FFMA.RM R110, R0, R123, 12582913 ;  /* 0x4b400001006e7423 */ /* 0x004fe2000000407b */
[----:B------:R-:W-:Y:S01]  /*30f0*/  FMUL R0, R97, R39 ;  /* 0x0000002761007220 */ /* 0x000fe20000400000 */
[----:B------:R-:W-:Y:S01]  /*3100*/  FFMA.SAT R39, -R30, R121, 0.5 ;  /* 0x3f0000001e277423 */ /* 0x000fe20000002179 */
[----:B------:R-:W-:Y:S01]  /*3110*/  SHF.L.U32 R113, R113, 0x17, RZ ;  /* 0x0000001771717819 */ /* 0x000fe200000006ff */
[----:B------:R-:W-:Y:S01]  /*3120*/  FADD R116, R110, -12583039 ;  /* 0xcb40007f6e747421 */ /* 0x000fe20000000000 */
[----:B------:R-:W-:Y:S01]  /*3130*/  FFMA R34, R89, R34, R0 ;  /* 0x0000002259227223 */ /* 0x000fe20000000000 */
[----:B------:R-:W-:Y:S01]  /*3140*/  FFMA.RM R0, R39, R123, 12582913 ;  /* 0x4b40000127007423 */ /* 0x000fe2000000407b */
[----:B------:R-:W2:Y:S01]  /*3150*/  MUFU.EX2 R115, R115 ;  /* 0x0000007300737308 */ /* 0x000ea20000000800 */
[-C--:B----4-:R-:W-:Y:S01]  /*3160*/  FFMA.SAT R109, -R31, R121.reuse, 0.5 ;  /* 0x3f0000001f6d7423 */ /* 0x090fe20000002179 */
[----:B------:R-:W-:Y:S01]  /*3170*/  FFMA.SAT R121, -R34, R121, 0.5 ;  /* 0x3f00000022797423 */ /* 0x000fe20000002179 */
[----:B------:R-:W-:Y:S01]  /*3180*/  FFMA R116, -R29, 1.4426950216293334961, -R116 ;  /* 0x3fb8aa3b1d747823 */ /* 0x000fe20000000974 */
[----:B------:R-:W-:Y:S01]  /*3190*/  FADD R39, R0, -12583039 ;  /* 0xcb40007f00277421 */ /* 0x000fe20000000000 */
[-C--:B------:R-:W-:Y:S01]  /*31a0*/  FFMA.RM R117, R109, R123.reuse, 12582913 ;  /* 0x4b4000016d757423 */ /* 0x080fe2000000407b */
[----:B------:R-:W-:Y:S01]  /*31b0*/  FFMA.RM R121, R121, R123, 12582913 ;  /* 0x4b40000179797423 */ /* 0x000fe2000000407b */
[----:B-1----:R-:W-:Y:S01]  /*31c0*/  FFMA R123, R3, R12, 1 ;  /* 0x3f800000037b7423 */ /* 0x002fe2000000000c */
[----:B------:R-:W-:Y:S01]  /*31d0*/  FADD R3, R119, -12583039 ;  /* 0xcb40007f77037421 */ /* 0x000fe20000000000 */
[----:B------:R-:W-:Y:S01]  /*31e0*/  FFMA R116, -R29, 1.925963033500011079e-08, R116 ;  /* 0x32a570601d747823 */ /* 0x000fe20000000174 */
[----:B------:R-:W-:Y:S01]  /*31f0*/  FFMA R109, -R30, 1.4426950216293334961, -R39 ;  /* 0x3fb8aa3b1e6d7823 */ /* 0x000fe20000000927 */
[----:B------:R-:W-:Y:S01]  /*3200*/  FADD R118, R117, -12583039 ;  /* 0xcb40007f75767421 */ /* 0x000fe20000000000 */
[----:B------:R-:W-:Y:S01]  /*3210*/  FFMA R3, -R32, 1.4426950216293334961, -R3 ;  /* 0x3fb8aa3b20037823 */ /* 0x000fe20000000903 */
[----:B------:R1:W-:Y:S01]  /*3220*/  MUFU.EX2 R39, R116 ;  /* 0x0000007400277308 */ /* 0x0003e20000000800 */
[----:B------:R-:W-:Y:S01]  /*3230*/  FADD R12, R120, -12583039 ;  /* 0xcb40007f780c7421 */ /* 0x000fe20000000000 */
[C---:B------:R-:W-:Y:S01]  /*3240*/  FFMA R118, -R31.reuse, 1.4426950216293334961, -R118 ;  /* 0x3fb8aa3b1f767823 */ /* 0x040fe20000000976 */
[----:B------:R-:W-:Y:S01]  /*3250*/  FFMA R3, -R32, 1.925963033500011079e-08, R3 ;  /* 0x32a5706020037823 */ /* 0x000fe20000000103 */
[----:B------:R-:W-:Y:S01]  /*3260*/  FFMA R109, -R30, 1.925963033500011079e-08, R109 ;  /* 0x32a570601e6d7823 */ /* 0x000fe2000000016d */
[----:B---3--:R-:W-:Y:S01]  /*3270*/  FFMA R129, R108, R37, 1 ;  /* 0x3f8000006c817423 */ /* 0x008fe20000000025 */
[----:B------:R-:W-:Y:S01]  /*3280*/  FFMA R118, -R31, 1.925963033500011079e-08, R118 ;  /* 0x32a570601f767823 */ /* 0x000fe20000000176 */
[----:B------:R-:W-:Y:S01]  /*3290*/  SHF.L.U32 R117, R117, 0x17, RZ ;  /* 0x0000001775757819 */ /* 0x000fe200000006ff */
[----:B------:R-:W3:Y:S01]  /*32a0*/  MUFU.EX2 R38, R38 ;  /* 0x0000002600267308 */ /* 0x000ee20000000800 */
[----:B-1----:R-:W-:Y:S01]  /*32b0*/  FFMA R116, R13, R98, 1 ;  /* 0x3f8000000d747423 */ /* 0x002fe20000000062 */
[----:B------:R-:W-:Y:S01]  /*32c0*/  FADD R13, R121, -12583039 ;  /* 0xcb40007f790d7421 */ /* 0x000fe20000000000 */
[----:B------:R-:W-:Y:S01]  /*32d0*/  FFMA R98, -R33, 1.4426950216293334961, -R12 ;  /* 0x3fb8aa3b21627823 */ /* 0x000fe2000000090c */
[----:B------:R-:W-:Y:S01]  /*32e0*/  SHF.L.U32 R110, R110, 0x17, RZ ;  /* 0x000000176e6e7819 */ /* 0x000fe200000006ff */
[----:B------:R-:W-:-:S02]  /*32f0*/  IMAD.SHL.U32 R119, R119, 0x800000, RZ ;  /* 0x0080000077777824 */ /* 0x000fc400078e00ff */
[----:B------:R-:W-:Y:S01]  /*3300*/  FFMA R13, -R34, 1.4426950216293334961, -R13 ;  /* 0x3fb8aa3b220d7823 */ /* 0x000fe2000000090d */
[----:B------:R-:W-:Y:S01]  /*3310*/  FFMA R98, -R33, 1.925963033500011079e-08, R98 ;  /* 0x32a5706021627823 */ /* 0x000fe20000000162 */
[----:B------:R1:W-:Y:S01]  /*3320*/  MUFU.EX2 R12, R3 ;  /* 0x00000003000c7308 */ /* 0x0003e20000000800 */
[----:B------:R-:W-:Y:S01]  /*3330*/  SHF.L.U32 R0, R0, 0x17, RZ ;  /* 0x0000001700007819 */ /* 0x000fe200000006ff */
[----:B------:R-:W-:Y:S01]  /*3340*/  FFMA R13, -R34, 1.925963033500011079e-08, R13 ;  /* 0x32a57060220d7823 */ /* 0x000fe2000000010d */
[----:B------:R-:W-:Y:S01]  /*3350*/  SHF.L.U32 R37, R120, 0x17, RZ ;  /* 0x0000001778257819 */ /* 0x000fe200000006ff */
[----:B--2---:R-:W-:Y:S01]  /*3360*/  FFMA R114, R114, R115, 1 ;  /* 0x3f80000072727423 */ /* 0x004fe20000000073 */
[----:B------:R-:W-:Y:S01]  /*3370*/  SHF.L.U32 R35, R121, 0x17, RZ ;  /* 0x0000001779237819 */ /* 0x000fe200000006ff */
[----:B------:R-:W-:Y:S01]  /*3380*/  FFMA R127, R105, R106, 1 ;  /* 0x3f800000697f7423 */ /* 0x000fe2000000006a */
[----:B------:R-:W-:Y:S01]  /*3390*/  FFMA R112, R111, R112, 1 ;  /* 0x3f8000006f707423 */ /* 0x000fe20000000070 */
[----:B------:R-:W2:Y:S01]  /*33a0*/  MUFU.EX2 R118, R118 ;  /* 0x0000007600767308 */ /* 0x000ea20000000800 */
[----:B-1----:R-:W-:-:S02]  /*33b0*/  VIADD R3, R123, 0x1800000 ;  /* 0x018000007b037836 */ /* 0x002fc40000000000 */
[----:B---3--:R-:W-:Y:S01]  /*33c0*/  FFMA R113, R113, R38, 1 ;  /* 0x3f80000071717423 */ /* 0x008fe20000000026 */
[----:B------:R-:W-:Y:S02]  /*33d0*/  FFMA R115, R110, R39, 1 ;  /* 0x3f8000006e737423 */ /* 0x000fe40000000027 */
[----:B------:R-:W-:Y:S02]  /*33e0*/  LOP3.LUT R3, R3, 0x7f800000, RZ, 0xc0, !PT ;  /* 0x7f80000003037812 */ /* 0x000fe400078ec0ff */
[----:B------:R-:W1:Y:S02]  /*33f0*/  MUFU.EX2 R109, R109 ;  /* 0x0000006d006d7308 */ /* 0x000e640000000800 */
[----:B------:R-:W-:-:S06]  /*3400*/  ISETP.GT.U32.AND P2, PT, R3, 0x1ffffff, PT ;  /* 0x01ffffff0300780c */ /* 0x000fcc0003f44070 */
[----:B------:R-:W3:Y:S01]  /*3410*/  MUFU.EX2 R98, R98 ;  /* 0x0000006200627308 */ /* 0x000ee20000000800 */
[----:B--2---:R-:W-:Y:S01]  /*3420*/  FFMA R117, R117, R118, 1 ;  /* 0x3f80000075757423 */ /* 0x004fe20000000076 */
[----:B------:R-:W-:-:S06]  /*3430*/  FFMA R118, R119, R12, 1 ;  /* 0x3f80000077767423 */ /* 0x000fcc000000000c */
[----:B------:R-:W2:Y:S01]  /*3440*/  MUFU.EX2 R36, R13 ;  /* 0x0000000d00247308 */ /* 0x000ea20000000800 */
[----:B-1----:R-:W-:Y:S01]  /*3450*/  FFMA R120, R0, R109, 1 ;  /* 0x3f80000000787423 */ /* 0x002fe2000000006d */
[----:B---3--:R-:W-:Y:S01]  /*3460*/  FFMA R37, R37, R98, 1 ;  /* 0x3f80000025257423 */ /* 0x008fe20000000062 */
[----:B--2---:R-:W-:Y:S01]  /*3470*/  FFMA R35, R35, R36, 1 ;  /* 0x3f80000023237423 */ /* 0x004fe20000000024 */
[----:B------:R-:W-:Y:S06]  /*3480*/  @P2 BRA `(.L_x_52) ;  /* 0x0000000000142947 */ /* 0x000fec0003800000 */
[----:B------:R-:W-:Y:S02]  /*3490*/  MOV R0, R123 ;  /* 0x0000007b00007202 */ /* 0x000fe40000000f00 */
[----:B------:R-:W-:-:S07]  /*34a0*/  MOV R12, 0x34c0 ;  /* 0x000034c0000c7802 */ /* 0x000fce0000000f00 */
[----:B------:R-:W-:Y:S05]  /*34b0*/  CALL.REL.NOINC `($__internal_0_$__cuda_sm20_rcp_rn_f32_slowpath) ;  /* 0x000000a800647944 */ /* 0x000fea0003c00000 */
[----:B------:R-:W-:Y:S01]  /*34c0*/  IMAD.MOV.U32 R36, RZ, RZ, R0 ;  /* 0x000000ffff247224 */ /* 0x000fe200078e0000 */
[----:B------:R-:W-:Y:S06]  /*34d0*/  BRA `(.L_x_53) ;  /* 0x0000000000107947 */ /* 0x000fec0003800000 */
.L_x_52:
[----:B------:R-:W1:Y:S02]  /*34e0*/  MUFU.RCP R36, R123 ;  /* 0x0000007b00247308 */ /* 0x000e640000001000 */
[----:B-1----:R-:W-:-:S04]  /*34f0*/  FFMA R0, R123, R36, -1 ;  /* 0xbf8000007b007423 */ /* 0x002fc80000000024 */
[----:B------:R-:W-:-:S04]  /*3500*/  FADD.FTZ R3, -R0, -RZ ;  /* 0x800000ff00037221 */ /* 0x000fc80000010100 */
[----:B------:R-:W-:-:S07]  /*3510*/  FFMA R36, R36, R3, R36 ;  /* 0x0000000324247223 */ /* 0x000fce0000000024 */
.L_x_53:
[----:B------:R-:W-:Y:S05]  /*3520*/  BSYNC B1 ;  /* 0x0000000000017941 */ /* 0x000fea0003800000 */
.L_x_51:
[----:B------:R-:W-:Y:S01]  /*3530*/  IADD3 R0, R116, 0x1800000, RZ ;  /* 0x0180000074007810 */ /* 0x000fe20007ffe0ff */
[----:B------:R-:W-:Y:S03]  /*3540*/  BSSY B1, `(.L_x_54) ;  /* 0x000000d000017945 */ /* 0x000fe60003800000 */
[----:B------:R-:W-:-:S04]  /*3550*/  LOP3.LUT R0, R0, 0x7f800000, RZ, 0xc0, !PT ;  /* 0x7f80000000007812 */ /* 0x000fc800078ec0ff */
[----:B------:R-:W-:-:S13]  /*3560*/  ISETP.GT.U32.AND P2, PT, R0, 0x1ffffff, PT ;  /* 0x01ffffff0000780c */ /* 0x000fda0003f44070 */
[----:B------:R-:W-:Y:S05]  /*3570*/  @P2 BRA `(.L_x_55) ;  /* 0x0000000000142947 */ /* 0x000fea0003800000 */
[----:B------:R-:W-:Y:S02]  /*3580*/  MOV R0, R116 ;  /* 0x0000007400007202 */ /* 0x000fe40000000f00 */
[----:B------:R-:W-:-:S07]  /*3590*/  MOV R12, 0x35b0 ;  /* 0x000035b0000c7802 */ /* 0x000fce0000000f00 */
[----:B------:R-:W-:Y:S05]  /*35a0*/  CALL.REL.NOINC `($__internal_0_$__cuda_sm20_rcp_rn_f32_slowpath) ;  /* 0x000000a800287944 */ /* 0x000fea0003c00000 */
[----:B------:R-:W-:Y:S01]  /*35b0*/  MOV R105, R0 ;  /* 0x0000000000697202 */ /* 0x000fe20000000f00 */
[----:B------:R-:W-:Y:S06]  /*35c0*/  BRA `(.L_x_56) ;  /* 0x0000000000107947 */ /* 0x000fec0003800000 */
.L_x_55:
[----:B------:R-:W1:Y:S02]  /*35d0*/  MUFU.RCP R105, R116 ;  /* 0x0000007400697308 */ /* 0x000e640000001000 */
[----:B-1----:R-:W-:-:S04]  /*35e0*/  FFMA R0, R116, R105, -1 ;  /* 0xbf80000074007423 */ /* 0x002fc80000000069 */
[----:B------:R-:W-:-:S04]  /*35f0*/  FADD.FTZ R0, -R0, -RZ ;  /* 0x800000ff00007221 */ /* 0x000fc80000010100 */
[----:B------:R-:W-:-:S07]  /*3600*/  FFMA R105, R105, R0, R105 ;  /* 0x0000000069697223 */ /* 0x000fce0000000069 */
.L_x_56:
[----:B------:R-:W-:Y:S05]  /*3610*/  BSYNC B1 ;  /* 0x0000000000017941 */ /* 0x000fea0003800000 */
.L_x_54:
[----:B------:R-:W-:Y:S01]  /*3620*/  VIADD R0, R125, 0x1800000 ;  /* 0x018000007d007836 */ /* 0x000fe20000000000 */
[----:B------:R-:W-:Y:S04]  /*3630*/  BSSY B1, `(.L_x_57) ;  /* 0x000000d000017945 */ /* 0x000fe80003800000 */
        /* <DEDUP_REMOVED lines=8> */
.L_x_58:
[----:B------:R-:W1:Y:S02]  /*36c0*/  MUFU.RCP R106, R125 ;  /* 0x0000007d006a7308 */ /* 0x000e640000001000 */
[----:B-1----:R-:W-:-:S04]  /*36d0*/  FFMA R0, R125, R106, -1 ;  /* 0xbf8000007d007423 */ /* 0x002fc8000000006a */
[----:B------:R-:W-:-:S04]  /*36e0*/  FADD.FTZ R3, -R0, -RZ ;  /* 0x800000ff00037221 */ /* 0x000fc80000010100 */
[----:B------:R-:W-:-:S07]  /*36f0*/  FFMA R106, R106, R3, R106 ;  /* 0x000000036a6a7223 */ /* 0x000fce000000006a */
.L_x_59:
[----:B------:R-:W-:Y:S05]  /*3700*/  BSYNC B1 ;  /* 0x0000000000017941 */ /* 0x000fea0003800000 */
.L_x_57:
[----:B------:R-:W-:Y:S01]  /*3710*/  IADD3 R0, R122, 0x1800000, RZ ;  /* 0x018000007a007810 */ /* 0x000fe20007ffe0ff */
[----:B------:R-:W-:Y:S03]  /*3720*/  BSSY B1, `(.L_x_60) ;  /* 0x000000d000017945 */ /* 0x000fe60003800000 */
[----:B------:R-:W-:-:S04]  /*3730*/  LOP3.LUT R0, R0, 0x7f800000, RZ, 0xc0, !PT ;  /* 0x7f80000000007812 */ /* 0x000fc800078ec0ff */
[----:B------:R-:W-:-:S13]  /*3740*/  ISETP.GT.U32.AND P2, PT, R0, 0x1ffffff, PT ;  /* 0x01ffffff0000780c */ /* 0x000fda0003f44070 */
[----:B------:R-:W-:Y:S05]  /*3750*/  @P2 BRA `(.L_x_61) ;  /* 0x0000000000142947 */ /* 0x000fea0003800000 */
[----:B------:R-:W-:Y:S01]  /*3760*/  IMAD.MOV.U32 R0, RZ, RZ, R122 ;  /* 0x000000ffff007224 */ /* 0x000fe200078e007a */
[----:B------:R-:W-:-:S07]  /*3770*/  MOV R12, 0x3790 ;  /* 0x00003790000c7802 */ /* 0x000fce0000000f00 */
[----:B------:R-:W-:Y:S05]  /*3780*/  CALL.REL.NOINC `($__internal_0_$__cuda_sm20_rcp_rn_f32_slowpath) ;  /* 0x000000a400b07944 */ /* 0x000fea0003c00000 */
[----:B------:R-:W-:Y:S01]  /*3790*/  MOV R107, R0 ;  /* 0x00000000006b7202 */ /* 0x000fe20000000f00 */
[----:B------:R-:W-:Y:S06]  /*37a0*/  BRA `(.L_x_62) ;  /* 0x0000000000107947 */ /* 0x000fec0003800000 */
.L_x_61:
[----:B------:R-:W1:Y:S02]  /*37b0*/  MUFU.RCP R107, R122 ;  /* 0x0000007a006b7308 */ /* 0x000e640000001000 */
[----:B-1----:R-:W-:-:S04]  /*37c0*/  FFMA R0, R122, R107, -1 ;  /* 0xbf8000007a007423 */ /* 0x002fc8000000006b */
[----:B------:R-:W-:-:S04]  /*37d0*/  FADD.FTZ R0, -R0, -RZ ;  /* 0x800000ff00007221 */ /* 0x000fc80000010100 */
[----:B------:R-:W-:-:S07]  /*37e0*/  FFMA R107, R107, R0, R107 ;  /* 0x000000006b6b7223 */ /* 0x000fce000000006b */
.L_x_62:
[----:B------:R-:W-:Y:S05]  /*37f0*/  BSYNC B1 ;  /* 0x0000000000017941 */ /* 0x000fea0003800000 */
.L_x_60:
        /* <DEDUP_REMOVED lines=8> */
[----:B------:R-:W-:Y:S01]  /*3880*/  IMAD.MOV.U32 R108, RZ, RZ, R0 ;  /* 0x000000ffff6c7224 */ /* 0x000fe200078e0000 */
[----:B------:R-:W-:Y:S06]  /*3890*/  BRA `(.L_x_65) ;  /* 0x0000000000107947 */ /* 0x000fec0003800000 */
.L_x_64:
[----:B------:R-:W1:Y:S02]  /*38a0*/  MUFU.RCP R108, R127 ;  /* 0x0000007f006c7308 */ /* 0x000e640000001000 */
[----:B-1----:R-:W-:-:S04]  /*38b0*/  FFMA R0, R127, R108, -1 ;  /* 0xbf8000007f007423 */ /* 0x002fc8000000006c */
[----:B------:R-:W-:-:S04]  /*38c0*/  FADD.FTZ R3, -R0, -RZ ;  /* 0x800000ff00037221 */ /* 0x000fc80000010100 */
[----:B------:R-:W-:-:S07]  /*38d0*/  FFMA R108, R108, R3, R108 ;  /* 0x000000036c6c7223 */ /* 0x000fce000000006c */
.L_x_65:
[----:B------:R-:W-:Y:S05]  /*38e0*/  BSYNC B1 ;  /* 0x0000000000017941 */ /* 0x000fea0003800000 */
.L_x_63:
        /* <DEDUP_REMOVED lines=10> */
.L_x_67:
[----:B------:R-:W1:Y:S02]  /*3990*/  MUFU.RCP R109, R124 ;  /* 0x0000007c006d7308 */ /* 0x000e640000001000 */
[----:B-1----:R-:W-:-:S04]  /*39a0*/  FFMA R0, R124, R109, -1 ;  /* 0xbf8000007c007423 */ /* 0x002fc8000000006d */
[----:B------:R-:W-:-:S04]  /*39b0*/  FADD.FTZ R0, -R0, -RZ ;  /* 0x800000ff00007221 */ /* 0x000fc80000010100 */
[----:B------:R-:W-:-:S07]  /*39c0*/  FFMA R109, R109, R0, R109 ;  /* 0x000000006d6d7223 */ /* 0x000fce000000006d */
.L_x_68:
[----:B------:R-:W-:Y:S05]  /*39d0*/  BSYNC B1 ;  /* 0x0000000000017941 */ /* 0x000fea0003800000 */
.L_x_66:
        /* <DEDUP_REMOVED lines=10> */
.L_x_70:
[----:B------:R-:W1:Y:S02]  /*3a80*/  MUFU.RCP R110, R129 ;  /* 0x00000081006e7308 */ /* 0x000e640000001000 */
[----:B-1----:R-:W-:-:S04]  /*3a90*/  FFMA R0, R129, R110, -1 ;  /* 0xbf80000081007423 */ /* 0x002fc8000000006e */
[----:B------:R-:W-:-:S04]  /*3aa0*/  FADD.FTZ R3, -R0, -RZ ;  /* 0x800000ff00037221 */ /* 0x000fc80000010100 */
[----:B------:R-:W-:-:S07]  /*3ab0*/  FFMA R110, R110, R3, R110 ;  /* 0x000000036e6e7223 */ /* 0x000fce000000006e */
.L_x_71:
[----:B------:R-:W-:Y:S05]  /*3ac0*/  BSYNC B1 ;  /* 0x0000000000017941 */ /* 0x000fea0003800000 */
.L_x_69:
        /* <DEDUP_REMOVED lines=10> */
.L_x_73:
[----:B------:R-:W1:Y:S02]  /*3b70*/  MUFU.RCP R111, R112 ;  /* 0x00000070006f7308 */ /* 0x000e640000001000 */
[----:B-1----:R-:W-:-:S04]  /*3b80*/  FFMA R0, R112, R111, -1 ;  /* 0xbf80000070007423 */ /* 0x002fc8000000006f */
[----:B------:R-:W-:-:S04]  /*3b90*/  FADD.FTZ R0, -R0, -RZ ;  /* 0x800000ff00007221 */ /* 0x000fc80000010100 */
[----:B------:R-:W-:-:S07]  /*3ba0*/  FFMA R111, R111, R0, R111 ;  /* 0x000000006f6f7223 */ /* 0x000fce000000006f */
.L_x_74:
[----:B------:R-:W-:Y:S05]  /*3bb0*/  BSYNC B1 ;  /* 0x0000000000017941 */ /* 0x000fea0003800000 */
.L_x_72:
        /* <DEDUP_REMOVED lines=10> */
.L_x_76:
[----:B------:R-:W1:Y:S02]  /*3c60*/  MUFU.RCP R112, R113 ;  /* 0x0000007100707308 */ /* 0x000e640000001000 */
[----:B-1----:R-:W-:-:S04]  /*3c70*/  FFMA R0, R113, R112, -1 ;  /* 0xbf80000071007423 */ /* 0x002fc80000000070 */
[----:B------:R-:W-:-:S04]  /*3c80*/  FADD.FTZ R3, -R0, -RZ ;  /* 0x800000ff00037221 */ /* 0x000fc80000010100 */
[----:B------:R-:W-:-:S07]  /*3c90*/  FFMA R112, R112, R3, R112 ;  /* 0x0000000370707223 */ /* 0x000fce0000000070 */
.L_x_77:
[----:B------:R-:W-:Y:S05]  /*3ca0*/  BSYNC B1 ;  /* 0x0000000000017941 */ /* 0x000fea0003800000 */
.L_x_75:
        /* <DEDUP_REMOVED lines=10> */
.L_x_79:
[----:B------:R-:W1:Y:S02]  /*3d50*/  MUFU.RCP R113, R114 ;  /* 0x0000007200717308 */ /* 0x000e640000001000 */
[----:B-1----:R-:W-:-:S04]  /*3d60*/  FFMA R0, R114, R113, -1 ;  /* 0xbf80000072007423 */ /* 0x002fc80000000071 */
[----:B------:R-:W-:-:S04]  /*3d70*/  FADD.FTZ R0, -R0, -RZ ;  /* 0x800000ff00007221 */ /* 0x000fc80000010100 */
[----:B------:R-:W-:-:S07]  /*3d80*/  FFMA R113, R113, R0, R113 ;  /* 0x0000000071717223 */ /* 0x000fce0000000071 */
.L_x_80:
[----:B------:R-:W-:Y:S05]  /*3d90*/  BSYNC B1 ;  /* 0x0000000000017941 */ /* 0x000fea0003800000 */
.L_x_78:
        /* <DEDUP_REMOVED lines=10> */
.L_x_82:
[----:B------:R-:W1:Y:S02]  /*3e40*/  MUFU.RCP R114, R115 ;  /* 0x0000007300727308 */ /* 0x000e640000001000 */
[----:B-1----:R-:W-:-:S04]  /*3e50*/  FFMA R0, R115, R114, -1 ;  /* 0xbf80000073007423 */ /* 0x002fc80000000072 */
[----:B------:R-:W-:-:S04]  /*3e60*/  FADD.FTZ R3, -R0, -RZ ;  /* 0x800000ff00037221 */ /* 0x000fc80000010100 */
[----:B------:R-:W-:-:S07]  /*3e70*/  FFMA R114, R114, R3, R114 ;  /* 0x0000000372727223 */ /* 0x000fce0000000072 */
.L_x_83:
[----:B------:R-:W-:Y:S05]  /*3e80*/  BSYNC B1 ;  /* 0x0000000000017941 */ /* 0x000fea0003800000 */
.L_x_81:
        /* <DEDUP_REMOVED lines=10> */
.L_x_85:
[----:B------:R-:W1:Y:S02]  /*3f30*/  MUFU.RCP R115, R120 ;  /* 0x0000007800737308 */ /* 0x000e640000001000 */
[----:B-1----:R-:W-:-:S04]  /*3f40*/  FFMA R0, R120, R115, -1 ;  /* 0xbf80000078007423 */ /* 0x002fc80000000073 */
[----:B------:R-:W-:-:S04]  /*3f50*/  FADD.FTZ R0, -R0, -RZ ;  /* 0x800000ff00007221 */ /* 0x000fc80000010100 */
[----:B------:R-:W-:-:S07]  /*3f60*/  FFMA R115, R115, R0, R115 ;  /* 0x0000000073737223 */ /* 0x000fce0000000073 */
.L_x_86:
[----:B------:R-:W-:Y:S05]  /*3f70*/  BSYNC B1 ;  /* 0x0000000000017941 */ /* 0x000fea0003800000 */
.L_x_84:
        /* <DEDUP_REMOVED lines=10> */
.L_x_88:
[----:B------:R-:W1:Y:S02]  /*4020*/  MUFU.RCP R116, R117 ;  /* 0x0000007500747308 */ /* 0x000e640000001000 */
[----:B-1----:R-:W-:-:S04]  /*4030*/  FFMA R0, R117, R116, -1 ;  /* 0xbf80000075007423 */ /* 0x002fc80000000074 */
[----:B------:R-:W-:-:S04]  /*4040*/  FADD.FTZ R3, -R0, -RZ ;  /* 0x800000ff00037221 */ /* 0x000fc80000010100 */
[----:B------:R-:W-:-:S07]  /*4050*/  FFMA R116, R116, R3, R116 ;  /* 0x0000000374747223 */ /* 0x000fce0000000074 */
.L_x_89:
[----:B------:R-:W-:Y:S05]  /*4060*/  BSYNC B1 ;  /* 0x0000000000017941 */ /* 0x000fea0003800000 */
.L_x_87:
        /* <DEDUP_REMOVED lines=10> */
.L_x_91:
[----:B------:R-:W1:Y:S02]  /*4110*/  MUFU.RCP R117, R118 ;  /* 0x0000007600757308 */ /* 0x000e640000001000 */
[----:B-1----:R-:W-:-:S04]  /*4120*/  FFMA R0, R118, R117, -1 ;  /* 0xbf80000076007423 */ /* 0x002fc80000000075 */
[----:B------:R-:W-:-:S04]  /*4130*/  FADD.FTZ R0, -R0, -RZ ;  /* 0x800000ff00007221 */ /* 0x000fc80000010100 */
[----:B------:R-:W-:-:S07]  /*4140*/  FFMA R117, R117, R0, R117 ;  /* 0x0000000075757223 */ /* 0x000fce0000000075 */
.L_x_92:
[----:B------:R-:W-:Y:S05]  /*4150*/  BSYNC B1 ;  /* 0x0000000000017941 */ /* 0x000fea0003800000 */
.L_x_90:
        /* <DEDUP_REMOVED lines=10> */
.L_x_94:
[----:B------:R-:W1:Y:S02]  /*4200*/  MUFU.RCP R118, R37 ;  /* 0x0000002500767308 */ /* 0x000e640000001000 */
[----:B-1----:R-:W-:-:S04]  /*4210*/  FFMA R0, R37, R118, -1 ;  /* 0xbf80000025007423 */ /* 0x002fc80000000076 */
[----:B------:R-:W-:-:S04]  /*4220*/  FADD.FTZ R3, -R0, -RZ ;  /* 0x800000ff00037221 */ /* 0x000fc80000010100 */
[----:B------:R-:W-:-:S07]  /*4230*/  FFMA R118, R118, R3, R118 ;  /* 0x0000000376767223 */ /* 0x000fce0000000076 */
.L_x_95:
[----:B------:R-:W-:Y:S05]  /*4240*/  BSYNC B1 ;  /* 0x0000000000017941 */ /* 0x000fea0003800000 */
.L_x_93:
        /* <DEDUP_REMOVED lines=8> */
[----:B------:R-:W-:Y:S05]  /*42d0*/  BRA `(.L_x_98) ;  /* 0x0000000000107947 */ /* 0x000fea0003800000 */
.L_x_97:
[----:B------:R-:W1:Y:S02]  /*42e0*/  MUFU.RCP R0, R35 ;  /* 0x0000002300007308 */ /* 0x000e640000001000 */
[----:B-1----:R-:W-:-:S04]  /*42f0*/  FFMA R3, R35, R0, -1 ;  /* 0xbf80000023037423 */ /* 0x002fc80000000000 */
[----:B------:R-:W-:-:S04]  /*4300*/  FADD.FTZ R3, -R3, -RZ ;  /* 0x800000ff03037221 */ /* 0x000fc80000010100 */
[----:B------:R-:W-:-:S07]  /*4310*/  FFMA R0, R0, R3, R0 ;  /* 0x0000000300007223 */ /* 0x000fce0000000000 */
.L_x_98:
[----:B------:R-:W-:Y:S05]  /*4320*/  BSYNC B1 ;  /* 0x0000000000017941 */ /* 0x000fea0003800000 */
.L_x_96:
[----:B------:R-:W-:Y:S01]  /*4330*/  FMUL R112, R27, R112 ;  /* 0x000000701b707220 */ /* 0x000fe20000400000 */
        /* <DEDUP_REMOVED lines=15> */
[----:B------:R-:W-:Y:S01]  /*4430*/  LEA R15, R90, UR51, 0x1 ;  /* 0x000000335a0f7c11 */ /* 0x000fe2000f8e08ff */
[----:B------:R-:W-:Y:S05]  /*4440*/  WARPSYNC.ALL ;  /* 0x0000000000007948 */ /* 0x000fea0003800000 */
[----:B------:R-:W-:Y:S01]  /*4450*/  F2FP.F16.F32.PACK_AB R112, R113, R112 ;  /* 0x000000707170723e */ /* 0x000fe200000000ff */
[----:B------:R-:W-:Y:S01]  /*4460*/  BSSY B0, `(.L_x_99) ;  /* 0x000001a000007945 */ /* 0x000fe20003800000 */
[----:B------:R-:W-:-:S02]  /*4470*/  F2FP.F16.F32.PACK_AB R36, R105, R36 ;  /* 0x000000246924723e */ /* 0x000fc400000000ff */
[----:B------:R-:W-:Y:S02]  /*4480*/  F2FP.F16.F32.PACK_AB R37, R107, R106 ;  /* 0x0000006a6b25723e */ /* 0x000fe400000000ff */
[----:B------:R-:W-:Y:S02]  /*4490*/  F2FP.F16.F32.PACK_AB R38, R109, R108 ;  /* 0x0000006c6d26723e */ /* 0x000fe400000000ff */
[----:B------:R-:W-:Y:S02]  /*44a0*/  F2FP.F16.F32.PACK_AB R39, R111, R110 ;  /* 0x0000006e6f27723e */ /* 0x000fe400000000ff */
[----:B------:R-:W-:Y:S02]  /*44b0*/  F2FP.F16.F32.PACK_AB R113, R115, R114 ;  /* 0x000000727371723e */ /* 0x000fe400000000ff */
[----:B------:R-:W-:Y:S01]  /*44c0*/  F2FP.F16.F32.PACK_AB R114, R117, R116 ;  /* 0x000000747572723e */ /* 0x000fe200000000ff */
[----:B------:R1:W-:Y:S01]  /*44d0*/  STSM.16.M88.4 [R15+0x200], R36 ;  /* 0x000200240f007844 */ /* 0x0003e20000000200 */
[----:B------:R-:W-:-:S02]  /*44e0*/  F2FP.F16.F32.PACK_AB R115, R3, R118 ;  /* 0x000000760373723e */ /* 0x000fc400000000ff */
[----:B------:R-:W-:Y:S02]  /*44f0*/  LEA R0, R94, R15, 0x1 ;  /* 0x0000000f5e007211 */ /* 0x000fe400078e08ff */
[----:B------:R-:W-:-:S03]  /*4500*/  ISETP.GT.U32.AND P5, PT, R93, 0x3e, PT ;  /* 0x0000003e5d00780c */ /* 0x000fc60003fa4070 */
[----:B------:R1:W-:Y:S01]  /*4510*/  STSM.16.M88.4 [R0+0x200], R112 ;  /* 0x0002007000007844 */ /* 0x0003e20000000200 */
[----:B------:R-:W-:Y:S01]  /*4520*/  @!PT LDS RZ, [RZ] ;  /* 0x00000000fffff984 */ /* 0x000fe20000000800 */
[----:B------:R-:W-:Y:S01]  /*4530*/  @!PT LDS RZ, [RZ] ;  /* 0x00000000fffff984 */ /* 0x000fe20000000800 */
[----:B------:R-:W-:Y:S01]  /*4540*/  @!PT LDS RZ, [RZ] ;  /* 0x00000000fffff984 */ /* 0x000fe20000000800 */
[----:B------:R-:W-:Y:S01]  /*4550*/  @!PT LDS RZ, [RZ] ;  /* 0x00000000fffff984 */ /* 0x000fe20000000800 */
[----:B------:R2:W-:Y:S06]  /*4560*/  MEMBAR.ALL.CTA ;  /* 0x0000000000007992 */ /* 0x0005ec0000008000 */
[----:B--2---:R-:W2:Y:S02]  /*4570*/  FENCE.VIEW.ASYNC.S ;  /* 0x00000000000073c6 */ /* 0x004ea40000000000 */
[----:B--2---:R-:W-:Y:S06]  /*4580*/  BAR.SYNC.DEFER_BLOCKING 0x1, 0x100 ;  /* 0x0044000000007b1d */ /* 0x004fec0000010000 */
[----:B------:R-:W-:Y:S05]  /*4590*/  @P5 BRA `(.L_x_100) ;  /* 0x0000000000185947 */ /* 0x000fea0003800000 */
[----:B------:R-:W-:Y:S02]  /*45a0*/  UIADD3 UR4, UP0, UR54, 0x4f0, URZ ;  /* 0x000004f036047890 */ /* 0x000fe4000ff1e03f */
[----:B------:R-:W-:Y:S02]  /*45b0*/  UIADD3 UR44, UR51, 0x200, URZ ;  /* 0x00000200332c7890 */ /* 0x000fe4000fffe03f */
[----:B------:R-:W-:-:S09]  /*45c0*/  UIADD3.X UR5, URZ, UR55, URZ, UP0, !UPT ;  /* 0x000000373f057290 */ /* 0x000fd200087fe43f */
[----:B------:R2:W-:Y:S01]  /*45d0*/  UTMASTG.3D [UR44], [UR4] ;  /* 0x0000002c040073b5 */ /* 0x0005e20008010000 */
[----:B------:R0:W-:Y:S01]  /*45e0*/  UTMACMDFLUSH ;  /* 0x00000000000079b7 */ /* 0x0001e20000000000 */
[----:B--2---:R-:W-:-:S04]  /*45f0*/  DEPBAR.LE SB0, 0x1 ;  /* 0x000080400000791a */ /* 0x004fc80000000000 */
.L_x_100:
[----:B------:R-:W-:Y:S05]  /*4600*/  BSYNC B0 ;  /* 0x0000000000007941 */ /* 0x000fea0003800000 */
.L_x_99:
[----:B------:R-:W-:Y:S01]  /*4610*/  BAR.SYNC.DEFER_BLOCKING 0x1, 0x100 ;  /* 0x0044000000007b1d */ /* 0x000fe20000010000 */
[----:B------:R-:W-:Y:S02]  /*4620*/  ISETP.NE.AND P2, PT, RZ, UR41, PT ;  /* 0x00000029ff007c0c */ /* 0x000fe4000bf45270 */
[----:B------:R-:W-:-:S11]  /*4630*/  IADD3 R21, R15, 0x200, RZ ;  /* 0x000002000f157810 */ /* 0x000fd60007ffe0ff */
[----:B------:R-:W-:Y:S05]  /*4640*/  @!P2 BRA `(.L_x_101) ;  /* 0x000000000034a947 */ /* 0x000fea0003800000 */
[----:B------:R-:W-:Y:S04]  /*4650*/  BSSY B0, `(.L_x_102) ;  /* 0x0000009000007945 */ /* 0x000fe80003800000 */
[----:B------:R-:W-:Y:S05]  /*4660*/  @P0 BRA `(.L_x_103) ;  /* 0x00000000001c0947 */ /* 0x000fea0003800000 */
[----:B------:R-:W-:-:S13]  /*4670*/  ISETP.NE.AND P2, PT, R103, 0x3, PT ;  /* 0x000000036700780c */ /* 0x000fda0003f45270 */
[----:B------:R-:W-:Y:S05]  /*4680*/  @!P2 BRA `(.L_x_104) ;  /* 0x000000000004a947 */ /* 0x000fea0003800000 */
[----:B------:R-:W-:Y:S01]  /*4690*/  BPT.TRAP 0x1 ;  /* 0x000000040000795c */ /* 0x000fe20000300000 */
.L_x_104:
[----:B------:R-:W-:-:S04]  /*46a0*/  ULEA UR4, UR40, UR51, 0x3 ;  /* 0x0000003328047291 */ /* 0x000fc8000f8e183f */
[----:B------:R-:W-:-:S04]  /*46b0*/  UIADD3 UR4, UR4, 0x80, URZ ;  /* 0x0000008004047890 */ /* 0x000fc8000fffe03f */
[----:B------:R-:W-:-:S09]  /*46c0*/  UPRMT UR4, UR50, 0x654, UR4 ;  /* 0x0000065432047896 */ /* 0x000fd20008000004 */
[----:B------:R-:W-:Y:S03]  /*46d0*/  SYNCS.ARRIVE.TRANS64.RED.A1T0 RZ, [UR4], RZ ;  /* 0x000000ffffff79a7 */ /* 0x000fe60008100404 */
.L_x_103:
[----:B------:R-:W-:Y:S05]  /*46e0*/  BSYNC B0 ;  /* 0x0000000000007941 */ /* 0x000fea0003800000 */
.L_x_102:
[----:B------:R-:W-:-:S04]  /*46f0*/  UIADD3 UR40, UR40, 0x1, URZ ;  /* 0x0000000128287890 */ /* 0x000fc8000fffe03f */
[----:B------:R-:W-:-:S04]  /*4700*/  UISETP.NE.AND UP0, UPT, UR40, 0x4, UPT ;  /* 0x000000042800788c */ /* 0x000fc8000bf05270 */
[----:B------:R-:W-:-:S12]  /*4710*/  USEL UR40, UR40, URZ, UP0 ;  /* 0x0000003f28287287 */ /* 0x000fd80008000000 */
.L_x_101:
[----:B------:R-:W-:Y:S04]  /*4720*/  BSSY B0, `(.L_x_105) ;  /* 0x0000011000007945 */ /* 0x000fe80003800000 */
[----:B------:R-:W-:Y:S05]  /*4730*/  @P0 BRA `(.L_x_106) ;  /* 0x00000000003c0947 */ /* 0x000fea0003800000 */
[----:B------:R-:W-:-:S13]  /*4740*/  ISETP.NE.AND P2, PT, R103, 0x3, PT ;  /* 0x000000036700780c */ /* 0x000fda0003f45270 */
[----:B------:R-:W-:Y:S05]  /*4750*/  @!P2 BRA `(.L_x_107) ;  /* 0x000000000004a947 */ /* 0x000fea0003800000 */
[----:B------:R-:W-:Y:S01]  /*4760*/  BPT.TRAP 0x1 ;  /* 0x000000040000795c */ /* 0x000fe20000300000 */
.L_x_107:
[----:B------:R-:W-:Y:S01]  /*4770*/  LEA R12, R14, UR51, 0x3 ;  /* 0x000000330e0c7c11 */ /* 0x000fe2000f8e18ff */
[----:B------:R-:W-:Y:S01]  /*4780*/  BSSY B1, `(.L_x_108) ;  /* 0x0000006000017945 */ /* 0x000fe20003800000 */
[----:B------:R-:W-:Y:S02]  /*4790*/  SHF.L.U32 R13, R92, 0x1f, RZ ;  /* 0x0000001f5c0d7819 */ /* 0x000fe400000006ff */
[----:B------:R-:W-:Y:S02]  /*47a0*/  @!P1 LEA R3, R14, R21, 0xd ;  /* 0x000000150e039211 */ /* 0x000fe400078e68ff */
[----:B------:R-:W2:Y:S03]  /*47b0*/  SYNCS.PHASECHK.TRANS64.TRYWAIT P2, [R12+URZ+0x60], R13 ;  /* 0x0000600d0c0075a7 */ /* 0x000ea6000804017f */
[----:B-1----:R-:W-:Y:S01]  /*47c0*/  @!P1 IMAD R0, R94, 0x2, R3 ;  /* 0x000000025e009824 */ /* 0x002fe200078e0203 */
[----:B--2---:R-:W-:Y:S06]  /*47d0*/  @!P2 BRA `(.L_x_109) ;  /* 0x0000008c00f4a947 */ /* 0x004fec0003800000 */
.L_x_359:
[----:B------:R-:W-:Y:S05]  /*47e0*/  BSYNC B1 ;  /* 0x0000000000017941 */ /* 0x000fea0003800000 */
.L_x_108:
[----:B------:R-:W-:Y:S05]  /*47f0*/  @!P1 WARPSYNC.ALL ;  /* 0x0000000000009948 */ /* 0x000fea0003800000 */
[----:B------:R2:W3:Y:S01]  /*4800*/  @!P1 LDSM.16.M88.4 R4, [R3] ;  /* 0x000000000304983b */ /* 0x0004e20000000200 */
[----:B------:R-:W-:-:S03]  /*4810*/  IADD3 R14, R14, 0x1, RZ ;  /* 0x000000010e0e7810 */ /* 0x000fc60007ffe0ff */
[----:B------:R2:W4:Y:S04]  /*4820*/  @!P1 LDSM.16.M88.4 R8, [R0] ;  /* 0x000000000008983b */ /* 0x0005280000000200 */
.L_x_106:
[----:B------:R-:W-:Y:S05]  /*4830*/  BSYNC B0 ;  /* 0x0000000000007941 */ /* 0x000fea0003800000 */
.L_x_105:
[--C-:B---3--:R-:W-:Y:S02]  /*4840*/  HADD2.F32 R23, -RZ, R5.reuse.H0_H0 ;  /* 0x20000005ff177230 */ /* 0x108fe40000004100 */
[C---:B------:R-:W-:Y:S01]  /*4850*/  FMUL R42, R97.reuse, R42 ;  /* 0x0000002a612a7220 */ /* 0x040fe20000400000 */
[----:B------:R-:W-:Y:S01]  /*4860*/  MOV R107, 0x3bbb989d ;  /* 0x3bbb989d006b7802 */ /* 0x000fe20000000f00 */
[----:B--2---:R-:W-:Y:S02]  /*4870*/  HADD2.F32 R3, -RZ, R4.H1_H1 ;  /* 0x30000004ff037230 */ /* 0x004fe40000004100 */
[----:B------:R-:W-:Y:S01]  /*4880*/  FMUL R22, R97, R41 ;  /* 0x0000002961167220 */ /* 0x000fe20000400000 */
[----:B------:R-:W-:Y:S01]  /*4890*/  FFMA R23, R89, R23, R42 ;  /* 0x0000001759177223 */ /* 0x000fe2000000002a */
[----:B------:R-:W-:Y:S01]  /*48a0*/  MOV R109, 0x437c0000 ;  /* 0x437c0000006d7802 */ /* 0x000fe20000000f00 */
[----:B-1----:R-:W-:Y:S02]  /*48b0*/  HADD2.F32 R13, -RZ, R5.H1_H1 ;  /* 0x30000005ff0d7230 */ /* 0x002fe40000004100 */
[----:B------:R-:W-:Y:S01]  /*48c0*/  FMUL R24, R97, R43 ;  /* 0x0000002b61187220 */ /* 0x000fe20000400000 */
[----:B------:R-:W-:Y:S01]  /*48d0*/  FFMA.SAT R31, -R23, R107, 0.5 ;  /* 0x3f000000171f7423 */ /* 0x000fe2000000216b */
[----:B------:R-:W-:-:S02]  /*48e0*/  HADD2.F32 R25, -RZ, R6.H0_H0 ;  /* 0x20000006ff197230 */ /* 0x000fc40000004100 */
[----:B------:R-:W-:Y:S01]  /*48f0*/  FMUL R44, R97, R44 ;  /* 0x0000002c612c7220 */ /* 0x000fe20000400000 */
[----:B----4-:R-:W-:Y:S02]  /*4900*/  HADD2.F32 R32, -RZ, R8.H1_H1 ;  /* 0x30000008ff207230 */ /* 0x010fe40000004100 */
[----:B------:R-:W-:Y:S01]  /*4910*/  FFMA R22, R89, R3, R22 ;  /* 0x0000000359167223 */ /* 0x000fe20000000016 */
[----:B------:R-:W-:Y:S01]  /*4920*/  FMUL R30, R97, R49 ;  /* 0x00000031611e7220 */ /* 0x000fe20000400000 */
[----:B------:R-:W-:Y:S02]  /*4930*/  HADD2.F32 R3, -RZ, R6.H1_H1 ;  /* 0x30000006ff037230 */ /* 0x000fe40000004100 */
[----:B------:R-:W-:Y:S01]  /*4940*/  FFMA.RM R37, R31, R109, 12582913 ;  /* 0x4b4000011f257423 */ /* 0x000fe2000000406d */
[----:B------:R-:W-:Y:S01]  /*4950*/  FMUL R26, R97, R45 ;  /* 0x0000002d611a7220 */ /* 0x000fe20000400000 */
[C---:B------:R-:W-:Y:S01]  /*4960*/  FFMA R24, R89.reuse, R13, R24 ;  /* 0x0000000d59187223 */ /* 0x040fe20000000018 */
[----:B------:R-:W-:Y:S01]  /*4970*/  FFMA R25, R89, R25, R44 ;  /* 0x0000001959197223 */ /* 0x000fe2000000002c */
[----:B------:R-:W-:-:S02]  /*4980*/  HADD2.F32 R0, -RZ, R4.H0_H0 ;  /* 0x20000004ff007230 */ /* 0x000fc40000004100 */
[----:B------:R-:W-:Y:S01]  /*4990*/  FFMA R30, R89, R32, R30 ;  /* 0x00000020591e7223 */ /* 0x000fe2000000001e */
[----:B------:R-:W-:Y:S01]  /*49a0*/  FMUL R20, R97, R40 ;  /* 0x0000002861147220 */ /* 0x000fe20000400000 */
[----:B------:R-:W-:Y:S01]  /*49b0*/  FADD R32, R37, -12583039 ;  /* 0xcb40007f25207421 */ /* 0x000fe20000000000 */
[----:B------:R-:W-:Y:S01]  /*49c0*/  FFMA R26, R89, R3, R26 ;  /* 0x00000003591a7223 */ /* 0x000fe2000000001a */
[----:B------:R-:W-:Y:S02]  /*49d0*/  HADD2.F32 R27, -RZ, R7.H0_H0 ;  /* 0x20000007ff1b7230 */ /* 0x000fe40000004100 */
[-C--:B------:R-:W-:Y:S01]  /*49e0*/  FFMA.SAT R31, -R24, R107.reuse, 0.5 ;  /* 0x3f000000181f7423 */ /* 0x080fe2000000216b */
[----:B------:R-:W-:Y:S02]  /*49f0*/  HADD2.F32 R33, -RZ, R9.H0_H0 ;  /* 0x20000009ff217230 */ /* 0x000fe40000004100 */
[-C--:B------:R-:W-:Y:S01]  /*4a00*/  FFMA.SAT R34, -R25, R107.reuse, 0.5 ;  /* 0x3f00000019227423 */ /* 0x080fe2000000216b */
[C---:B------:R-:W-:Y:S01]  /*4a10*/  FMUL R46, R97.reuse, R46 ;  /* 0x0000002e612e7220 */ /* 0x040fe20000400000 */
[----:B------:R-:W-:Y:S01]  /*4a20*/  FMUL R50, R97, R50 ;  /* 0x0000003261327220 */ /* 0x000fe20000400000 */
[----:B------:R-:W-:Y:S01]  /*4a30*/  FFMA R20, R89, R0, R20 ;  /* 0x0000000059147223 */ /* 0x000fe20000000014 */
[----:B------:R-:W-:Y:S01]  /*4a40*/  FFMA R32, -R23, 1.4426950216293334961, -R32 ;  /* 0x3fb8aa3b17207823 */ /* 0x000fe20000000920 */
[----:B------:R-:W-:Y:S01]  /*4a50*/  FFMA.SAT R36, -R26, R107, 0.5 ;  /* 0x3f0000001a247423 */ /* 0x000fe2000000216b */
[-C--:B------:R-:W-:Y:S01]  /*4a60*/  FFMA.RM R39, R31, R109.reuse, 12582913 ;  /* 0x4b4000011f277423 */ /* 0x080fe2000000406d */
[----:B------:R-:W-:Y:S01]  /*4a70*/  FFMA.RM R41, R34, R109, 12582913 ;  /* 0x4b40000122297423 */ /* 0x000fe2000000406d */
[----:B------:R-:W-:Y:S01]  /*4a80*/  FFMA R27, R89, R27, R46 ;  /* 0x0000001b591b7223 */ /* 0x000fe2000000002e */
[----:B------:R-:W-:-:S02]  /*4a90*/  HADD2.F32 R29, -RZ, R8.H0_H0 ;  /* 0x20000008ff1d7230 */ /* 0x000fc40000004100 */
[----:B------:R-:W-:Y:S01]  /*4aa0*/  FFMA R31, R89, R33, R50 ;  /* 0x00000021591f7223 */ /* 0x000fe20000000032 */
[-C--:B------:R-:W-:Y:S01]  /*4ab0*/  FFMA.SAT R0, -R20, R107.reuse, 0.5 ;  /* 0x3f00000014007423 */ /* 0x080fe2000000216b */
[----:B------:R-:W-:Y:S01]  /*4ac0*/  FMUL R48, R97, R48 ;  /* 0x0000003061307220 */ /* 0x000fe20000400000 */
[----:B------:R-:W-:Y:S01]  /*4ad0*/  FFMA R33, -R23, 1.925963033500011079e-08, R32 ;  /* 0x32a5706017217823 */ /* 0x000fe20000000120 */
[----:B------:R-:W-:Y:S01]  /*4ae0*/  FFMA.SAT R12, -R22, R107, 0.5 ;  /* 0x3f000000160c7423 */ /* 0x000fe2000000216b */
[----:B------:R-:W-:Y:S01]  /*4af0*/  FFMA.RM R43, R36, R109, 12582913 ;  /* 0x4b400001242b7423 */ /* 0x000fe2000000406d */
[----:B------:R-:W-:Y:S02]  /*4b00*/  HADD2.F32 R3, -RZ, R7.H1_H1 ;  /* 0x30000007ff037230 */ /* 0x000fe40000004100 */
[----:B------:R-:W-:Y:S01]  /*4b10*/  FADD R34, R41, -12583039 ;  /* 0xcb40007f29227421 */ /* 0x000fe20000000000 */
[----:B------:R-:W-:Y:S01]  /*4b20*/  FMUL R28, R97, R47 ;  /* 0x0000002f611c7220 */ /* 0x000fe20000400000 */
[----:B------:R-:W-:Y:S01]  /*4b30*/  FFMA.SAT R42, -R27, R107, 0.5 ;  /* 0x3f0000001b2a7423 */ /* 0x000fe2000000216b */
[----:B------:R-:W-:Y:S01]  /*4b40*/  FFMA.RM R0, R0, R109, 12582913 ;  /* 0x4b40000100007423 */ /* 0x000fe2000000406d */
[----:B------:R-:W-:Y:S01]  /*4b50*/  FFMA R29, R89, R29, R48 ;  /* 0x0000001d591d7223 */ /* 0x000fe20000000030 */
[----:B------:R1:W-:Y:S01]  /*4b60*/  MUFU.EX2 R38, R33 ;  /* 0x0000002100267308 */ /* 0x0003e20000000800 */
[----:B------:R-:W-:Y:S01]  /*4b70*/  FFMA.RM R12, R12, R109, 12582913 ;  /* 0x4b4000010c0c7423 */ /* 0x000fe2000000406d */
[----:B------:R-:W-:-:S02]  /*4b80*/  HADD2.F32 R44, -RZ, R10.H0_H0 ;  /* 0x2000000aff2c7230 */ /* 0x000fc40000004100 */
[----:B------:R-:W-:Y:S01]  /*4b90*/  FADD R35, R39, -12583039 ;  /* 0xcb40007f27237421 */ /* 0x000fe20000000000 */
[----:B------:R-:W-:Y:S01]  /*4ba0*/  FFMA R34, -R25, 1.4426950216293334961, -R34 ;  /* 0x3fb8aa3b19227823 */ /* 0x000fe20000000922 */
[----:B------:R-:W-:Y:S01]  /*4bb0*/  FMUL R52, R97, R52 ;  /* 0x0000003461347220 */ /* 0x000fe20000400000 */
[----:B------:R-:W-:Y:S01]  /*4bc0*/  FFMA R28, R89, R3, R28 ;  /* 0x00000003591c7223 */ /* 0x000fe2000000001c */
[----:B------:R-:W-:Y:S01]  /*4bd0*/  FFMA.RM R46, R42, R109, 12582913 ;  /* 0x4b4000012a2e7423 */ /* 0x000fe2000000406d */
[----:B------:R-:W-:Y:S01]  /*4be0*/  FADD R3, R0, -12583039 ;  /* 0xcb40007f00037421 */ /* 0x000fe20000000000 */
[----:B-1----:R-:W-:Y:S01]  /*4bf0*/  FADD R33, R43, -12583039 ;  /* 0xcb40007f2b217421 */ /* 0x002fe20000000000 */
[----:B------:R-:W-:Y:S01]  /*4c00*/  FFMA.SAT R47, -R29, R107, 0.5 ;  /* 0x3f0000001d2f7423 */ /* 0x000fe2000000216b */
[----:B------:R-:W-:Y:S01]  /*4c10*/  FADD R13, R12, -12583039 ;  /* 0xcb40007f0c0d7421 */ /* 0x000fe20000000000 */
[----:B------:R-:W-:Y:S01]  /*4c20*/  FFMA R35, -R24, 1.4426950216293334961, -R35 ;  /* 0x3fb8aa3b18237823 */ /* 0x000fe20000000923 */
[----:B------:R-:W-:Y:S01]  /*4c30*/  FFMA R45, -R26, 1.4426950216293334961, -R33 ;  /* 0x3fb8aa3b1a2d7823 */ /* 0x000fe20000000921 */
[----:B------:R-:W-:Y:S01]  /*4c40*/  FFMA R36, -R25, 1.925963033500011079e-08, R34 ;  /* 0x32a5706019247823 */ /* 0x000fe20000000122 */
[----:B------:R-:W-:Y:S01]  /*4c50*/  FFMA R33, R89, R44, R52 ;  /* 0x0000002c59217223 */ /* 0x000fe20000000034 */
[----:B------:R-:W-:Y:S01]  /*4c60*/  FMUL R32, R97, R51 ;  /* 0x0000003361207220 */ /* 0x000fe20000400000 */
[----:B------:R-:W-:Y:S01]  /*4c70*/  FFMA.SAT R44, -R28, R107, 0.5 ;  /* 0x3f0000001c2c7423 */ /* 0x000fe2000000216b */
[----:B------:R-:W-:Y:S01]  /*4c80*/  FADD R34, R46, -12583039 ;  /* 0xcb40007f2e227421 */ /* 0x000fe20000000000 */
[----:B------:R-:W-:Y:S01]  /*4c90*/  FFMA R3, -R20, 1.4426950216293334961, -R3 ;  /* 0x3fb8aa3b14037823 */ /* 0x000fe20000000903 */
[----:B------:R-:W-:-:S02]  /*4ca0*/  HADD2.F32 R40, -RZ, R9.H1_H1 ;  /* 0x30000009ff287230 */ /* 0x000fc40000004100 */
[-C--:B------:R-:W-:Y:S01]  /*4cb0*/  FFMA.RM R51, R47, R109.reuse, 12582913 ;  /* 0x4b4000012f337423 */ /* 0x080fe2000000406d */
[----:B------:R-:W-:Y:S01]  /*4cc0*/  FFMA R13, -R22, 1.4426950216293334961, -R13 ;  /* 0x3fb8aa3b160d7823 */ /* 0x000fe2000000090d */
[----:B------:R-:W-:Y:S01]  /*4cd0*/  FFMA R35, -R24, 1.925963033500011079e-08, R35 ;  /* 0x32a5706018237823 */ /* 0x000fe20000000123 */
[----:B------:R1:W-:Y:S01]  /*4ce0*/  MUFU.EX2 R42, R36 ;  /* 0x00000024002a7308 */ /* 0x0003e20000000800 */
[----:B------:R-:W-:Y:S01]  /*4cf0*/  FFMA.RM R49, R44, R109, 12582913 ;  /* 0x4b4000012c317423 */ /* 0x000fe2000000406d */
[----:B------:R-:W-:Y:S01]  /*4d00*/  FFMA R48, -R27, 1.4426950216293334961, -R34 ;  /* 0x3fb8aa3b1b307823 */ /* 0x000fe20000000922 */
[----:B------:R-:W-:Y:S01]  /*4d10*/  FFMA R3, -R20, 1.925963033500011079e-08, R3 ;  /* 0x32a5706014037823 */ /* 0x000fe20000000103 */
[----:B------:R-:W-:Y:S01]  /*4d20*/  FFMA R13, -R22, 1.925963033500011079e-08, R13 ;  /* 0x32a57060160d7823 */ /* 0x000fe2000000010d */
[----:B------:R-:W-:Y:S01]  /*4d30*/  FFMA R32, R89, R40, R32 ;  /* 0x0000002859207223 */ /* 0x000fe20000000020 */
[----:B------:R-:W-:Y:S01]  /*4d40*/  FFMA R48, -R27, 1.925963033500011079e-08, R48 ;  /* 0x32a570601b307823 */ /* 0x000fe20000000130 */
[----:B------:R-:W-:Y:S01]  /*4d50*/  FFMA R45, -R26, 1.925963033500011079e-08, R45 ;  /* 0x32a570601a2d7823 */ /* 0x000fe2000000012d */
[----:B------:R2:W-:Y:S01]  /*4d60*/  MUFU.EX2 R40, R35 ;  /* 0x0000002300287308 */ /* 0x0005e20000000800 */
[----:B-1----:R-:W-:Y:S01]  /*4d70*/  FADD R36, R51, -12583039 ;  /* 0xcb40007f33247421 */ /* 0x002fe20000000000 */
[----:B------:R-:W-:-:S02]  /*4d80*/  HADD2.F32 R50, -RZ, R10.H1_H1 ;  /* 0x3000000aff327230 */ /* 0x000fc40000004100 */
[----:B------:R-:W-:Y:S01]  /*4d90*/  FMUL R34, R97, R53 ;  /* 0x0000003561227220 */ /* 0x000fe20000400000 */
[--C-:B------:R-:W-:Y:S02]  /*4da0*/  HADD2.F32 R53, -RZ, R11.reuse.H0_H0 ;  /* 0x2000000bff357230 */ /* 0x100fe40000004100 */
[----:B------:R-:W-:Y:S01]  /*4db0*/  FFMA R36, -R29, 1.4426950216293334961, -R36 ;  /* 0x3fb8aa3b1d247823 */ /* 0x000fe20000000924 */
[----:B------:R-:W-:Y:S01]  /*4dc0*/  FMUL R54, R97, R54 ;  /* 0x0000003661367220 */ /* 0x000fe20000400000 */
[----:B------:R-:W-:Y:S01]  /*4dd0*/  HADD2.F32 R99, -RZ, R11.H1_H1 ;  /* 0x3000000bff637230 */ /* 0x000fe20000004100 */
[----:B------:R-:W1:Y:S01]  /*4de0*/  MUFU.EX2 R3, R3 ;  /* 0x0000000300037308 */ /* 0x000e620000000800 */
[----:B--2---:R-:W-:Y:S01]  /*4df0*/  FADD R35, R49, -12583039 ;  /* 0xcb40007f31237421 */ /* 0x004fe20000000000 */
[----:B------:R-:W-:Y:S01]  /*4e00*/  FFMA R34, R89, R50, R34 ;  /* 0x0000003259227223 */ /* 0x000fe20000000022 */
[----:B------:R-:W-:Y:S01]  /*4e10*/  FFMA.SAT R50, -R30, R107, 0.5 ;  /* 0x3f0000001e327423 */ /* 0x000fe2000000216b */
[----:B------:R-:W-:-:S02]  /*4e20*/  IMAD.SHL.U32 R0, R0, 0x800000, RZ ;  /* 0x0080000000007824 */ /* 0x000fc400078e00ff */
[----:B------:R-:W-:Y:S01]  /*4e30*/  FFMA R35, -R28, 1.4426950216293334961, -R35 ;  /* 0x3fb8aa3b1c237823 */ /* 0x000fe20000000923 */
[----:B------:R-:W-:Y:S01]  /*4e40*/  FFMA.SAT R100, -R34, R107, 0.5 ;  /* 0x3f00000022647423 */ /* 0x000fe2000000216b */
[-C--:B------:R-:W-:Y:S01]  /*4e50*/  FFMA.RM R52, R50, R109.reuse, 12582913 ;  /* 0x4b40000132347423 */ /* 0x080fe2000000406d */
[----:B------:R-:W2:Y:S01]  /*4e60*/  MUFU.EX2 R13, R13 ;  /* 0x0000000d000d7308 */ /* 0x000ea20000000800 */
[----:B------:R-:W-:Y:S01]  /*4e70*/  SHF.L.U32 R12, R12, 0x17, RZ ;  /* 0x000000170c0c7819 */ /* 0x000fe200000006ff */
[----:B------:R-:W-:Y:S01]  /*4e80*/  FFMA.RM R105, R100, R109, 12582913 ;  /* 0x4b40000164697423 */ /* 0x000fe2000000406d */
[----:B------:R-:W-:Y:S01]  /*4e90*/  SHF.L.U32 R37, R37, 0x17, RZ ;  /* 0x0000001725257819 */ /* 0x000fe200000006ff */
[----:B------:R-:W-:Y:S01]  /*4ea0*/  IMAD.SHL.U32 R41, R41, 0x800000, RZ ;  /* 0x0080000029297824 */ /* 0x000fe200078e00ff */
[----:B------:R-:W-:Y:S01]  /*4eb0*/  SHF.L.U32 R39, R39, 0x17, RZ ;  /* 0x0000001727277819 */ /* 0x000fe200000006ff */
[----:B------:R-:W-:Y:S01]  /*4ec0*/  IMAD.SHL.U32 R51, R51, 0x800000, RZ ;  /* 0x0080000033337824 */ /* 0x000fe200078e00ff */
[----:B------:R-:W-:Y:S01]  /*4ed0*/  SHF.L.U32 R43, R43, 0x17, RZ ;  /* 0x000000172b2b7819 */ /* 0x000fe200000006ff */
[----:B------:R3:W-:Y:S01]  /*4ee0*/  MUFU.EX2 R47, R48 ;  /* 0x00000030002f7308 */ /* 0x0007e20000000800 */
[----:B-1----:R-:W-:Y:S01]  /*4ef0*/  FFMA R110, R0, R3, 1 ;  /* 0x3f800000006e7423 */ /* 0x002fe20000000003 */
[----:B------:R-:W-:Y:S01]  /*4f00*/  FADD R3, R105, -12583039 ;  /* 0xcb40007f69037421 */ /* 0x000fe20000000000 */
[----:B------:R-:W-:Y:S01]  /*4f10*/  FFMA R111, R37, R38, 1 ;  /* 0x3f800000256f7423 */ /* 0x000fe20000000026 */
[----:B------:R-:W-:Y:S01]  /*4f20*/  FFMA R114, R39, R40, 1 ;  /* 0x3f80000027727423 */ /* 0x000fe20000000028 */
[----:B------:R-:W-:Y:S01]  /*4f30*/  SHF.L.U32 R105, R105, 0x17, RZ ;  /* 0x0000001769697819 */ /* 0x000fe200000006ff */
[----:B------:R-:W-:Y:S01]  /*4f40*/  BSSY B1, `(.L_x_110) ;  /* 0x0000050000017945 */ /* 0x000fe20003800000 */
[----:B------:R-:W-:Y:S01]  /*4f50*/  IADD3 R39, R110, 0x1800000, RZ ;  /* 0x018000006e277810 */ /* 0x000fe20007ffe0ff */
[----:B------:R1:W4:Y:S01]  /*4f60*/  MUFU.EX2 R44, R45 ;  /* 0x0000002d002c7308 */ /* 0x0003220000000800 */
[----:B---3--:R-:W-:Y:S01]  /*4f70*/  FFMA R48, -R29, 1.925963033500011079e-08, R36 ;  /* 0x32a570601d307823 */ /* 0x008fe20000000124 */
[----:B------:R-:W-:Y:S01]  /*4f80*/  FMUL R36, R97, R55 ;  /* 0x0000003761247220 */ /* 0x000fe20000400000 */
[----:B------:R-:W-:Y:S01]  /*4f90*/  FFMA.SAT R55, -R32, R107, 0.5 ;  /* 0x3f00000020377423 */ /* 0x000fe2000000216b */
[----:B--2---:R-:W-:Y:S01]  /*4fa0*/  FFMA R112, R12, R13, 1 ;  /* 0x3f8000000c707423 */ /* 0x004fe2000000000d */
[----:B------:R-:W-:Y:S01]  /*4fb0*/  LOP3.LUT R39, R39, 0x7f800000, RZ, 0xc0, !PT ;  /* 0x7f80000027277812 */ /* 0x000fe200078ec0ff */
[----:B------:R-:W-:Y:S01]  /*4fc0*/  FFMA R36, R89, R99, R36 ;  /* 0x0000006359247223 */ /* 0x000fe20000000024 */
[----:B------:R-:W-:Y:S01]  /*4fd0*/  FFMA.SAT R99, -R33, R107, 0.5 ;  /* 0x3f00000021637423 */ /* 0x000fe2000000216b */
[----:B------:R-:W-:Y:S01]  /*4fe0*/  FFMA.RM R55, R55, R109, 12582913 ;  /* 0x4b40000137377423 */ /* 0x000fe2000000406d */
[----:B-1----:R-:W-:Y:S01]  /*4ff0*/  FFMA R45, -R28, 1.925963033500011079e-08, R35 ;  /* 0x32a570601c2d7823 */ /* 0x002fe20000000123 */
[----:B------:R-:W-:Y:S01]  /*5000*/  FFMA R35, R89, R53, R54 ;  /* 0x0000003559237223 */ /* 0x000fe20000000036 */
[----:B------:R-:W-:Y:S01]  /*5010*/  FFMA.SAT R54, -R31, R107, 0.5 ;  /* 0x3f0000001f367423 */ /* 0x000fe2000000216b */
[----:B------:R-:W-:Y:S01]  /*5020*/  FADD R53, R52, -12583039 ;  /* 0xcb40007f34357421 */ /* 0x000fe20000000000 */
[----:B------:R-:W-:Y:S01]  /*5030*/  FFMA.RM R102, R99, R109, 12582913 ;  /* 0x4b40000163667423 */ /* 0x000fe2000000406d */
[-C--:B------:R-:W-:Y:S01]  /*5040*/  FFMA.SAT R106, -R35, R107.reuse, 0.5 ;  /* 0x3f000000236a7423 */ /* 0x080fe2000000216b */
[----:B------:R-:W-:Y:S01]  /*5050*/  FFMA.SAT R107, -R36, R107, 0.5 ;  /* 0x3f000000246b7423 */ /* 0x000fe2000000216b */
[-C--:B------:R-:W-:Y:S01]  /*5060*/  FFMA.RM R54, R54, R109.reuse, 12582913 ;  /* 0x4b40000136367423 */ /* 0x080fe2000000406d */
[----:B------:R1:W2:Y:S01]  /*5070*/  MUFU.EX2 R50, R45 ;  /* 0x0000002d00327308 */ /* 0x0002a20000000800 */
[-C--:B------:R-:W-:Y:S01]  /*5080*/  FFMA.RM R108, R106, R109.reuse, 12582913 ;  /* 0x4b4000016a6c7423 */ /* 0x080fe2000000406d */
[----:B------:R-:W-:Y:S01]  /*5090*/  FFMA.RM R109, R107, R109, 12582913 ;  /* 0x4b4000016b6d7423 */ /* 0x000fe2000000406d */
[----:B------:R-:W-:Y:S01]  /*50a0*/  FADD R98, R54, -12583039 ;  /* 0xcb40007f36627421 */ /* 0x000fe20000000000 */
[----:B------:R-:W-:Y:S01]  /*50b0*/  FFMA R53, -R30, 1.4426950216293334961, -R53 ;  /* 0x3fb8aa3b1e357823 */ /* 0x000fe20000000935 */
[----:B------:R-:W-:Y:S01]  /*50c0*/  FADD R100, R102, -12583039 ;  /* 0xcb40007f66647421 */ /* 0x000fe20000000000 */
[----:B------:R-:W-:Y:S01]  /*50d0*/  FADD R0, R108, -12583039 ;  /* 0xcb40007f6c007421 */ /* 0x000fe20000000000 */
[----:B------:R-:W-:Y:S01]  /*50e0*/  FADD R13, R109, -12583039 ;  /* 0xcb40007f6d0d7421 */ /* 0x000fe20000000000 */
[----:B------:R-:W-:Y:S01]  /*50f0*/  FFMA R98, -R31, 1.4426950216293334961, -R98 ;  /* 0x3fb8aa3b1f627823 */ /* 0x000fe20000000962 */
[----:B-1----:R-:W-:Y:S01]  /*5100*/  FADD R45, R55, -12583039 ;  /* 0xcb40007f372d7421 */ /* 0x002fe20000000000 */
[----:B------:R-:W-:Y:S01]  /*5110*/  FFMA R53, -R30, 1.925963033500011079e-08, R53 ;  /* 0x32a570601e357823 */ /* 0x000fe20000000135 */
[----:B------:R-:W-:Y:S01]  /*5120*/  FFMA R107, -R34, 1.4426950216293334961, -R3 ;  /* 0x3fb8aa3b226b7823 */ /* 0x000fe20000000903 */
[----:B------:R-:W-:Y:S01]  /*5130*/  FFMA R106, -R33, 1.4426950216293334961, -R100 ;  /* 0x3fb8aa3b216a7823 */ /* 0x000fe20000000964 */
[----:B------:R-:W-:Y:S01]  /*5140*/  FFMA R99, -R32, 1.4426950216293334961, -R45 ;  /* 0x3fb8aa3b20637823 */ /* 0x000fe2000000092d */
[----:B------:R-:W-:Y:S01]  /*5150*/  FFMA R12, -R35, 1.4426950216293334961, -R0 ;  /* 0x3fb8aa3b230c7823 */ /* 0x000fe20000000900 */
[----:B------:R-:W-:Y:S01]  /*5160*/  FFMA R37, -R36, 1.4426950216293334961, -R13 ;  /* 0x3fb8aa3b24257823 */ /* 0x000fe2000000090d */
[----:B------:R-:W-:Y:S01]  /*5170*/  FFMA R98, -R31, 1.925963033500011079e-08, R98 ;  /* 0x32a570601f627823 */ /* 0x000fe20000000162 */
[----:B------:R-:W-:Y:S01]  /*5180*/  FFMA R99, -R32, 1.925963033500011079e-08, R99 ;  /* 0x32a5706020637823 */ /* 0x000fe20000000163 */
[----:B------:R-:W-:Y:S01]  /*5190*/  FFMA R107, -R34, 1.925963033500011079e-08, R107 ;  /* 0x32a57060226b7823 */ /* 0x000fe2000000016b */
[----:B------:R-:W-:Y:S01]  /*51a0*/  FFMA R106, -R33, 1.925963033500011079e-08, R106 ;  /* 0x32a57060216a7823 */ /* 0x000fe2000000016a */
[----:B------:R-:W-:Y:S01]  /*51b0*/  FFMA R12, -R35, 1.925963033500011079e-08, R12 ;  /* 0x32a57060230c7823 */ /* 0x000fe2000000010c */
[----:B------:R-:W-:Y:S01]  /*51c0*/  FFMA R37, -R36, 1.925963033500011079e-08, R37 ;  /* 0x32a5706024257823 */ /* 0x000fe20000000125 */
[----:B------:R-:W1:Y:S01]  /*51d0*/  MUFU.EX2 R53, R53 ;  /* 0x0000003500357308 */ /* 0x000e620000000800 */
[----:B------:R-:W-:Y:S01]  /*51e0*/  ISETP.GT.U32.AND P2, PT, R39, 0x1ffffff, PT ;  /* 0x01ffffff2700780c */ /* 0x000fe20003f44070 */
[----:B------:R-:W-:Y:S01]  /*51f0*/  IMAD.SHL.U32 R55, R55, 0x800000, RZ ;  /* 0x0080000037377824 */ /* 0x000fe200078e00ff */
[----:B------:R-:W-:Y:S01]  /*5200*/  SHF.L.U32 R52, R52, 0x17, RZ ;  /* 0x0000001734347819 */ /* 0x000fe200000006ff */
[----:B------:R-:W-:Y:S01]  /*5210*/  IMAD.SHL.U32 R109, R109, 0x800000, RZ ;  /* 0x008000006d6d7824 */ /* 0x000fe200078e00ff */
[----:B------:R-:W-:Y:S01]  /*5220*/  SHF.L.U32 R54, R54, 0x17, RZ ;  /* 0x0000001736367819 */ /* 0x000fe200000006ff */
[----:B------:R-:W-:Y:S01]  /*5230*/  FFMA R113, R41, R42, 1 ;  /* 0x3f80000029717423 */ /* 0x000fe2000000002a */
[----:B------:R-:W-:Y:S01]  /*5240*/  SHF.L.U32 R46, R46, 0x17, RZ ;  /* 0x000000172e2e7819 */ /* 0x000fe200000006ff */
[----:B------:R-:W3:Y:S01]  /*5250*/  MUFU.EX2 R45, R98 ;  /* 0x00000062002d7308 */ /* 0x000ee20000000800 */
[----:B------:R-:W-:Y:S01]  /*5260*/  SHF.L.U32 R49, R49, 0x17, RZ ;  /* 0x0000001731317819 */ /* 0x000fe200000006ff */
[----:B----4-:R-:W-:Y:S01]  /*5270*/  FFMA R44, R43, R44, 1 ;  /* 0x3f8000002b2c7423 */ /* 0x010fe2000000002c */
[----:B------:R-:W-:Y:S01]  /*5280*/  SHF.L.U32 R102, R102, 0x17, RZ ;  /* 0x0000001766667819 */ /* 0x000fe200000006ff */
[----:B------:R-:W-:Y:S01]  /*5290*/  FFMA R47, R46, R47, 1 ;  /* 0x3f8000002e2f7423 */ /* 0x000fe2000000002f */
[----:B------:R-:W-:Y:S01]  /*52a0*/  SHF.L.U32 R108, R108, 0x17, RZ ;  /* 0x000000176c6c7819 */ /* 0x000fe200000006ff */
[----:B--2---:R-:W-:-:S02]  /*52b0*/  FFMA R50, R49, R50, 1 ;  /* 0x3f80000031327423 */ /* 0x004fc40000000032 */
[----:B------:R-:W2:Y:S01]  /*52c0*/  MUFU.EX2 R100, R99 ;  /* 0x0000006300647308 */ /* 0x000ea20000000800 */
[----:B-1----:R-:W-:-:S07]  /*52d0*/  FFMA R52, R52, R53, 1 ;  /* 0x3f80000034347423 */ /* 0x002fce0000000035 */
[----:B------:R-:W1:Y:S01]  /*52e0*/  MUFU.EX2 R0, R107 ;  /* 0x0000006b00007308 */ /* 0x000e620000000800 */
[----:B---3--:R-:W-:-:S07]  /*52f0*/  FFMA R53, R54, R45, 1 ;  /* 0x3f80000036357423 */ /* 0x008fce000000002d */
[----:B------:R-:W3:Y:S01]  /*5300*/  MUFU.EX2 R48, R48 ;  /* 0x0000003000307308 */ /* 0x000ee20000000800 */
[----:B--2---:R-:W-:-:S07]  /*5310*/  FFMA R54, R55, R100, 1 ;  /* 0x3f80000037367423 */ /* 0x004fce0000000064 */
[----:B------:R1:W2:Y:S08]  /*5320*/  MUFU.EX2 R3, R106 ;  /* 0x0000006a00037308 */ /* 0x0002b00000000800 */
[----:B------:R-:W4:Y:S01]  /*5330*/  MUFU.EX2 R13, R12 ;  /* 0x0000000c000d7308 */ /* 0x000f220000000800 */
[----:B-1----:R-:W-:Y:S01]  /*5340*/  FFMA R106, R105, R0, 1 ;  /* 0x3f800000696a7423 */ /* 0x002fe20000000000 */
[----:B---3--:R-:W-:-:S06]  /*5350*/  FFMA R51, R51, R48, 1 ;  /* 0x3f80000033337423 */ /* 0x008fcc0000000030 */
[----:B------:R-:W1:Y:S01]  /*5360*/  MUFU.EX2 R38, R37 ;  /* 0x0000002500267308 */ /* 0x000e620000000800 */
[----:B--2---:R-:W-:Y:S01]  /*5370*/  FFMA R55, R102, R3, 1 ;  /* 0x3f80000066377423 */ /* 0x004fe20000000003 */
[----:B----4-:R-:W-:Y:S01]  /*5380*/  FFMA R105, R108, R13, 1 ;  /* 0x3f8000006c697423 */ /* 0x010fe2000000000d */
[----:B-1----:R-:W-:Y:S01]  /*5390*/  FFMA R109, R109, R38, 1 ;  /* 0x3f8000006d6d7423 */ /* 0x002fe20000000026 */
[----:B------:R-:W-:Y:S06]  /*53a0*/  @P2 BRA `(.L_x_111) ;  /* 0x0000000000142947 */ /* 0x000fec0003800000 */
[----:B------:R-:W-:Y:S02]  /*53b0*/  MOV R0, R110 ;  /* 0x0000006e00007202 */ /* 0x000fe40000000f00 */
[----:B------:R-:W-:-:S07]  /*53c0*/  MOV R12, 0x53e0 ;  /* 0x000053e0000c7802 */ /* 0x000fce0000000f00 */
[----:B------:R-:W-:Y:S05]  /*53d0*/  CALL.REL.NOINC `($__internal_0_$__cuda_sm20_rcp_rn_f32_slowpath) ;  /* 0x00000088009c7944 */ /* 0x000fea0003c00000 */
[----:B------:R-:W-:Y:S01]  /*53e0*/  MOV R37, R0 ;  /* 0x0000000000257202 */ /* 0x000fe20000000f00 */
[----:B------:R-:W-:Y:S06]  /*53f0*/  BRA `(.L_x_112) ;  /* 0x0000000000107947 */ /* 0x000fec0003800000 */
.L_x_111:
[----:B------:R-:W1:Y:S02]  /*5400*/  MUFU.RCP R37, R110 ;  /* 0x0000006e00257308 */ /* 0x000e640000001000 */
[----:B-1----:R-:W-:-:S04]  /*5410*/  FFMA R0, R110, R37, -1 ;  /* 0xbf8000006e007423 */ /* 0x002fc80000000025 */
[----:B------:R-:W-:-:S04]  /*5420*/  FADD.FTZ R0, -R0, -RZ ;  /* 0x800000ff00007221 */ /* 0x000fc80000010100 */
[----:B------:R-:W-:-:S07]  /*5430*/  FFMA R37, R37, R0, R37 ;  /* 0x0000000025257223 */ /* 0x000fce0000000025 */
.L_x_112:
[----:B------:R-:W-:Y:S05]  /*5440*/  BSYNC B1 ;  /* 0x0000000000017941 */ /* 0x000fea0003800000 */
.L_x_110:
        /* <DEDUP_REMOVED lines=10> */
.L_x_114:
[----:B------:R-:W1:Y:S02]  /*54f0*/  MUFU.RCP R41, R112 ;  /* 0x0000007000297308 */ /* 0x000e640000001000 */
[----:B-1----:R-:W-:-:S04]  /*5500*/  FFMA R0, R112, R41, -1 ;  /* 0xbf80000070007423 */ /* 0x002fc80000000029 */
[----:B------:R-:W-:-:S04]  /*5510*/  FADD.FTZ R0, -R0, -RZ ;  /* 0x800000ff00007221 */ /* 0x000fc80000010100 */
[----:B------:R-:W-:-:S07]  /*5520*/  FFMA R41, R41, R0, R41 ;  /* 0x0000000029297223 */ /* 0x000fce0000000029 */
.L_x_115:
[----:B------:R-:W-:Y:S05]  /*5530*/  BSYNC B1 ;  /* 0x0000000000017941 */ /* 0x000fea0003800000 */
.L_x_113:
        /* <DEDUP_REMOVED lines=10> */
.L_x_117:
[----:B------:R-:W1:Y:S02]  /*55e0*/  MUFU.RCP R40, R111 ;  /* 0x0000006f00287308 */ /* 0x000e640000001000 */
[----:B-1----:R-:W-:-:S04]  /*55f0*/  FFMA R0, R111, R40, -1 ;  /* 0xbf8000006f007423 */ /* 0x002fc80000000028 */
[----:B------:R-:W-:-:S04]  /*5600*/  FADD.FTZ R3, -R0, -RZ ;  /* 0x800000ff00037221 */ /* 0x000fc80000010100 */
[----:B------:R-:W-:-:S07]  /*5610*/  FFMA R40, R40, R3, R40 ;  /* 0x0000000328287223 */ /* 0x000fce0000000028 */
.L_x_118:
[----:B------:R-:W-:Y:S05]  /*5620*/  BSYNC B1 ;  /* 0x0000000000017941 */ /* 0x000fea0003800000 */
.L_x_116:
        /* <DEDUP_REMOVED lines=10> */
.L_x_120:
[----:B------:R-:W1:Y:S02]  /*56d0*/  MUFU.RCP R43, R114 ;  /* 0x00000072002b7308 */ /* 0x000e640000001000 */
[----:B-1----:R-:W-:-:S04]  /*56e0*/  FFMA R0, R114, R43, -1 ;  /* 0xbf80000072007423 */ /* 0x002fc8000000002b */
[----:B------:R-:W-:-:S04]  /*56f0*/  FADD.FTZ R0, -R0, -RZ ;  /* 0x800000ff00007221 */ /* 0x000fc80000010100 */
[----:B------:R-:W-:-:S07]  /*5700*/  FFMA R43, R43, R0, R43 ;  /* 0x000000002b2b7223 */ /* 0x000fce000000002b */
.L_x_121:
[----:B------:R-:W-:Y:S05]  /*5710*/  BSYNC B1 ;  /* 0x0000000000017941 */ /* 0x000fea0003800000 */
.L_x_119:
        /* <DEDUP_REMOVED lines=10> */
.L_x_123:
[----:B------:R-:W1:Y:S02]  /*57c0*/  MUFU.RCP R42, R113 ;  /* 0x00000071002a7308 */ /* 0x000e640000001000 */
[----:B-1----:R-:W-:-:S04]  /*57d0*/  FFMA R0, R113, R42, -1 ;  /* 0xbf80000071007423 */ /* 0x002fc8000000002a */
[----:B------:R-:W-:-:S04]  /*57e0*/  FADD.FTZ R3, -R0, -RZ ;  /* 0x800000ff00037221 */ /* 0x000fc80000010100 */
[----:B------:R-:W-:-:S07]  /*57f0*/  FFMA R42, R42, R3, R42 ;  /* 0x000000032a2a7223 */ /* 0x000fce000000002a */
.L_x_124:
[----:B------:R-:W-:Y:S05]  /*5800*/  BSYNC B1 ;  /* 0x0000000000017941 */ /* 0x000fea0003800000 */
.L_x_122:
        /* <DEDUP_REMOVED lines=10> */
.L_x_126:
[----:B------:R-:W1:Y:S02]  /*58b0*/  MUFU.RCP R45, R44 ;  /* 0x0000002c002d7308 */ /* 0x000e640000001000 */
[----:B-1----:R-:W-:-:S04]  /*58c0*/  FFMA R0, R44, R45, -1 ;  /* 0xbf8000002c007423 */ /* 0x002fc8000000002d */
[----:B------:R-:W-:-:S04]  /*58d0*/  FADD.FTZ R0, -R0, -RZ ;  /* 0x800000ff00007221 */ /* 0x000fc80000010100 */
[----:B------:R-:W-:-:S07]  /*58e0*/  FFMA R45, R45, R0, R45 ;  /* 0x000000002d2d7223 */ /* 0x000fce000000002d */
.L_x_127:
[----:B------:R-:W-:Y:S05]  /*58f0*/  BSYNC B1 ;  /* 0x0000000000017941 */ /* 0x000fea0003800000 */
.L_x_125:
        /* <DEDUP_REMOVED lines=10> */
.L_x_129:
[----:B------:R-:W1:Y:S02]  /*59a0*/  MUFU.RCP R44, R47 ;  /* 0x0000002f002c7308 */ /* 0x000e640000001000 */
[----:B-1----:R-:W-:-:S04]  /*59b0*/  FFMA R0, R47, R44, -1 ;  /* 0xbf8000002f007423 */ /* 0x002fc8000000002c */
[----:B------:R-:W-:-:S04]  /*59c0*/  FADD.FTZ R3, -R0, -RZ ;  /* 0x800000ff00037221 */ /* 0x000fc80000010100 */
[----:B------:R-:W-:-:S07]  /*59d0*/  FFMA R44, R44, R3, R44 ;  /* 0x000000032c2c7223 */ /* 0x000fce000000002c */
.L_x_130:
[----:B------:R-:W-:Y:S05]  /*59e0*/  BSYNC B1 ;  /* 0x0000000000017941 */ /* 0x000fea0003800000 */
.L_x_128:
        /* <DEDUP_REMOVED lines=10> */
.L_x_132:
[----:B------:R-:W1:Y:S02]  /*5a90*/  MUFU.RCP R47, R50 ;  /* 0x00000032002f7308 */ /* 0x000e640000001000 */
[----:B-1----:R-:W-:-:S04]  /*5aa0*/  FFMA R0, R50, R47, -1 ;  /* 0xbf80000032007423 */ /* 0x002fc8000000002f */
[----:B------:R-:W-:-:S04]  /*5ab0*/  FADD.FTZ R0, -R0, -RZ ;  /* 0x800000ff00007221 */ /* 0x000fc80000010100 */
[----:B------:R-:W-:-:S07]  /*5ac0*/  FFMA R47, R47, R0, R47 ;  /* 0x000000002f2f7223 */ /* 0x000fce000000002f */
.L_x_133:
[----:B------:R-:W-:Y:S05]  /*5ad0*/  BSYNC B1 ;  /* 0x0000000000017941 */ /* 0x000fea0003800000 */
.L_x_131:
        /* <DEDUP_REMOVED lines=10> */
.L_x_135:
[----:B------:R-:W1:Y:S02]  /*5b80*/  MUFU.RCP R46, R51 ;  /* 0x00000033002e7308 */ /* 0x000e640000001000 */
[----:B-1----:R-:W-:-:S04]  /*5b90*/  FFMA R0, R51, R46, -1 ;  /* 0xbf80000033007423 */ /* 0x002fc8000000002e */
[----:B------:R-:W-:-:S04]  /*5ba0*/  FADD.FTZ R3, -R0, -RZ ;  /* 0x800000ff00037221 */ /* 0x000fc80000010100 */
[----:B------:R-:W-:-:S07]  /*5bb0*/  FFMA R46, R46, R3, R46 ;  /* 0x000000032e2e7223 */ /* 0x000fce000000002e */
.L_x_136:
[----:B------:R-:W-:Y:S05]  /*5bc0*/  BSYNC B1 ;  /* 0x0000000000017941 */ /* 0x000fea0003800000 */
.L_x_134:
        /* <DEDUP_REMOVED lines=10> */
.L_x_138:
[----:B------:R-:W1:Y:S02]  /*5c70*/  MUFU.RCP R49, R52 ;  /* 0x0000003400317308 */ /* 0x000e640000001000 */
[----:B-1----:R-:W-:-:S04]  /*5c80*/  FFMA R0, R52, R49, -1 ;  /* 0xbf80000034007423 */ /* 0x002fc80000000031 */
[----:B------:R-:W-:-:S04]  /*5c90*/  FADD.FTZ R0, -R0, -RZ ;  /* 0x800000ff00007221 */ /* 0x000fc80000010100 */
[----:B------:R-:W-:-:S07]  /*5ca0*/  FFMA R49, R49, R0, R49 ;  /* 0x0000000031317223 */ /* 0x000fce0000000031 */
.L_x_139:
[----:B------:R-:W-:Y:S05]  /*5cb0*/  BSYNC B1 ;  /* 0x0000000000017941 */ /* 0x000fea0003800000 */
.L_x_137:
        /* <DEDUP_REMOVED lines=10> */
.L_x_141:
[----:B------:R-:W1:Y:S02]  /*5d60*/  MUFU.RCP R48, R53 ;  /* 0x0000003500307308 */ /* 0x000e640000001000 */
[----:B-1----:R-:W-:-:S04]  /*5d70*/  FFMA R0, R53, R48, -1 ;  /* 0xbf80000035007423 */ /* 0x002fc80000000030 */
[----:B------:R-:W-:-:S04]  /*5d80*/  FADD.FTZ R3, -R0, -RZ ;  /* 0x800000ff00037221 */ /* 0x000fc80000010100 */
[----:B------:R-:W-:-:S07]  /*5d90*/  FFMA R48, R48, R3, R48 ;  /* 0x0000000330307223 */ /* 0x000fce0000000030 */
.L_x_142:
[----:B------:R-:W-:Y:S05]  /*5da0*/  BSYNC B1 ;  /* 0x0000000000017941 */ /* 0x000fea0003800000 */
.L_x_140:
        /* <DEDUP_REMOVED lines=10> */
.L_x_144:
[----:B------:R-:W1:Y:S02]  /*5e50*/  MUFU.RCP R51, R54 ;  /* 0x0000003600337308 */ /* 0x000e640000001000 */
[----:B-1----:R-:W-:-:S04]  /*5e60*/  FFMA R0, R54, R51, -1 ;  /* 0xbf80000036007423 */ /* 0x002fc80000000033 */
[----:B------:R-:W-:-:S04]  /*5e70*/  FADD.FTZ R0, -R0, -RZ ;  /* 0x800000ff00007221 */ /* 0x000fc80000010100 */
[----:B------:R-:W-:-:S07]  /*5e80*/  FFMA R51, R51, R0, R51 ;  /* 0x0000000033337223 */ /* 0x000fce0000000033 */
.L_x_145:
[----:B------:R-:W-:Y:S05]  /*5e90*/  BSYNC B1 ;  /* 0x0000000000017941 */ /* 0x000fea0003800000 */
.L_x_143:
        /* <DEDUP_REMOVED lines=10> */
.L_x_147:
[----:B------:R-:W1:Y:S02]  /*5f40*/  MUFU.RCP R50, R55 ;  /* 0x0000003700327308 */ /* 0x000e640000001000 */
[----:B-1----:R-:W-:-:S04]  /*5f50*/  FFMA R0, R55, R50, -1 ;  /* 0xbf80000037007423 */ /* 0x002fc80000000032 */
[----:B------:R-:W-:-:S04]  /*5f60*/  FADD.FTZ R3, -R0, -RZ ;  /* 0x800000ff00037221 */ /* 0x000fc80000010100 */
[----:B------:R-:W-:-:S07]  /*5f70*/  FFMA R50, R50, R3, R50 ;  /* 0x0000000332327223 */ /* 0x000fce0000000032 */
.L_x_148:
[----:B------:R-:W-:Y:S05]  /*5f80*/  BSYNC B1 ;  /* 0x0000000000017941 */ /* 0x000fea0003800000 */
.L_x_146:
        /* <DEDUP_REMOVED lines=10> */
.L_x_150:
[----:B------:R-:W1:Y:S02]  /*6030*/  MUFU.RCP R53, R106 ;  /* 0x0000006a00357308 */ /* 0x000e640000001000 */
[----:B-1----:R-:W-:-:S04]  /*6040*/  FFMA R0, R106, R53, -1 ;  /* 0xbf8000006a007423 */ /* 0x002fc80000000035 */
[----:B------:R-:W-:-:S04]  /*6050*/  FADD.FTZ R0, -R0, -RZ ;  /* 0x800000ff00007221 */ /* 0x000fc80000010100 */
[----:B------:R-:W-:-:S07]  /*6060*/  FFMA R53, R53, R0, R53 ;  /* 0x0000000035357223 */ /* 0x000fce0000000035 */
.L_x_151:
[----:B------:R-:W-:Y:S05]  /*6070*/  BSYNC B1 ;  /* 0x0000000000017941 */ /* 0x000fea0003800000 */
.L_x_149:
        /* <DEDUP_REMOVED lines=10> */
.L_x_153:
[----:B------:R-:W1:Y:S02]  /*6120*/  MUFU.RCP R52, R105 ;  /* 0x0000006900347308 */ /* 0x000e640000001000 */
[----:B-1----:R-:W-:-:S04]  /*6130*/  FFMA R0, R105, R52, -1 ;  /* 0xbf80000069007423 */ /* 0x002fc80000000034 */
[----:B------:R-:W-:-:S04]  /*6140*/  FADD.FTZ R3, -R0, -RZ ;  /* 0x800000ff00037221 */ /* 0x000fc80000010100 */
[----:B------:R-:W-:-:S07]  /*6150*/  FFMA R52, R52, R3, R52 ;  /* 0x0000000334347223 */ /* 0x000fce0000000034 */
.L_x_154:
[----:B------:R-:W-:Y:S05]  /*6160*/  BSYNC B1 ;  /* 0x0000000000017941 */ /* 0x000fea0003800000 */
.L_x_152:
        /* <DEDUP_REMOVED lines=8> */
[----:B------:R-:W-:Y:S05]  /*61f0*/  BRA `(.L_x_157) ;  /* 0x0000000000107947 */ /* 0x000fea0003800000 */
.L_x_156:
[----:B------:R-:W1:Y:S02]  /*6200*/  MUFU.RCP R0, R109 ;  /* 0x0000006d00007308 */ /* 0x000e640000001000 */
[----:B-1----:R-:W-:-:S04]  /*6210*/  FFMA R3, R109, R0, -1 ;  /* 0xbf8000006d037423 */ /* 0x002fc80000000000 */
[----:B------:R-:W-:-:S04]  /*6220*/  FADD.FTZ R3, -R3, -RZ ;  /* 0x800000ff03037221 */ /* 0x000fc80000010100 */
[----:B------:R-:W-:-:S07]  /*6230*/  FFMA R0, R0, R3, R0 ;  /* 0x0000000300007223 */ /* 0x000fce0000000000 */
.L_x_157:
[----:B------:R-:W-:Y:S05]  /*6240*/  BSYNC B1 ;  /* 0x0000000000017941 */ /* 0x000fea0003800000 */
.L_x_155:
        /* <DEDUP_REMOVED lines=16> */
[----:B------:R-:W-:Y:S01]  /*6350*/  F2FP.F16.F32.PACK_AB R24, R22, R37 ;  /* 0x000000251618723e */ /* 0x000fe200000000ff */
[----:B------:R-:W-:Y:S05]  /*6360*/  WARPSYNC.ALL ;  /* 0x0000000000007948 */ /* 0x000fea0003800000 */
[----:B------:R-:W-:Y:S01]  /*6370*/  F2FP.F16.F32.PACK_AB R25, R43, R40 ;  /* 0x000000282b19723e */ /* 0x000fe200000000ff */
[----:B------:R-:W-:Y:S01]  /*6380*/  BSSY B0, `(.L_x_158) ;  /* 0x000001b000007945 */ /* 0x000fe20003800000 */
[----:B------:R-:W-:-:S02]  /*6390*/  F2FP.F16.F32.PACK_AB R26, R45, R42 ;  /* 0x0000002a2d1a723e */ /* 0x000fc400000000ff */
[----:B------:R-:W-:Y:S02]  /*63a0*/  F2FP.F16.F32.PACK_AB R27, R47, R44 ;  /* 0x0000002c2f1b723e */ /* 0x000fe400000000ff */
[----:B------:R-:W-:Y:S02]  /*63b0*/  F2FP.F16.F32.PACK_AB R28, R49, R46 ;  /* 0x0000002e311c723e */ /* 0x000fe400000000ff */
[----:B------:R-:W-:Y:S01]  /*63c0*/  F2FP.F16.F32.PACK_AB R29, R51, R48 ;  /* 0x00000030331d723e */ /* 0x000fe200000000ff */
[----:B------:R1:W-:Y:S01]  /*63d0*/  STSM.16.M88.4 [R15+0x2200], R24 ;  /* 0x002200180f007844 */ /* 0x0003e20000000200 */
[----:B------:R-:W-:Y:S02]  /*63e0*/  F2FP.F16.F32.PACK_AB R30, R53, R50 ;  /* 0x00000032351e723e */ /* 0x000fe400000000ff */
[----:B------:R-:W-:Y:S02]  /*63f0*/  F2FP.F16.F32.PACK_AB R31, R3, R52 ;  /* 0x00000034031f723e */ /* 0x000fe400000000ff */
[----:B------:R-:W-:-:S05]  /*6400*/  LEA R0, R94, R15, 0x1 ;  /* 0x0000000f5e007211 */ /* 0x000fca00078e08ff */
        /* <DEDUP_REMOVED lines=11> */
[----:B------:R-:W-:Y:S02]  /*64c0*/  UIADD3 UR4, UR51, 0x2200, URZ ;  /* 0x0000220033047890 */ /* 0x000fe4000fffe03f */
[----:B------:R-:W-:Y:S01]  /*64d0*/  UIADD3.X UR9, URZ, UR55, URZ, UP0, !UPT ;  /* 0x000000373f097290 */ /* 0x000fe200087fe43f */
[----:B------:R-:W-:Y:S01]  /*64e0*/  UMOV UR6, UR46 ;  /* 0x0000002e00067c82 */ /* 0x000fe20008000000 */
[----:B------:R-:W-:-:S07]  /*64f0*/  UMOV UR7, UR47 ;  /* 0x0000002f00077c82 */ /* 0x000fce0008000000 */
[----:B------:R2:W-:Y:S01]  /*6500*/  UTMASTG.3D [UR4], [UR8] ;  /* 0x00000004080073b5 */ /* 0x0005e20008010000 */
[----:B------:R0:W-:Y:S01]  /*6510*/  UTMACMDFLUSH ;  /* 0x00000000000079b7 */ /* 0x0001e20000000000 */
[----:B--2---:R-:W-:-:S04]  /*6520*/  DEPBAR.LE SB0, 0x1 ;  /* 0x000080400000791a */ /* 0x004fc80000000000 */
.L_x_159:
[----:B------:R-:W-:Y:S05]  /*6530*/  BSYNC B0 ;  /* 0x0000000000007941 */ /* 0x000fea0003800000 */
.L_x_158:
[----:B------:R-:W-:Y:S06]  /*6540*/  BAR.SYNC.DEFER_BLOCKING 0x1, 0x100 ;  /* 0x0044000000007b1d */ /* 0x000fec0000010000 */
[----:B------:R-:W-:Y:S04]  /*6550*/  BSSY B0, `(.L_x_160) ;  /* 0x0000009000007945 */ /* 0x000fe80003800000 */
[----:B------:R-:W-:Y:S05]  /*6560*/  @P0 BRA `(.L_x_161) ;  /* 0x00000000001c0947 */ /* 0x000fea0003800000 */
[----:B------:R-:W-:-:S13]  /*6570*/  ISETP.NE.AND P2, PT, R103, 0x3, PT ;  /* 0x000000036700780c */ /* 0x000fda0003f45270 */
[----:B------:R-:W-:Y:S05]  /*6580*/  @!P2 BRA `(.L_x_162) ;  /* 0x000000000004a947 */ /* 0x000fea0003800000 */
[----:B------:R-:W-:Y:S01]  /*6590*/  BPT.TRAP 0x1 ;  /* 0x000000040000795c */ /* 0x000fe20000300000 */
.L_x_162:
[----:B------:R-:W-:-:S04]  /*65a0*/  ULEA UR4, UR40, UR51, 0x3 ;  /* 0x0000003328047291 */ /* 0x000fc8000f8e183f */
[----:B------:R-:W-:-:S04]  /*65b0*/  UIADD3 UR4, UR4, 0x80, URZ ;  /* 0x0000008004047890 */ /* 0x000fc8000fffe03f */
[----:B------:R-:W-:-:S09]  /*65c0*/  UPRMT UR4, UR50, 0x654, UR4 ;  /* 0x0000065432047896 */ /* 0x000fd20008000004 */
[----:B------:R-:W-:Y:S03]  /*65d0*/  SYNCS.ARRIVE.TRANS64.RED.A1T0 RZ, [UR4], RZ ;  /* 0x000000ffffff79a7 */ /* 0x000fe60008100404 */
.L_x_161:
[----:B------:R-:W-:Y:S05]  /*65e0*/  BSYNC B0 ;  /* 0x0000000000007941 */ /* 0x000fea0003800000 */
.L_x_160:
[----:B------:R-:W-:Y:S01]  /*65f0*/  UIADD3 UR40, UR40, 0x1, URZ ;  /* 0x0000000128287890 */ /* 0x000fe2000fffe03f */
[----:B------:R-:W-:Y:S01]  /*6600*/  BSSY B0, `(.L_x_163) ;  /* 0x0000018000007945 */ /* 0x000fe20003800000 */
[----:B------:R-:W-:Y:S02]  /*6610*/  IMAD.MOV.U32 R20, RZ, RZ, R92 ;  /* 0x000000ffff147224 */ /* 0x000fe400078e005c */
[----:B------:R-:W-:-:S04]  /*6620*/  UISETP.NE.AND UP0, UPT, UR40, 0x4, UPT ;  /* 0x000000042800788c */ /* 0x000fc8000bf05270 */
[----:B------:R-:W-:Y:S01]  /*6630*/  USEL UR40, UR40, URZ, UP0 ;  /* 0x0000003f28287287 */ /* 0x000fe20008000000 */
[----:B------:R-:W-:Y:S11]  /*6640*/  @P0 BRA `(.L_x_164) ;  /* 0x00000000004c0947 */ /* 0x000ff60003800000 */
[----:B------:R-:W-:-:S13]  /*6650*/  ISETP.NE.AND P2, PT, R103, 0x3, PT ;  /* 0x000000036700780c */ /* 0x000fda0003f45270 */
[----:B------:R-:W-:Y:S05]  /*6660*/  @!P2 BRA `(.L_x_165) ;  /* 0x000000000004a947 */ /* 0x000fea0003800000 */
[----:B------:R-:W-:Y:S01]  /*6670*/  BPT.TRAP 0x1 ;  /* 0x000000040000795c */ /* 0x000fe20000300000 */
.L_x_165:
[----:B-1----:R-:W-:Y:S01]  /*6680*/  LEA R0, R14, UR51, 0x3 ;  /* 0x000000330e007c11 */ /* 0x002fe2000f8e18ff */
[----:B------:R-:W-:Y:S01]  /*6690*/  BSSY B1, `(.L_x_166) ;  /* 0x0000006000017945 */ /* 0x000fe20003800000 */
[----:B------:R-:W-:Y:S02]  /*66a0*/  SHF.L.U32 R3, R92, 0x1f, RZ ;  /* 0x0000001f5c037819 */ /* 0x000fe400000006ff */
[----:B------:R-:W-:Y:S02]  /*66b0*/  @!P1 LEA R13, R14, R21, 0xd ;  /* 0x000000150e0d9211 */ /* 0x000fe400078e68ff */
[----:B------:R-:W1:Y:S02]  /*66c0*/  SYNCS.PHASECHK.TRANS64.TRYWAIT P2, [R0+URZ+0x60], R3 ;  /* 0x00006003000075a7 */ /* 0x000e64000804017f */
[----:B------:R-:W-:Y:S01]  /*66d0*/  @!P1 LEA R12, R94, R13, 0x1 ;  /* 0x0000000d5e0c9211 */ /* 0x000fe200078e08ff */
[----:B-1----:R-:W-:Y:S06]  /*66e0*/  @!P2 BRA `(.L_x_167) ;  /* 0x000000700044a947 */ /* 0x002fec0003800000 */
.L_x_360:
[----:B------:R-:W-:Y:S05]  /*66f0*/  BSYNC B1 ;  /* 0x0000000000017941 */ /* 0x000fea0003800000 */
.L_x_166:
[----:B------:R-:W-:Y:S05]  /*6700*/  @!P1 WARPSYNC.ALL ;  /* 0x0000000000009948 */ /* 0x000fea0003800000 */
[----:B------:R2:W3:Y:S01]  /*6710*/  @!P1 LDSM.16.M88.4 R4, [R13] ;  /* 0x000000000d04983b */ /* 0x0004e20000000200 */
[----:B------:R-:W-:-:S03]  /*6720*/  IADD3 R14, R14, 0x1, RZ ;  /* 0x000000010e0e7810 */ /* 0x000fc60007ffe0ff */
[----:B------:R2:W4:Y:S01]  /*6730*/  @!P1 LDSM.16.M88.4 R8, [R12] ;  /* 0x000000000c08983b */ /* 0x0005220000000200 */
[----:B------:R-:W-:-:S04]  /*6740*/  ISETP.NE.AND P2, PT, R14, 0x4, PT ;  /* 0x000000040e00780c */ /* 0x000fc80003f45270 */
[----:B-1----:R-:W-:Y:S02]  /*6750*/  SEL R3, RZ, 0x1, P2 ;  /* 0x00000001ff037807 */ /* 0x002fe40001000000 */
[----:B------:R-:W-:Y:S02]  /*6760*/  SEL R14, R14, RZ, P2 ;  /* 0x000000ff0e0e7207 */ /* 0x000fe40001000000 */
[----:B--2---:R-:W-:-:S07]  /*6770*/  LOP3.LUT R20, R92, R3, RZ, 0x3c, !PT ;  /* 0x000000035c147212 */ /* 0x004fce00078e3cff */
.L_x_164:
[----:B------:R-:W-:Y:S05]  /*6780*/  BSYNC B0 ;  /* 0x0000000000007941 */ /* 0x000fea0003800000 */
.L_x_163:
[----:B---3--:R-:W-:Y:S02]  /*6790*/  HADD2.F32 R23, -RZ, R4.H1_H1 ;  /* 0x30000004ff177230 */ /* 0x008fe40000004100 */
[----:B-1----:R-:W-:Y:S01]  /*67a0*/  FMUL R0, R97, R57 ;  /* 0x0000003961007220 */ /* 0x002fe20000400000 */
[----:B------:R-:W-:Y:S01]  /*67b0*/  HADD2.F32 R27, -RZ, R6.H1_H1 ;  /* 0x30000006ff1b7230 */ /* 0x000fe20000004100 */
[----:B------:R-:W-:Y:S01]  /*67c0*/  MOV R99, 0x437c0000 ;  /* 0x437c000000637802 */ /* 0x000fe20000000f00 */
[----:B------:R-:W-:Y:S02]  /*67d0*/  HADD2.F32 R29, -RZ, R7.H1_H1 ;  /* 0x30000007ff1d7230 */ /* 0x000fe40000004100 */
[----:B------:R-:W-:Y:S01]  /*67e0*/  FFMA R23, R89, R23, R0 ;  /* 0x0000001759177223 */ /* 0x000fe20000000000 */
[C---:B------:R-:W-:Y:S01]  /*67f0*/  FMUL R0, R97.reuse, R61 ;  /* 0x0000003d61007220 */ /* 0x040fe20000400000 */
[----:B------:R-:W-:Y:S02]  /*6800*/  IMAD.MOV.U32 R98, RZ, RZ, 0x3bbb989d ;  /* 0x3bbb989dff627424 */ /* 0x000fe400078e00ff */
[----:B------:R-:W-:Y:S01]  /*6810*/  FMUL R22, R97, R56 ;  /* 0x0000003861167220 */ /* 0x000fe20000400000 */
[----:B------:R-:W-:-:S02]  /*6820*/  HADD2.F32 R3, -RZ, R4.H0_H0 ;  /* 0x20000004ff037230 */ /* 0x000fc40000004100 */
[----:B------:R-:W-:Y:S01]  /*6830*/  FFMA R27, R89, R27, R0 ;  /* 0x0000001b591b7223 */ /* 0x000fe20000000000 */
[C---:B------:R-:W-:Y:S01]  /*6840*/  FMUL R0, R97.reuse, R63 ;  /* 0x0000003f61007220 */ /* 0x040fe20000400000 */
[--C-:B------:R-:W-:Y:S02]  /*6850*/  HADD2.F32 R25, -RZ, R5.reuse.H1_H1 ;  /* 0x30000005ff197230 */ /* 0x100fe40000004100 */
[----:B------:R-:W-:Y:S01]  /*6860*/  FMUL R12, R97, R59 ;  /* 0x0000003b610c7220 */ /* 0x000fe20000400000 */
[----:B----4-:R-:W-:Y:S02]  /*6870*/  HADD2.F32 R31, -RZ, R8.H0_H0 ;  /* 0x20000008ff1f7230 */ /* 0x010fe40000004100 */
[----:B------:R-:W-:Y:S01]  /*6880*/  FFMA R29, R89, R29, R0 ;  /* 0x0000001d591d7223 */ /* 0x000fe20000000000 */
[----:B------:R-:W-:Y:S01]  /*6890*/  FFMA.SAT R0, -R23, R98, 0.5 ;  /* 0x3f00000017007423 */ /* 0x000fe20000002162 */
[----:B------:R-:W-:Y:S01]  /*68a0*/  FMUL R30, R97, R64 ;  /* 0x00000040611e7220 */ /* 0x000fe20000400000 */
[----:B------:R-:W-:-:S02]  /*68b0*/  HADD2.F32 R13, -RZ, R5.H0_H0 ;  /* 0x20000005ff0d7230 */ /* 0x000fc40000004100 */
[C---:B------:R-:W-:Y:S01]  /*68c0*/  FFMA R22, R89.reuse, R3, R22 ;  /* 0x0000000359167223 */ /* 0x040fe20000000016 */
[----:B------:R-:W-:Y:S01]  /*68d0*/  FFMA.RM R38, R0, R99, 12582913 ;  /* 0x4b40000100267423 */ /* 0x000fe20000004063 */
[C---:B------:R-:W-:Y:S01]  /*68e0*/  FFMA R25, R89.reuse, R25, R12 ;  /* 0x0000001959197223 */ /* 0x040fe2000000000c */
[----:B------:R-:W-:Y:S01]  /*68f0*/  FFMA R30, R89, R31, R30 ;  /* 0x0000001f591e7223 */ /* 0x000fe2000000001e */
[C---:B------:R-:W-:Y:S01]  /*6900*/  FMUL R24, R97.reuse, R58 ;  /* 0x0000003a61187220 */ /* 0x040fe20000400000 */
[----:B------:R-:W-:Y:S02]  /*6910*/  HADD2.F32 R3, -RZ, R6.H0_H0 ;  /* 0x20000006ff037230 */ /* 0x000fe40000004100 */
[C---:B------:R-:W-:Y:S01]  /*6920*/  FMUL R26, R97.reuse, R60 ;  /* 0x0000003c611a7220 */ /* 0x040fe20000400000 */
[----:B------:R-:W-:Y:S02]  /*6930*/  HADD2.F32 R31, -RZ, R8.H1_H1 ;  /* 0x30000008ff1f7230 */ /* 0x000fe40000004100 */
[----:B------:R-:W-:Y:S01]  /*6940*/  FMUL R0, R97, R65 ;  /* 0x0000004161007220 */ /* 0x000fe20000400000 */
[----:B------:R-:W-:Y:S01]  /*6950*/  FADD R12, R38, -12583039 ;  /* 0xcb40007f260c7421 */ /* 0x000fe20000000000 */
[-C--:B------:R-:W-:Y:S01]  /*6960*/  FFMA.SAT R34, -R25, R98.reuse, 0.5 ;  /* 0x3f00000019227423 */ /* 0x080fe20000002162 */
[C---:B------:R-:W-:Y:S01]  /*6970*/  FFMA R24, R89.reuse, R13, R24 ;  /* 0x0000000d59187223 */ /* 0x040fe20000000018 */
[C---:B------:R-:W-:Y:S01]  /*6980*/  FFMA R26, R89.reuse, R3, R26 ;  /* 0x00000003591a7223 */ /* 0x040fe2000000001a */
[----:B------:R-:W-:Y:S01]  /*6990*/  FFMA R31, R89, R31, R0 ;  /* 0x0000001f591f7223 */ /* 0x000fe20000000000 */
[----:B------:R-:W-:Y:S01]  /*69a0*/  FFMA.SAT R3, -R22, R98, 0.5 ;  /* 0x3f00000016037423 */ /* 0x000fe20000002162 */
[----:B------:R-:W-:Y:S01]  /*69b0*/  FFMA R0, -R23, 1.4426950216293334961, -R12 ;  /* 0x3fb8aa3b17007823 */ /* 0x000fe2000000090c */
[----:B------:R-:W-:Y:S01]  /*69c0*/  FFMA.RM R41, R34, R99, 12582913 ;  /* 0x4b40000122297423 */ /* 0x000fe20000004063 */
[----:B------:R-:W-:-:S02]  /*69d0*/  HADD2.F32 R13, -RZ, R7.H0_H0 ;  /* 0x20000007ff0d7230 */ /* 0x000fc40000004100 */
[----:B------:R-:W-:Y:S01]  /*69e0*/  FFMA.SAT R32, -R24, R98, 0.5 ;  /* 0x3f00000018207423 */ /* 0x000fe20000002162 */
[----:B------:R-:W-:Y:S01]  /*69f0*/  FMUL R28, R97, R62 ;  /* 0x0000003e611c7220 */ /* 0x000fe20000400000 */
[-C--:B------:R-:W-:Y:S01]  /*6a00*/  FFMA.RM R3, R3, R99.reuse, 12582913 ;  /* 0x4b40000103037423 */ /* 0x080fe20000004063 */
[----:B------:R-:W-:Y:S01]  /*6a10*/  FFMA R33, -R23, 1.925963033500011079e-08, R0 ;  /* 0x32a5706017217823 */ /* 0x000fe20000000100 */
[----:B------:R-:W-:Y:S01]  /*6a20*/  FFMA.SAT R34, -R26, R98, 0.5 ;  /* 0x3f0000001a227423 */ /* 0x000fe20000002162 */
[----:B------:R-:W-:Y:S01]  /*6a30*/  FADD R0, R41, -12583039 ;  /* 0xcb40007f29007421 */ /* 0x000fe20000000000 */
[----:B------:R-:W-:Y:S01]  /*6a40*/  FFMA.RM R40, R32, R99, 12582913 ;  /* 0x4b40000120287423 */ /* 0x000fe20000004063 */
[----:B------:R-:W-:Y:S01]  /*6a50*/  FFMA R28, R89, R13, R28 ;  /* 0x0000000d591c7223 */ /* 0x000fe2000000001c */
[----:B------:R-:W-:Y:S01]  /*6a60*/  FADD R13, R3, -12583039 ;  /* 0xcb40007f030d7421 */ /* 0x000fe20000000000 */
[----:B------:R-:W-:Y:S01]  /*6a70*/  FFMA.RM R43, R34, R99, 12582913 ;  /* 0x4b400001222b7423 */ /* 0x000fe20000004063 */
[----:B------:R-:W-:-:S02]  /*6a80*/  HADD2.F32 R36, -RZ, R9.H0_H0 ;  /* 0x20000009ff247230 */ /* 0x000fc40000004100 */
[----:B------:R-:W-:Y:S01]  /*6a90*/  FFMA R34, -R25, 1.4426950216293334961, -R0 ;  /* 0x3fb8aa3b19227823 */ /* 0x000fe20000000900 */
[----:B------:R-:W-:Y:S02]  /*6aa0*/  HADD2.F32 R44, -RZ, R9.H1_H1 ;  /* 0x30000009ff2c7230 */ /* 0x000fe40000004100 */
[----:B------:R-:W-:Y:S01]  /*6ab0*/  FADD R35, R40, -12583039 ;  /* 0xcb40007f28237421 */ /* 0x000fe20000000000 */
[C---:B------:R-:W-:Y:S01]  /*6ac0*/  FMUL R32, R97.reuse, R66 ;  /* 0x0000004261207220 */ /* 0x040fe20000400000 */
[----:B------:R-:W-:Y:S01]  /*6ad0*/  FMUL R0, R97, R67 ;  /* 0x0000004361007220 */ /* 0x000fe20000400000 */
[----:B------:R-:W-:Y:S01]  /*6ae0*/  FFMA.SAT R42, -R27, R98, 0.5 ;  /* 0x3f0000001b2a7423 */ /* 0x000fe20000002162 */
[----:B------:R-:W-:Y:S01]  /*6af0*/  FFMA R13, -R22, 1.4426950216293334961, -R13 ;  /* 0x3fb8aa3b160d7823 */ /* 0x000fe2000000090d */
[----:B------:R1:W-:Y:S01]  /*6b00*/  MUFU.EX2 R39, R33 ;  /* 0x0000002100277308 */ /* 0x0003e20000000800 */
[----:B------:R-:W-:Y:S01]  /*6b10*/  FFMA R35, -R24, 1.4426950216293334961, -R35 ;  /* 0x3fb8aa3b18237823 */ /* 0x000fe20000000923 */
[----:B------:R-:W-:Y:S01]  /*6b20*/  FFMA R32, R89, R36, R32 ;  /* 0x0000002459207223 */ /* 0x000fe20000000020 */
[----:B------:R-:W-:Y:S01]  /*6b30*/  FFMA R36, -R25, 1.925963033500011079e-08, R34 ;  /* 0x32a5706019247823 */ /* 0x000fe20000000122 */
[----:B------:R-:W-:Y:S01]  /*6b40*/  FFMA.RM R45, R42, R99, 12582913 ;  /* 0x4b4000012a2d7423 */ /* 0x000fe20000004063 */
[----:B------:R-:W-:-:S02]  /*6b50*/  HADD2.F32 R46, -RZ, R10.H0_H0 ;  /* 0x2000000aff2e7230 */ /* 0x000fc40000004100 */
[----:B------:R-:W-:Y:S01]  /*6b60*/  FFMA R13, -R22, 1.925963033500011079e-08, R13 ;  /* 0x32a57060160d7823 */ /* 0x000fe2000000010d */
[----:B------:R-:W-:Y:S01]  /*6b70*/  FMUL R34, R97, R68 ;  /* 0x0000004461227220 */ /* 0x000fe20000400000 */
[----:B------:R-:W-:Y:S01]  /*6b80*/  FFMA R35, -R24, 1.925963033500011079e-08, R35 ;  /* 0x32a5706018237823 */ /* 0x000fe20000000123 */
[----:B-1----:R-:W-:Y:S01]  /*6b90*/  FFMA R33, R89, R44, R0 ;  /* 0x0000002c59217223 */ /* 0x002fe20000000000 */
[----:B------:R-:W-:Y:S01]  /*6ba0*/  FFMA.SAT R44, -R28, R98, 0.5 ;  /* 0x3f0000001c2c7423 */ /* 0x000fe20000002162 */
[----:B------:R-:W-:Y:S01]  /*6bb0*/  FADD R37, R43, -12583039 ;  /* 0xcb40007f2b257421 */ /* 0x000fe20000000000 */
[----:B------:R-:W-:Y:S01]  /*6bc0*/  FADD R0, R45, -12583039 ;  /* 0xcb40007f2d007421 */ /* 0x000fe20000000000 */
[----:B------:R-:W-:Y:S01]  /*6bd0*/  FFMA R34, R89, R46, R34 ;  /* 0x0000002e59227223 */ /* 0x000fe20000000022 */
[----:B------:R-:W-:Y:S01]  /*6be0*/  FFMA.RM R47, R44, R99, 12582913 ;  /* 0x4b4000012c2f7423 */ /* 0x000fe20000004063 */
[----:B------:R-:W1:Y:S01]  /*6bf0*/  MUFU.EX2 R12, R13 ;  /* 0x0000000d000c7308 */ /* 0x000e620000000800 */
[----:B------:R-:W-:Y:S01]  /*6c00*/  FFMA.SAT R46, -R29, R98, 0.5 ;  /* 0x3f0000001d2e7423 */ /* 0x000fe20000002162 */
[----:B------:R-:W-:Y:S01]  /*6c10*/  FFMA R37, -R26, 1.4426950216293334961, -R37 ;  /* 0x3fb8aa3b1a257823 */ /* 0x000fe20000000925 */
[----:B------:R-:W-:Y:S01]  /*6c20*/  FFMA R0, -R27, 1.4426950216293334961, -R0 ;  /* 0x3fb8aa3b1b007823 */ /* 0x000fe20000000900 */
[----:B------:R-:W-:-:S02]  /*6c30*/  HADD2.F32 R51, -RZ, R10.H1_H1 ;  /* 0x3000000aff337230 */ /* 0x000fc40000004100 */
[-C--:B------:R-:W-:Y:S01]  /*6c40*/  FFMA.RM R49, R46, R99.reuse, 12582913 ;  /* 0x4b4000012e317423 */ /* 0x080fe20000004063 */
[----:B------:R-:W-:Y:S01]  /*6c50*/  FFMA R37, -R26, 1.925963033500011079e-08, R37 ;  /* 0x32a570601a257823 */ /* 0x000fe20000000125 */
[-C--:B------:R-:W-:Y:S01]  /*6c60*/  FFMA.SAT R52, -R31, R98.reuse, 0.5 ;  /* 0x3f0000001f347423 */ /* 0x080fe20000002162 */
[----:B------:R2:W3:Y:S01]  /*6c70*/  MUFU.EX2 R13, R35 ;  /* 0x00000023000d7308 */ /* 0x0004e20000000800 */
[----:B------:R-:W-:Y:S01]  /*6c80*/  FADD R48, R49, -12583039 ;  /* 0xcb40007f31307421 */ /* 0x000fe20000000000 */
[-C--:B------:R-:W-:Y:S01]  /*6c90*/  FFMA.SAT R50, -R30, R98.reuse, 0.5 ;  /* 0x3f0000001e327423 */ /* 0x080fe20000002162 */
[-C--:B------:R-:W-:Y:S01]  /*6ca0*/  FFMA.RM R54, R52, R99.reuse, 12582913 ;  /* 0x4b40000134367423 */ /* 0x080fe20000004063 */
[-C--:B------:R-:W-:Y:S01]  /*6cb0*/  FFMA.SAT R52, -R32, R98.reuse, 0.5 ;  /* 0x3f00000020347423 */ /* 0x080fe20000002162 */
[--C-:B------:R-:W-:Y:S02]  /*6cc0*/  HADD2.F32 R55, -RZ, R11.reuse.H0_H0 ;  /* 0x2000000bff377230 */ /* 0x100fe40000004100 */
[-C--:B------:R-:W-:Y:S01]  /*6cd0*/  FFMA.SAT R58, -R33, R98.reuse, 0.5 ;  /* 0x3f000000213a7423 */ /* 0x080fe20000002162 */
[----:B------:R-:W-:Y:S01]  /*6ce0*/  FFMA.SAT R60, -R34, R98, 0.5 ;  /* 0x3f000000223c7423 */ /* 0x000fe20000002162 */
[----:B------:R4:W5:Y:S01]  /*6cf0*/  MUFU.EX2 R42, R36 ;  /* 0x00000024002a7308 */ /* 0x0009620000000800 */
[----:B--2---:R-:W-:Y:S01]  /*6d00*/  FADD R35, R47, -12583039 ;  /* 0xcb40007f2f237421 */ /* 0x004fe20000000000 */
[-C--:B------:R-:W-:Y:S01]  /*6d10*/  FFMA.RM R57, R52, R99.reuse, 12582913 ;  /* 0x4b40000134397423 */ /* 0x080fe20000004063 */
[-C--:B------:R-:W-:Y:S01]  /*6d20*/  FFMA.RM R58, R58, R99.reuse, 12582913 ;  /* 0x4b4000013a3a7423 */ /* 0x080fe20000004063 */
[----:B------:R-:W-:Y:S01]  /*6d30*/  FFMA.RM R61, R60, R99, 12582913 ;  /* 0x4b4000013c3d7423 */ /* 0x000fe20000004063 */
[----:B------:R-:W-:Y:S01]  /*6d40*/  FFMA R35, -R28, 1.4426950216293334961, -R35 ;  /* 0x3fb8aa3b1c237823 */ /* 0x000fe20000000923 */
[----:B------:R-:W-:Y:S01]  /*6d50*/  SHF.L.U32 R3, R3, 0x17, RZ ;  /* 0x0000001703037819 */ /* 0x000fe200000006ff */
[----:B------:R-:W-:Y:S01]  /*6d60*/  IMAD.SHL.U32 R40, R40, 0x800000, RZ ;  /* 0x0080000028287824 */ /* 0x000fe200078e00ff */
[----:B------:R2:W5:Y:S01]  /*6d70*/  MUFU.EX2 R44, R37 ;  /* 0x00000025002c7308 */ /* 0x0005620000000800 */
[----:B----4-:R-:W-:Y:S01]  /*6d80*/  FFMA R36, -R27, 1.925963033500011079e-08, R0 ;  /* 0x32a570601b247823 */ /* 0x010fe20000000100 */
[----:B------:R-:W-:Y:S01]  /*6d90*/  FMUL R0, R97, R69 ;  /* 0x0000004561007220 */ /* 0x000fe20000400000 */
[----:B------:R-:W-:Y:S01]  /*6da0*/  SHF.L.U32 R38, R38, 0x17, RZ ;  /* 0x0000001726267819 */ /* 0x000fe200000006ff */
[----:B-1----:R-:W-:Y:S01]  /*6db0*/  FFMA R66, R3, R12, 1 ;  /* 0x3f80000003427423 */ /* 0x002fe2000000000c */
[----:B------:R-:W-:Y:S01]  /*6dc0*/  SHF.L.U32 R49, R49, 0x17, RZ ;  /* 0x0000001731317819 */ /* 0x000fe200000006ff */
[----:B------:R-:W-:Y:S01]  /*6dd0*/  IMAD.SHL.U32 R47, R47, 0x800000, RZ ;  /* 0x008000002f2f7824 */ /* 0x000fe200078e00ff */
[----:B------:R-:W-:Y:S01]  /*6de0*/  SHF.L.U32 R41, R41, 0x17, RZ ;  /* 0x0000001729297819 */ /* 0x000fe200000006ff */
[----:B------:R1:W-:Y:S01]  /*6df0*/  MUFU.EX2 R46, R36 ;  /* 0x00000024002e7308 */ /* 0x0003e20000000800 */
[----:B--2---:R-:W-:Y:S01]  /*6e00*/  FFMA R37, -R28, 1.925963033500011079e-08, R35 ;  /* 0x32a570601c257823 */ /* 0x004fe20000000123 */
[----:B------:R-:W-:Y:S01]  /*6e10*/  FFMA R35, R89, R51, R0 ;  /* 0x0000003359237223 */ /* 0x000fe20000000000 */
[----:B------:R-:W-:Y:S01]  /*6e20*/  FFMA R0, -R29, 1.4426950216293334961, -R48 ;  /* 0x3fb8aa3b1d007823 */ /* 0x000fe20000000930 */
[----:B------:R-:W-:Y:S01]  /*6e30*/  FFMA.RM R51, R50, R99, 12582913 ;  /* 0x4b40000132337423 */ /* 0x000fe20000004063 */
[----:B------:R-:W-:Y:S01]  /*6e40*/  SHF.L.U32 R43, R43, 0x17, RZ ;  /* 0x000000172b2b7819 */ /* 0x000fe200000006ff */
[----:B------:R-:W-:Y:S01]  /*6e50*/  FFMA.SAT R62, -R35, R98, 0.5 ;  /* 0x3f000000233e7423 */ /* 0x000fe20000002162 */
[----:B------:R-:W-:Y:S01]  /*6e60*/  FFMA R50, -R29, 1.925963033500011079e-08, R0 ;  /* 0x32a570601d327823 */ /* 0x000fe20000000100 */
[----:B------:R-:W-:Y:S01]  /*6e70*/  FADD R0, R54, -12583039 ;  /* 0xcb40007f36007421 */ /* 0x000fe20000000000 */
[----:B-1----:R-:W-:Y:S01]  /*6e80*/  FMUL R36, R97, R70 ;  /* 0x0000004661247220 */ /* 0x002fe20000400000 */
[----:B------:R1:W2:Y:S01]  /*6e90*/  MUFU.EX2 R48, R37 ;  /* 0x0000002500307308 */ /* 0x0002a20000000800 */
[----:B------:R-:W-:Y:S01]  /*6ea0*/  FADD R53, R51, -12583039 ;  /* 0xcb40007f33357421 */ /* 0x000fe20000000000 */
[----:B------:R-:W-:Y:S01]  /*6eb0*/  FFMA R56, -R31, 1.4426950216293334961, -R0 ;  /* 0x3fb8aa3b1f387823 */ /* 0x000fe20000000900 */
[----:B------:R-:W-:Y:S01]  /*6ec0*/  FMUL R0, R97, R71 ;  /* 0x0000004761007220 */ /* 0x000fe20000400000 */
[----:B------:R-:W-:Y:S01]  /*6ed0*/  FFMA R36, R89, R55, R36 ;  /* 0x0000003759247223 */ /* 0x000fe20000000024 */
[----:B------:R-:W-:Y:S01]  /*6ee0*/  FADD R55, R57, -12583039 ;  /* 0xcb40007f39377421 */ /* 0x000fe20000000000 */
[----:B------:R-:W-:Y:S01]  /*6ef0*/  FFMA R53, -R30, 1.4426950216293334961, -R53 ;  /* 0x3fb8aa3b1e357823 */ /* 0x000fe20000000935 */
[----:B------:R-:W-:Y:S01]  /*6f00*/  FFMA.RM R62, R62, R99, 12582913 ;  /* 0x4b4000013e3e7423 */ /* 0x000fe20000004063 */
[----:B------:R-:W-:Y:S01]  /*6f10*/  FFMA.SAT R63, -R36, R98, 0.5 ;  /* 0x3f000000243f7423 */ /* 0x000fe20000002162 */
[----:B-1----:R-:W-:-:S02]  /*6f20*/  HADD2.F32 R37, -RZ, R11.H1_H1 ;  /* 0x3000000bff257230 */ /* 0x002fc40000004100 */
[----:B------:R-:W-:Y:S01]  /*6f30*/  FFMA R59, -R32, 1.4426950216293334961, -R55 ;  /* 0x3fb8aa3b203b7823 */ /* 0x000fe20000000937 */
[----:B------:R-:W-:Y:S01]  /*6f40*/  FFMA R53, -R30, 1.925963033500011079e-08, R53 ;  /* 0x32a570601e357823 */ /* 0x000fe20000000135 */
[----:B------:R-:W-:Y:S01]  /*6f50*/  FFMA.RM R64, R63, R99, 12582913 ;  /* 0x4b4000013f407423 */ /* 0x000fe20000004063 */
[----:B------:R-:W-:Y:S01]  /*6f60*/  FFMA R56, -R31, 1.925963033500011079e-08, R56 ;  /* 0x32a570601f387823 */ /* 0x000fe20000000138 */
[----:B------:R-:W-:Y:S01]  /*6f70*/  FFMA R37, R89, R37, R0 ;  /* 0x0000002559257223 */ /* 0x000fe20000000000 */
[----:B------:R-:W-:Y:S01]  /*6f80*/  FADD R0, R58, -12583039 ;  /* 0xcb40007f3a007421 */ /* 0x000fe20000000000 */
[----:B------:R-:W-:Y:S01]  /*6f90*/  FFMA R59, -R32, 1.925963033500011079e-08, R59 ;  /* 0x32a57060203b7823 */ /* 0x000fe2000000013b */
[----:B------:R1:W4:Y:S01]  /*6fa0*/  MUFU.EX2 R52, R53 ;  /* 0x0000003500347308 */ /* 0x0003220000000800 */
[----:B------:R-:W-:Y:S01]  /*6fb0*/  FFMA.SAT R65, -R37, R98, 0.5 ;  /* 0x3f00000025417423 */ /* 0x000fe20000002162 */
[----:B------:R-:W-:Y:S01]  /*6fc0*/  FFMA R60, -R33, 1.4426950216293334961, -R0 ;  /* 0x3fb8aa3b213c7823 */ /* 0x000fe20000000900 */
[----:B------:R-:W-:Y:S01]  /*6fd0*/  FADD R3, R64, -12583039 ;  /* 0xcb40007f40037421 */ /* 0x000fe20000000000 */
[----:B------:R-:W-:Y:S01]  /*6fe0*/  FADD R12, R62, -12583039 ;  /* 0xcb40007f3e0c7421 */ /* 0x000fe20000000000 */
[----:B------:R-:W-:Y:S01]  /*6ff0*/  FFMA.RM R65, R65, R99, 12582913 ;  /* 0x4b40000141417423 */ /* 0x000fe20000004063 */
[----:B------:R-:W-:Y:S01]  /*7000*/  FFMA R60, -R33, 1.925963033500011079e-08, R60 ;  /* 0x32a57060213c7823 */ /* 0x000fe2000000013c */
[----:B------:R-:W-:Y:S01]  /*7010*/  SHF.L.U32 R54, R54, 0x17, RZ ;  /* 0x0000001736367819 */ /* 0x000fe200000006ff */
[----:B------:R3:W-:Y:S01]  /*7020*/  MUFU.EX2 R0, R59 ;  /* 0x0000003b00007308 */ /* 0x0007e20000000800 */
[----:B-1----:R-:W-:Y:S01]  /*7030*/  FADD R53, R61, -12583039 ;  /* 0xcb40007f3d357421 */ /* 0x002fe20000000000 */
[----:B------:R-:W-:Y:S01]  /*7040*/  SHF.L.U32 R57, R57, 0x17, RZ ;  /* 0x0000001739397819 */ /* 0x000fe200000006ff */
[----:B------:R-:W-:Y:S01]  /*7050*/  IMAD.SHL.U32 R62, R62, 0x800000, RZ ;  /* 0x008000003e3e7824 */ /* 0x000fe200078e00ff */
[----:B------:R-:W-:Y:S01]  /*7060*/  SHF.L.U32 R45, R45, 0x17, RZ ;  /* 0x000000172d2d7819 */ /* 0x000fe200000006ff */
[----:B------:R-:W-:Y:S01]  /*7070*/  FFMA R63, -R34, 1.4426950216293334961, -R53 ;  /* 0x3fb8aa3b223f7823 */ /* 0x000fe20000000935 */
[----:B------:R-:W-:Y:S01]  /*7080*/  SHF.L.U32 R51, R51, 0x17, RZ ;  /* 0x0000001733337819 */ /* 0x000fe200000006ff */
[----:B------:R-:W-:Y:S01]  /*7090*/  BSSY B1, `(.L_x_168) ;  /* 0x0000030000017945 */ /* 0x000fe20003800000 */
[----:B------:R1:W-:Y:S01]  /*70a0*/  MUFU.EX2 R53, R60 ;  /* 0x0000003c00357308 */ /* 0x0003e20000000800 */
[----:B---3--:R-:W-:Y:S01]  /*70b0*/  FFMA R59, R38, R39, 1 ;  /* 0x3f800000263b7423 */ /* 0x008fe20000000027 */
[----:B------:R-:W-:Y:S01]  /*70c0*/  FADD R38, R65, -12583039 ;  /* 0xcb40007f41267421 */ /* 0x000fe20000000000 */
[----:B------:R-:W-:-:S02]  /*70d0*/  VIADD R39, R66, 0x1800000 ;  /* 0x0180000042277836 */ /* 0x000fc40000000000 */
[----:B------:R-:W-:Y:S01]  /*70e0*/  FFMA R63, -R34, 1.925963033500011079e-08, R63 ;  /* 0x32a57060223f7823 */ /* 0x000fe2000000013f */
[----:B------:R-:W-:Y:S01]  /*70f0*/  SHF.L.U32 R58, R58, 0x17, RZ ;  /* 0x000000173a3a7819 */ /* 0x000fe200000006ff */
[----:B------:R-:W-:Y:S01]  /*7100*/  FFMA R38, -R37, 1.4426950216293334961, -R38 ;  /* 0x3fb8aa3b25267823 */ /* 0x000fe20000000926 */
[----:B------:R-:W-:Y:S01]  /*7110*/  SHF.L.U32 R61, R61, 0x17, RZ ;  /* 0x000000173d3d7819 */ /* 0x000fe200000006ff */
[----:B------:R3:W4:Y:S01]  /*7120*/  MUFU.EX2 R55, R56 ;  /* 0x0000003800377308 */ /* 0x0007220000000800 */
[----:B-1----:R-:W-:Y:S01]  /*7130*/  FFMA R60, R40, R13, 1 ;  /* 0x3f800000283c7423 */ /* 0x002fe2000000000d */
[C---:B------:R-:W-:Y:S01]  /*7140*/  FFMA R13, -R36.reuse, 1.4426950216293334961, -R3 ;  /* 0x3fb8aa3b240d7823 */ /* 0x040fe20000000903 */
[----:B------:R-:W-:Y:S01]  /*7150*/  FFMA R38, -R37, 1.925963033500011079e-08, R38 ;  /* 0x32a5706025267823 */ /* 0x000fe20000000126 */
[----:B------:R-:W-:Y:S01]  /*7160*/  LOP3.LUT R39, R39, 0x7f800000, RZ, 0xc0, !PT ;  /* 0x7f80000027277812 */ /* 0x000fe200078ec0ff */
[----:B-----5:R-:W-:Y:S01]  /*7170*/  FFMA R67, R41, R42, 1 ;  /* 0x3f80000029437423 */ /* 0x020fe2000000002a */
[----:B------:R-:W-:Y:S01]  /*7180*/  FFMA R13, -R36, 1.925963033500011079e-08, R13 ;  /* 0x32a57060240d7823 */ /* 0x000fe2000000010d */
[----:B------:R-:W-:Y:S01]  /*7190*/  SHF.L.U32 R64, R64, 0x17, RZ ;  /* 0x0000001740407819 */ /* 0x000fe200000006ff */
[----:B------:R-:W1:Y:S01]  /*71a0*/  MUFU.EX2 R50, R50 ;  /* 0x0000003200327308 */ /* 0x000e620000000800 */
[----:B---3--:R-:W-:Y:S01]  /*71b0*/  FFMA R56, -R35, 1.4426950216293334961, -R12 ;  /* 0x3fb8aa3b23387823 */ /* 0x008fe2000000090c */
[----:B------:R-:W-:Y:S01]  /*71c0*/  ISETP.GT.U32.AND P2, PT, R39, 0x1ffffff, PT ;  /* 0x01ffffff2700780c */ /* 0x000fe20003f44070 */
[----:B------:R-:W-:Y:S01]  /*71d0*/  FFMA R44, R43, R44, 1 ;  /* 0x3f8000002b2c7423 */ /* 0x000fe2000000002c */
[----:B------:R-:W-:Y:S01]  /*71e0*/  SHF.L.U32 R65, R65, 0x17, RZ ;  /* 0x0000001741417819 */ /* 0x000fe200000006ff */
[----:B------:R-:W-:Y:S01]  /*71f0*/  FFMA R56, -R35, 1.925963033500011079e-08, R56 ;  /* 0x32a5706023387823 */ /* 0x000fe20000000138 */
[----:B--2---:R-:W-:Y:S01]  /*7200*/  FFMA R48, R47, R48, 1 ;  /* 0x3f8000002f307423 */ /* 0x004fe20000000030 */
[----:B----4-:R-:W-:Y:S01]  /*7210*/  FFMA R52, R51, R52, 1 ;  /* 0x3f80000033347423 */ /* 0x010fe20000000034 */
[----:B------:R2:W3:Y:S01]  /*7220*/  MUFU.EX2 R12, R63 ;  /* 0x0000003f000c7308 */ /* 0x0004e20000000800 */
[----:B------:R-:W-:Y:S01]  /*7230*/  FFMA R55, R54, R55, 1 ;  /* 0x3f80000036377423 */ /* 0x000fe20000000037 */
[----:B------:R-:W-:-:S06]  /*7240*/  FFMA R53, R58, R53, 1 ;  /* 0x3f8000003a357423 */ /* 0x000fcc0000000035 */
[----:B------:R-:W4:Y:S01]  /*7250*/  MUFU.EX2 R3, R56 ;  /* 0x0000003800037308 */ /* 0x000f220000000800 */
[----:B-1----:R-:W-:Y:S01]  /*7260*/  FFMA R49, R49, R50, 1 ;  /* 0x3f80000031317423 */ /* 0x002fe20000000032 */
[----:B------:R-:W-:Y:S01]  /*7270*/  FFMA R50, R57, R0, 1 ;  /* 0x3f80000039327423 */ /* 0x000fe20000000000 */
[----:B--2---:R-:W-:-:S05]  /*7280*/  FFMA R63, R45, R46, 1 ;  /* 0x3f8000002d3f7423 */ /* 0x004fca000000002e */
[----:B------:R-:W1:Y:S01]  /*7290*/  MUFU.EX2 R13, R13 ;  /* 0x0000000d000d7308 */ /* 0x000e620000000800 */
[----:B---3--:R-:W-:-:S07]  /*72a0*/  FFMA R54, R61, R12, 1 ;  /* 0x3f8000003d367423 */ /* 0x008fce000000000c */
[----:B------:R-:W2:Y:S01]  /*72b0*/  MUFU.EX2 R38, R38 ;  /* 0x0000002600267308 */ /* 0x000ea20000000800 */
[----:B----4-:R-:W-:Y:S01]  /*72c0*/  FFMA R57, R62, R3, 1 ;  /* 0x3f8000003e397423 */ /* 0x010fe20000000003 */
[----:B-1----:R-:W-:Y:S01]  /*72d0*/  FFMA R64, R64, R13, 1 ;  /* 0x3f80000040407423 */ /* 0x002fe2000000000d */
[----:B--2---:R-:W-:Y:S01]  /*72e0*/  FFMA R65, R65, R38, 1 ;  /* 0x3f80000041417423 */ /* 0x004fe20000000026 */
[----:B------:R-:W-:Y:S06]  /*72f0*/  @P2 BRA `(.L_x_169) ;  /* 0x0000000000142947 */ /* 0x000fec0003800000 */
[----:B------:R-:W-:Y:S02]  /*7300*/  MOV R0, R66 ;  /* 0x0000004200007202 */ /* 0x000fe40000000f00 */
[----:B------:R-:W-:-:S07]  /*7310*/  MOV R12, 0x7330 ;  /* 0x00007330000c7802 */ /* 0x000fce0000000f00 */
[----:B------:R-:W-:Y:S05]  /*7320*/  CALL.REL.NOINC `($__internal_0_$__cuda_sm20_rcp_rn_f32_slowpath) ;  /* 0x0000006800c87944 */ /* 0x000fea0003c00000 */
[----:B------:R-:W-:Y:S01]  /*7330*/  IMAD.MOV.U32 R41, RZ, RZ, R0 ;  /* 0x000000ffff297224 */ /* 0x000fe200078e0000 */
[----:B------:R-:W-:Y:S06]  /*7340*/  BRA `(.L_x_170) ;  /* 0x0000000000107947 */ /* 0x000fec0003800000 */
.L_x_169:
[----:B------:R-:W1:Y:S02]  /*7350*/  MUFU.RCP R41, R66 ;  /* 0x0000004200297308 */ /* 0x000e640000001000 */
[----:B-1----:R-:W-:-:S04]  /*7360*/  FFMA R0, R66, R41, -1 ;  /* 0xbf80000042007423 */ /* 0x002fc80000000029 */
[----:B------:R-:W-:-:S04]  /*7370*/  FADD.FTZ R0, -R0, -RZ ;  /* 0x800000ff00007221 */ /* 0x000fc80000010100 */
[----:B------:R-:W-:-:S07]  /*7380*/  FFMA R41, R41, R0, R41 ;  /* 0x0000000029297223 */ /* 0x000fce0000000029 */
.L_x_170:
[----:B------:R-:W-:Y:S05]  /*7390*/  BSYNC B1 ;  /* 0x0000000000017941 */ /* 0x000fea0003800000 */
.L_x_168:
        /* <DEDUP_REMOVED lines=10> */
.L_x_172:
[----:B------:R-:W1:Y:S02]  /*7440*/  MUFU.RCP R40, R59 ;  /* 0x0000003b00287308 */ /* 0x000e640000001000 */
[----:B-1----:R-:W-:-:S04]  /*7450*/  FFMA R0, R59, R40, -1 ;  /* 0xbf8000003b007423 */ /* 0x002fc80000000028 */
[----:B------:R-:W-:-:S04]  /*7460*/  FADD.FTZ R3, -R0, -RZ ;  /* 0x800000ff00037221 */ /* 0x000fc80000010100 */
[----:B------:R-:W-:-:S07]  /*7470*/  FFMA R40, R40, R3, R40 ;  /* 0x0000000328287223 */ /* 0x000fce0000000028 */
.L_x_173:
[----:B------:R-:W-:Y:S05]  /*7480*/  BSYNC B1 ;  /* 0x0000000000017941 */ /* 0x000fea0003800000 */
.L_x_171:
        /* <DEDUP_REMOVED lines=10> */
.L_x_175:
[----:B------:R-:W1:Y:S02]  /*7530*/  MUFU.RCP R43, R60 ;  /* 0x0000003c002b7308 */ /* 0x000e640000001000 */
[----:B-1----:R-:W-:-:S04]  /*7540*/  FFMA R0, R60, R43, -1 ;  /* 0xbf8000003c007423 */ /* 0x002fc8000000002b */
[----:B------:R-:W-:-:S04]  /*7550*/  FADD.FTZ R0, -R0, -RZ ;  /* 0x800000ff00007221 */ /* 0x000fc80000010100 */
[----:B------:R-:W-:-:S07]  /*7560*/  FFMA R43, R43, R0, R43 ;  /* 0x000000002b2b7223 */ /* 0x000fce000000002b */
.L_x_176:
[----:B------:R-:W-:Y:S05]  /*7570*/  BSYNC B1 ;  /* 0x0000000000017941 */ /* 0x000fea0003800000 */
.L_x_174:
        /* <DEDUP_REMOVED lines=10> */
.L_x_178:
[----:B------:R-:W1:Y:S02]  /*7620*/  MUFU.RCP R42, R67 ;  /* 0x00000043002a7308 */ /* 0x000e640000001000 */
[----:B-1----:R-:W-:-:S04]  /*7630*/  FFMA R0, R67, R42, -1 ;  /* 0xbf80000043007423 */ /* 0x002fc8000000002a */
[----:B------:R-:W-:-:S04]  /*7640*/  FADD.FTZ R3, -R0, -RZ ;  /* 0x800000ff00037221 */ /* 0x000fc80000010100 */
[----:B------:R-:W-:-:S07]  /*7650*/  FFMA R42, R42, R3, R42 ;  /* 0x000000032a2a7223 */ /* 0x000fce000000002a */
.L_x_179:
[----:B------:R-:W-:Y:S05]  /*7660*/  BSYNC B1 ;  /* 0x0000000000017941 */ /* 0x000fea0003800000 */
.L_x_177:
        /* <DEDUP_REMOVED lines=10> */
.L_x_181:
[----:B------:R-:W1:Y:S02]  /*7710*/  MUFU.RCP R45, R44 ;  /* 0x0000002c002d7308 */ /* 0x000e640000001000 */
[----:B-1----:R-:W-:-:S04]  /*7720*/  FFMA R0, R44, R45, -1 ;  /* 0xbf8000002c007423 */ /* 0x002fc8000000002d */
[----:B------:R-:W-:-:S04]  /*7730*/  FADD.FTZ R0, -R0, -RZ ;  /* 0x800000ff00007221 */ /* 0x000fc80000010100 */
[----:B------:R-:W-:-:S07]  /*7740*/  FFMA R45, R45, R0, R45 ;  /* 0x000000002d2d7223 */ /* 0x000fce000000002d */
.L_x_182:
[----:B------:R-:W-:Y:S05]  /*7750*/  BSYNC B1 ;  /* 0x0000000000017941 */ /* 0x000fea0003800000 */
.L_x_180:
        /* <DEDUP_REMOVED lines=10> */
.L_x_184:
[----:B------:R-:W1:Y:S02]  /*7800*/  MUFU.RCP R44, R63 ;  /* 0x0000003f002c7308 */ /* 0x000e640000001000 */
[----:B-1----:R-:W-:-:S04]  /*7810*/  FFMA R0, R63, R44, -1 ;  /* 0xbf8000003f007423 */ /* 0x002fc8000000002c */
[----:B------:R-:W-:-:S04]  /*7820*/  FADD.FTZ R3, -R0, -RZ ;  /* 0x800000ff00037221 */ /* 0x000fc80000010100 */
[----:B------:R-:W-:-:S07]  /*7830*/  FFMA R44, R44, R3, R44 ;  /* 0x000000032c2c7223 */ /* 0x000fce000000002c */
.L_x_185:
[----:B------:R-:W-:Y:S05]  /*7840*/  BSYNC B1 ;  /* 0x0000000000017941 */ /* 0x000fea0003800000 */
.L_x_183:
        /* <DEDUP_REMOVED lines=10> */
.L_x_187:
[----:B------:R-:W1:Y:S02]  /*78f0*/  MUFU.RCP R47, R48 ;  /* 0x00000030002f7308 */ /* 0x000e640000001000 */
[----:B-1----:R-:W-:-:S04]  /*7900*/  FFMA R0, R48, R47, -1 ;  /* 0xbf80000030007423 */ /* 0x002fc8000000002f */
[----:B------:R-:W-:-:S04]  /*7910*/  FADD.FTZ R0, -R0, -RZ ;  /* 0x800000ff00007221 */ /* 0x000fc80000010100 */
[----:B------:R-:W-:-:S07]  /*7920*/  FFMA R47, R47, R0, R47 ;  /* 0x000000002f2f7223 */ /* 0x000fce000000002f */
.L_x_188:
[----:B------:R-:W-:Y:S05]  /*7930*/  BSYNC B1 ;  /* 0x0000000000017941 */ /* 0x000fea0003800000 */
.L_x_186:
        /* <DEDUP_REMOVED lines=10> */
.L_x_190:
[----:B------:R-:W1:Y:S02]  /*79e0*/  MUFU.RCP R46, R49 ;  /* 0x00000031002e7308 */ /* 0x000e640000001000 */
[----:B-1----:R-:W-:-:S04]  /*79f0*/  FFMA R0, R49, R46, -1 ;  /* 0xbf80000031007423 */ /* 0x002fc8000000002e */
[----:B------:R-:W-:-:S04]  /*7a00*/  FADD.FTZ R3, -R0, -RZ ;  /* 0x800000ff00037221 */ /* 0x000fc80000010100 */
[----:B------:R-:W-:-:S07]  /*7a10*/  FFMA R46, R46, R3, R46 ;  /* 0x000000032e2e7223 */ /* 0x000fce000000002e */
.L_x_191:
[----:B------:R-:W-:Y:S05]  /*7a20*/  BSYNC B1 ;  /* 0x0000000000017941 */ /* 0x000fea0003800000 */
.L_x_189:
        /* <DEDUP_REMOVED lines=10> */
.L_x_193:
[----:B------:R-:W1:Y:S02]  /*7ad0*/  MUFU.RCP R49, R52 ;  /* 0x0000003400317308 */ /* 0x000e640000001000 */
[----:B-1----:R-:W-:-:S04]  /*7ae0*/  FFMA R0, R52, R49, -1 ;  /* 0xbf80000034007423 */ /* 0x002fc80000000031 */
[----:B------:R-:W-:-:S04]  /*7af0*/  FADD.FTZ R0, -R0, -RZ ;  /* 0x800000ff00007221 */ /* 0x000fc80000010100 */
[----:B------:R-:W-:-:S07]  /*7b00*/  FFMA R49, R49, R0, R49 ;  /* 0x0000000031317223 */ /* 0x000fce0000000031 */
.L_x_194:
[----:B------:R-:W-:Y:S05]  /*7b10*/  BSYNC B1 ;  /* 0x0000000000017941 */ /* 0x000fea0003800000 */
.L_x_192:
        /* <DEDUP_REMOVED lines=10> */
.L_x_196:
[----:B------:R-:W1:Y:S02]  /*7bc0*/  MUFU.RCP R48, R55 ;  /* 0x0000003700307308 */ /* 0x000e640000001000 */
[----:B-1----:R-:W-:-:S04]  /*7bd0*/  FFMA R0, R55, R48, -1 ;  /* 0xbf80000037007423 */ /* 0x002fc80000000030 */
[----:B------:R-:W-:-:S04]  /*7be0*/  FADD.FTZ R3, -R0, -RZ ;  /* 0x800000ff00037221 */ /* 0x000fc80000010100 */
[----:B------:R-:W-:-:S07]  /*7bf0*/  FFMA R48, R48, R3, R48 ;  /* 0x0000000330307223 */ /* 0x000fce0000000030 */
.L_x_197:
[----:B------:R-:W-:Y:S05]  /*7c00*/  BSYNC B1 ;  /* 0x0000000000017941 */ /* 0x000fea0003800000 */
.L_x_195:
        /* <DEDUP_REMOVED lines=10> */
.L_x_199:
[----:B------:R-:W1:Y:S02]  /*7cb0*/  MUFU.RCP R51, R50 ;  /* 0x0000003200337308 */ /* 0x000e640000001000 */
[----:B-1----:R-:W-:-:S04]  /*7cc0*/  FFMA R0, R50, R51, -1 ;  /* 0xbf80000032007423 */ /* 0x002fc80000000033 */
[----:B------:R-:W-:-:S04]  /*7cd0*/  FADD.FTZ R0, -R0, -RZ ;  /* 0x800000ff00007221 */ /* 0x000fc80000010100 */
[----:B------:R-:W-:-:S07]  /*7ce0*/  FFMA R51, R51, R0, R51 ;  /* 0x0000000033337223 */ /* 0x000fce0000000033 */
.L_x_200:
[----:B------:R-:W-:Y:S05]  /*7cf0*/  BSYNC B1 ;  /* 0x0000000000017941 */ /* 0x000fea0003800000 */
.L_x_198:
        /* <DEDUP_REMOVED lines=10> */
.L_x_202:
[----:B------:R-:W1:Y:S02]  /*7da0*/  MUFU.RCP R50, R53 ;  /* 0x0000003500327308 */ /* 0x000e640000001000 */
[----:B-1----:R-:W-:-:S04]  /*7db0*/  FFMA R0, R53, R50, -1 ;  /* 0xbf80000035007423 */ /* 0x002fc80000000032 */
[----:B------:R-:W-:-:S04]  /*7dc0*/  FADD.FTZ R3, -R0, -RZ ;  /* 0x800000ff00037221 */ /* 0x000fc80000010100 */
[----:B------:R-:W-:-:S07]  /*7dd0*/  FFMA R50, R50, R3, R50 ;  /* 0x0000000332327223 */ /* 0x000fce0000000032 */
.L_x_203:
[----:B------:R-:W-:Y:S05]  /*7de0*/  BSYNC B1 ;  /* 0x0000000000017941 */ /* 0x000fea0003800000 */
.L_x_201:
        /* <DEDUP_REMOVED lines=10> */
.L_x_205:
[----:B------:R-:W1:Y:S02]  /*7e90*/  MUFU.RCP R53, R54 ;  /* 0x0000003600357308 */ /* 0x000e640000001000 */
[----:B-1----:R-:W-:-:S04]  /*7ea0*/  FFMA R0, R54, R53, -1 ;  /* 0xbf80000036007423 */ /* 0x002fc80000000035 */
[----:B------:R-:W-:-:S04]  /*7eb0*/  FADD.FTZ R0, -R0, -RZ ;  /* 0x800000ff00007221 */ /* 0x000fc80000010100 */
[----:B------:R-:W-:-:S07]  /*7ec0*/  FFMA R53, R53, R0, R53 ;  /* 0x0000000035357223 */ /* 0x000fce0000000035 */
.L_x_206:
[----:B------:R-:W-:Y:S05]  /*7ed0*/  BSYNC B1 ;  /* 0x0000000000017941 */ /* 0x000fea0003800000 */
.L_x_204:
        /* <DEDUP_REMOVED lines=10> */
.L_x_208:
[----:B------:R-:W1:Y:S02]  /*7f80*/  MUFU.RCP R52, R57 ;  /* 0x0000003900347308 */ /* 0x000e640000001000 */
[----:B-1----:R-:W-:-:S04]  /*7f90*/  FFMA R0, R57, R52, -1 ;  /* 0xbf80000039007423 */ /* 0x002fc80000000034 */
[----:B------:R-:W-:-:S04]  /*7fa0*/  FADD.FTZ R3, -R0, -RZ ;  /* 0x800000ff00037221 */ /* 0x000fc80000010100 */
[----:B------:R-:W-:-:S07]  /*7fb0*/  FFMA R52, R52, R3, R52 ;  /* 0x0000000334347223 */ /* 0x000fce0000000034 */
.L_x_209:
[----:B------:R-:W-:Y:S05]  /*7fc0*/  BSYNC B1 ;  /* 0x0000000000017941 */ /* 0x000fea0003800000 */
.L_x_207:
        /* <DEDUP_REMOVED lines=10> */
.L_x_211:
[----:B------:R-:W1:Y:S02]  /*8070*/  MUFU.RCP R55, R64 ;  /* 0x0000004000377308 */ /* 0x000e640000001000 */
[----:B-1----:R-:W-:-:S04]  /*8080*/  FFMA R0, R64, R55, -1 ;  /* 0xbf80000040007423 */ /* 0x002fc80000000037 */
[----:B------:R-:W-:-:S04]  /*8090*/  FADD.FTZ R0, -R0, -RZ ;  /* 0x800000ff00007221 */ /* 0x000fc80000010100 */
[----:B------:R-:W-:-:S07]  /*80a0*/  FFMA R55, R55, R0, R55 ;  /* 0x0000000037377223 */ /* 0x000fce0000000037 */
.L_x_212:
[----:B------:R-:W-:Y:S05]  /*80b0*/  BSYNC B1 ;  /* 0x0000000000017941 */ /* 0x000fea0003800000 */
.L_x_210:
        /* <DEDUP_REMOVED lines=9> */
.L_x_214:
[----:B------:R-:W1:Y:S02]  /*8150*/  MUFU.RCP R0, R65 ;  /* 0x0000004100007308 */ /* 0x000e640000001000 */
[----:B-1----:R-:W-:-:S04]  /*8160*/  FFMA R3, R65, R0, -1 ;  /* 0xbf80000041037423 */ /* 0x002fc80000000000 */
[----:B------:R-:W-:-:S04]  /*8170*/  FADD.FTZ R3, -R3, -RZ ;  /* 0x800000ff03037221 */ /* 0x000fc80000010100 */
[----:B------:R-:W-:-:S07]  /*8180*/  FFMA R0, R0, R3, R0 ;  /* 0x0000000300007223 */ /* 0x000fce0000000000 */
.L_x_215:
[----:B------:R-:W-:Y:S05]  /*8190*/  BSYNC B1 ;  /* 0x0000000000017941 */ /* 0x000fea0003800000 */
.L_x_213:
        /* <DEDUP_REMOVED lines=46> */
.L_x_217:
[----:B------:R-:W-:Y:S05]  /*8480*/  BSYNC B0 ;  /* 0x0000000000007941 */ /* 0x000fea0003800000 */
.L_x_216:
[----:B------:R-:W-:Y:S06]  /*8490*/  BAR.SYNC.DEFER_BLOCKING 0x1, 0x100 ;  /* 0x0044000000007b1d */ /* 0x000fec0000010000 */
[----:B------:R-:W-:Y:S04]  /*84a0*/  BSSY B0, `(.L_x_218) ;  /* 0x0000009000007945 */ /* 0x000fe80003800000 */
[----:B------:R-:W-:Y:S05]  /*84b0*/  @P0 BRA `(.L_x_219) ;  /* 0x00000000001c0947 */ /* 0x000fea0003800000 */
[----:B------:R-:W-:-:S13]  /*84c0*/  ISETP.NE.AND P2, PT, R103, 0x3, PT ;  /* 0x000000036700780c */ /* 0x000fda0003f45270 */
[----:B------:R-:W-:Y:S05]  /*84d0*/  @!P2 BRA `(.L_x_220) ;  /* 0x000000000004a947 */ /* 0x000fea0003800000 */
[----:B------:R-:W-:Y:S01]  /*84e0*/  BPT.TRAP 0x1 ;  /* 0x000000040000795c */ /* 0x000fe20000300000 */
.L_x_220:
[----:B------:R-:W-:-:S04]  /*84f0*/  ULEA UR4, UR40, UR51, 0x3 ;  /* 0x0000003328047291 */ /* 0x000fc8000f8e183f */
[----:B------:R-:W-:-:S04]  /*8500*/  UIADD3 UR4, UR4, 0x80, URZ ;  /* 0x0000008004047890 */ /* 0x000fc8000fffe03f */
[----:B------:R-:W-:-:S09]  /*8510*/  UPRMT UR4, UR50, 0x654, UR4 ;  /* 0x0000065432047896 */ /* 0x000fd20008000004 */
[----:B------:R-:W-:Y:S03]  /*8520*/  SYNCS.ARRIVE.TRANS64.RED.A1T0 RZ, [UR4], RZ ;  /* 0x000000ffffff79a7 */ /* 0x000fe60008100404 */
.L_x_219:
[----:B------:R-:W-:Y:S05]  /*8530*/  BSYNC B0 ;  /* 0x0000000000007941 */ /* 0x000fea0003800000 */
.L_x_218:
[----:B------:R-:W-:Y:S01]  /*8540*/  UIADD3 UR4, UR40, 0x1, URZ ;  /* 0x0000000128047890 */ /* 0x000fe2000fffe03f */
[----:B------:R-:W-:Y:S03]  /*8550*/  BSSY B0, `(.L_x_221) ;  /* 0x0000012000007945 */ /* 0x000fe60003800000 */
[----:B------:R-:W-:-:S04]  /*8560*/  UISETP.NE.AND UP0, UPT, UR4, 0x4, UPT ;  /* 0x000000040400788c */ /* 0x000fc8000bf05270 */
[----:B------:R-:W-:Y:S01]  /*8570*/  USEL UR40, UR4, URZ, UP0 ;  /* 0x0000003f04287287 */ /* 0x000fe20008000000 */
[----:B------:R-:W-:Y:S11]  /*8580*/  @P0 BRA `(.L_x_222) ;  /* 0x0000000000380947 */ /* 0x000ff60003800000 */
[----:B------:R-:W-:-:S13]  /*8590*/  ISETP.NE.AND P2, PT, R103, 0x3, PT ;  /* 0x000000036700780c */ /* 0x000fda0003f45270 */
[----:B------:R-:W-:Y:S05]  /*85a0*/  @!P2 BRA `(.L_x_223) ;  /* 0x000000000004a947 */ /* 0x000fea0003800000 */
[----:B------:R-:W-:Y:S01]  /*85b0*/  BPT.TRAP 0x1 ;  /* 0x000000040000795c */ /* 0x000fe20000300000 */
.L_x_223:
[----:B------:R-:W-:Y:S01]  /*85c0*/  SHF.L.U32 R3, R20, 0x1f, RZ ;  /* 0x0000001f14037819 */ /* 0x000fe200000006ff */
[----:B------:R-:W-:Y:S01]  /*85d0*/  BSSY B1, `(.L_x_224) ;  /* 0x0000006000017945 */ /* 0x000fe20003800000 */
[C---:B------:R-:W-:Y:S02]  /*85e0*/  LEA R12, R14.reuse, UR51, 0x3 ;  /* 0x000000330e0c7c11 */ /* 0x040fe4000f8e18ff */
[----:B------:R-:W-:Y:S02]  /*85f0*/  @!P1 LEA R21, R14, R21, 0xd ;  /* 0x000000150e159211 */ /* 0x000fe400078e68ff */
[----:B------:R-:W2:Y:S02]  /*8600*/  SYNCS.PHASECHK.TRANS64.TRYWAIT P2, [R12+URZ+0x60], R3 ;  /* 0x000060030c0075a7 */ /* 0x000ea4000804017f */
[----:B-1----:R-:W-:Y:S01]  /*8610*/  @!P1 LEA R0, R94, R21, 0x1 ;  /* 0x000000155e009211 */ /* 0x002fe200078e08ff */
[----:B--2---:R-:W-:Y:S06]  /*8620*/  @!P2 BRA `(.L_x_225) ;  /* 0x000000500088a947 */ /* 0x004fec0003800000 */
.L_x_361:
[----:B------:R-:W-:Y:S05]  /*8630*/  BSYNC B1 ;  /* 0x0000000000017941 */ /* 0x000fea0003800000 */
.L_x_224:
[----:B------:R-:W-:Y:S05]  /*8640*/  @!P1 WARPSYNC.ALL ;  /* 0x0000000000009948 */ /* 0x000fea0003800000 */
[----:B------:R2:W3:Y:S04]  /*8650*/  @!P1 LDSM.16.M88.4 R4, [R21] ;  /* 0x000000001504983b */ /* 0x0004e80000000200 */
[----:B------:R2:W4:Y:S02]  /*8660*/  @!P1 LDSM.16.M88.4 R8, [R0] ;  /* 0x000000000008983b */ /* 0x0005240000000200 */
.L_x_222:
[----:B------:R-:W-:Y:S05]  /*8670*/  BSYNC B0 ;  /* 0x0000000000007941 */ /* 0x000fea0003800000 */
.L_x_221:
[--C-:B-1-3--:R-:W-:Y:S02]  /*8680*/  HADD2.F32 R12, -RZ, R4.reuse.H1_H1 ;  /* 0x30000004ff0c7230 */ /* 0x10afe40000004100 */
[C---:B------:R-:W-:Y:S01]  /*8690*/  FMUL R73, R97.reuse, R73 ;  /* 0x0000004961497220 */ /* 0x040fe20000400000 */
[----:B--2---:R-:W-:Y:S02]  /*86a0*/  HADD2.F32 R0, -RZ, R4.H0_H0 ;  /* 0x20000004ff007230 */ /* 0x004fe40000004100 */
[----:B------:R-:W-:Y:S01]  /*86b0*/  FMUL R72, R97, R72 ;  /* 0x0000004861487220 */ /* 0x000fe20000400000 */
[--C-:B------:R-:W-:Y:S01]  /*86c0*/  HADD2.F32 R14, -RZ, R5.reuse.H0_H0 ;  /* 0x20000005ff0e7230 */ /* 0x100fe20000004100 */
[----:B------:R-:W-:Y:S01]  /*86d0*/  MOV R54, 0x437c0000 ;  /* 0x437c000000367802 */ /* 0x000fe20000000f00 */
[----:B------:R-:W-:Y:S02]  /*86e0*/  HADD2.F32 R20, -RZ, R5.H1_H1 ;  /* 0x30000005ff147230 */ /* 0x000fe40000004100 */
[----:B------:R-:W-:Y:S01]  /*86f0*/  FFMA R5, R89, R12, R73 ;  /* 0x0000000c59057223 */ /* 0x000fe20000000049 */
[----:B------:R-:W-:-:S02]  /*8700*/  IMAD.MOV.U32 R53, RZ, RZ, 0x3bbb989d ;  /* 0x3bbb989dff357424 */ /* 0x000fc400078e00ff */
[----:B------:R-:W-:Y:S01]  /*8710*/  FFMA R4, R89, R0, R72 ;  /* 0x0000000059047223 */ /* 0x000fe20000000048 */
[--C-:B------:R-:W-:Y:S02]  /*8720*/  HADD2.F32 R22, -RZ, R6.reuse.H0_H0 ;  /* 0x20000006ff167230 */ /* 0x100fe40000004100 */
[----:B------:R-:W-:Y:S01]  /*8730*/  FMUL R3, R97, R76 ;  /* 0x0000004c61037220 */ /* 0x000fe20000400000 */
[----:B------:R-:W-:Y:S02]  /*8740*/  HADD2.F32 R24, -RZ, R6.H1_H1 ;  /* 0x30000006ff187230 */ /* 0x000fe40000004100 */
[----:B------:R-:W-:Y:S01]  /*8750*/  FFMA.SAT R23, -R5, R53, 0.5 ;  /* 0x3f00000005177423 */ /* 0x000fe20000002135 */
[--C-:B------:R-:W-:Y:S02]  /*8760*/  HADD2.F32 R26, -RZ, R7.reuse.H0_H0 ;  /* 0x20000007ff1a7230 */ /* 0x100fe40000004100 */
[----:B------:R-:W-:Y:S01]  /*8770*/  FMUL R6, R97, R74 ;  /* 0x0000004a61067220 */ /* 0x000fe20000400000 */
[----:B------:R-:W-:-:S02]  /*8780*/  HADD2.F32 R28, -RZ, R7.H1_H1 ;  /* 0x30000007ff1c7230 */ /* 0x000fc40000004100 */
[----:B------:R-:W-:Y:S01]  /*8790*/  FMUL R7, R97, R75 ;  /* 0x0000004b61077220 */ /* 0x000fe20000400000 */
[-C--:B------:R-:W-:Y:S01]  /*87a0*/  FFMA.SAT R13, -R4, R53.reuse, 0.5 ;  /* 0x3f000000040d7423 */ /* 0x080fe20000002135 */
[----:B------:R-:W-:Y:S01]  /*87b0*/  FFMA.RM R27, R23, R54, 12582913 ;  /* 0x4b400001171b7423 */ /* 0x000fe20000004036 */
[C---:B------:R-:W-:Y:S01]  /*87c0*/  FFMA R6, R89.reuse, R14, R6 ;  /* 0x0000000e59067223 */ /* 0x040fe20000000006 */
[C---:B------:R-:W-:Y:S01]  /*87d0*/  FFMA R7, R89.reuse, R20, R7 ;  /* 0x0000001459077223 */ /* 0x040fe20000000007 */
[----:B------:R-:W-:Y:S01]  /*87e0*/  FFMA R14, R89, R22, R3 ;  /* 0x00000016590e7223 */ /* 0x000fe20000000003 */
[-C--:B------:R-:W-:Y:S01]  /*87f0*/  FFMA.RM R13, R13, R54.reuse, 12582913 ;  /* 0x4b4000010d0d7423 */ /* 0x080fe20000004036 */
[----:B------:R-:W-:Y:S01]  /*8800*/  FADD R22, R27, -12583039 ;  /* 0xcb40007f1b167421 */ /* 0x000fe20000000000 */
[-C--:B------:R-:W-:Y:S01]  /*8810*/  FFMA.SAT R23, -R6, R53.reuse, 0.5 ;  /* 0x3f00000006177423 */ /* 0x080fe20000002135 */
[----:B------:R-:W-:Y:S01]  /*8820*/  FFMA.SAT R25, -R7, R53, 0.5 ;  /* 0x3f00000007197423 */ /* 0x000fe20000002135 */
[----:B------:R-:W-:Y:S01]  /*8830*/  FMUL R0, R97, R77 ;  /* 0x0000004d61007220 */ /* 0x000fe20000400000 */
[----:B------:R-:W-:Y:S01]  /*8840*/  FADD R21, R13, -12583039 ;  /* 0xcb40007f0d157421 */ /* 0x000fe20000000000 */
[----:B------:R-:W-:Y:S01]  /*8850*/  FFMA R22, -R5, 1.4426950216293334961, -R22 ;  /* 0x3fb8aa3b05167823 */ /* 0x000fe20000000916 */
[----:B------:R-:W-:Y:S01]  /*8860*/  FMUL R12, R97, R79 ;  /* 0x0000004f610c7220 */ /* 0x000fe20000400000 */
[-C--:B------:R-:W-:Y:S01]  /*8870*/  FFMA.RM R29, R23, R54.reuse, 12582913 ;  /* 0x4b400001171d7423 */ /* 0x080fe20000004036 */
[----:B------:R-:W-:Y:S01]  /*8880*/  FFMA.RM R31, R25, R54, 12582913 ;  /* 0x4b400001191f7423 */ /* 0x000fe20000004036 */
[----:B------:R-:W-:Y:S01]  /*8890*/  FFMA R20, R89, R24, R0 ;  /* 0x0000001859147223 */ /* 0x000fe20000000000 */
[C---:B------:R-:W-:Y:S01]  /*88a0*/  FFMA R21, -R4.reuse, 1.4426950216293334961, -R21 ;  /* 0x3fb8aa3b04157823 */ /* 0x040fe20000000915 */
[----:B------:R-:W-:Y:S01]  /*88b0*/  FFMA R24, -R5, 1.925963033500011079e-08, R22 ;  /* 0x32a5706005187823 */ /* 0x000fe20000000116 */
[----:B------:R-:W-:Y:S01]  /*88c0*/  FADD R23, R29, -12583039 ;  /* 0xcb40007f1d177421 */ /* 0x000fe20000000000 */
[----:B------:R-:W-:Y:S01]  /*88d0*/  FFMA R22, R89, R28, R12 ;  /* 0x0000001c59167223 */ /* 0x000fe2000000000c */
[----:B------:R-:W-:Y:S01]  /*88e0*/  FADD R12, R31, -12583039 ;  /* 0xcb40007f1f0c7421 */ /* 0x000fe20000000000 */
[----:B------:R-:W-:Y:S01]  /*88f0*/  FMUL R78, R97, R78 ;  /* 0x0000004e614e7220 */ /* 0x000fe20000400000 */
[----:B------:R-:W-:Y:S01]  /*8900*/  FFMA R3, -R4, 1.925963033500011079e-08, R21 ;  /* 0x32a5706004037823 */ /* 0x000fe20000000115 */
[----:B----4-:R-:W-:-:S02]  /*8910*/  HADD2.F32 R0, -RZ, R8.H0_H0 ;  /* 0x20000008ff007230 */ /* 0x010fc40000004100 */
[----:B------:R-:W-:Y:S01]  /*8920*/  FFMA R23, -R6, 1.4426950216293334961, -R23 ;  /* 0x3fb8aa3b06177823 */ /* 0x000fe20000000917 */
[-C--:B------:R-:W-:Y:S01]  /*8930*/  FFMA.SAT R25, -R14, R53.reuse, 0.5 ;  /* 0x3f0000000e197423 */ /* 0x080fe20000002135 */
[----:B------:R-:W-:Y:S01]  /*8940*/  FMUL R80, R97, R80 ;  /* 0x0000005061507220 */ /* 0x000fe20000400000 */
[----:B------:R-:W-:Y:S01]  /*8950*/  FFMA R12, -R7, 1.4426950216293334961, -R12 ;  /* 0x3fb8aa3b070c7823 */ /* 0x000fe2000000090c */
[----:B------:R1:W2:Y:S01]  /*8960*/  MUFU.EX2 R40, R3 ;  /* 0x0000000300287308 */ /* 0x0002a20000000800 */
[----:B------:R-:W-:Y:S01]  /*8970*/  FFMA R21, R89, R26, R78 ;  /* 0x0000001a59157223 */ /* 0x000fe2000000004e */
[----:B------:R-:W-:Y:S01]  /*8980*/  FFMA.RM R33, R25, R54, 12582913 ;  /* 0x4b40000119217423 */ /* 0x000fe20000004036 */
[----:B------:R-:W-:Y:S01]  /*8990*/  FFMA R25, -R7, 1.925963033500011079e-08, R12 ;  /* 0x32a5706007197823 */ /* 0x000fe2000000010c */
[----:B------:R-:W-:Y:S02]  /*89a0*/  HADD2.F32 R12, -RZ, R9.H1_H1 ;  /* 0x30000009ff0c7230 */ /* 0x000fe40000004100 */
[----:B------:R-:W-:Y:S01]  /*89b0*/  FFMA.SAT R26, -R20, R53, 0.5 ;  /* 0x3f000000141a7423 */ /* 0x000fe20000002135 */
[----:B------:R-:W-:Y:S01]  /*89c0*/  FADD R35, R33, -12583039 ;  /* 0xcb40007f21237421 */ /* 0x000fe20000000000 */
[----:B------:R-:W-:-:S02]  /*89d0*/  HADD2.F32 R8, -RZ, R8.H1_H1 ;  /* 0x30000008ff087230 */ /* 0x000fc40000004100 */
[----:B------:R-:W-:Y:S01]  /*89e0*/  FMUL R32, R97, R81 ;  /* 0x0000005161207220 */ /* 0x000fe20000400000 */
[----:B-1----:R-:W-:Y:S01]  /*89f0*/  FFMA R3, -R6, 1.925963033500011079e-08, R23 ;  /* 0x32a5706006037823 */ /* 0x002fe20000000117 */
[----:B------:R-:W-:Y:S01]  /*8a00*/  FFMA R23, R89, R0, R80 ;  /* 0x0000000059177223 */ /* 0x000fe20000000050 */
[----:B------:R-:W-:Y:S02]  /*8a10*/  HADD2.F32 R0, -RZ, R9.H0_H0 ;  /* 0x20000009ff007230 */ /* 0x000fe40000004100 */
[-C--:B------:R-:W-:Y:S01]  /*8a20*/  FFMA.SAT R9, -R21, R53.reuse, 0.5 ;  /* 0x3f00000015097423 */ /* 0x080fe20000002135 */
[-C--:B------:R-:W-:Y:S01]  /*8a30*/  FFMA.RM R37, R26, R54.reuse, 12582913 ;  /* 0x4b4000011a257423 */ /* 0x080fe20000004036 */
[----:B------:R-:W-:Y:S01]  /*8a40*/  FFMA R35, -R14, 1.4426950216293334961, -R35 ;  /* 0x3fb8aa3b0e237823 */ /* 0x000fe20000000923 */
[----:B------:R1:W3:Y:S01]  /*8a50*/  MUFU.EX2 R42, R24 ;  /* 0x00000018002a7308 */ /* 0x0002e20000000800 */
[----:B------:R-:W-:Y:S01]  /*8a60*/  FFMA.RM R39, R9, R54, 12582913 ;  /* 0x4b40000109277423 */ /* 0x000fe20000004036 */
[----:B------:R-:W-:Y:S01]  /*8a70*/  FFMA.SAT R9, -R22, R53, 0.5 ;  /* 0x3f00000016097423 */ /* 0x000fe20000002135 */
[----:B------:R-:W-:Y:S01]  /*8a80*/  FFMA R35, -R14, 1.925963033500011079e-08, R35 ;  /* 0x32a570600e237823 */ /* 0x000fe20000000123 */
[----:B------:R-:W-:-:S02]  /*8a90*/  HADD2.F32 R26, -RZ, R10.H1_H1 ;  /* 0x3000000aff1a7230 */ /* 0x000fc40000004100 */
[----:B------:R-:W-:Y:S01]  /*8aa0*/  FFMA R8, R89, R8, R32 ;  /* 0x0000000859087223 */ /* 0x000fe20000000020 */
[----:B------:R-:W-:Y:S01]  /*8ab0*/  FFMA.RM R41, R9, R54, 12582913 ;  /* 0x4b40000109297423 */ /* 0x000fe20000004036 */
[--C-:B------:R-:W-:Y:S01]  /*8ac0*/  HADD2.F32 R28, -RZ, R11.reuse.H0_H0 ;  /* 0x2000000bff1c7230 */ /* 0x100fe20000004100 */
[----:B------:R4:W-:Y:S01]  /*8ad0*/  MUFU.EX2 R44, R3 ;  /* 0x00000003002c7308 */ /* 0x0009e20000000800 */
[----:B-1----:R-:W-:Y:S02]  /*8ae0*/  HADD2.F32 R24, -RZ, R10.H0_H0 ;  /* 0x2000000aff187230 */ /* 0x002fe40000004100 */
[----:B------:R-:W-:Y:S01]  /*8af0*/  FADD R10, R39, -12583039 ;  /* 0xcb40007f270a7421 */ /* 0x000fe20000000000 */
[----:B------:R-:W-:Y:S02]  /*8b00*/  HADD2.F32 R30, -RZ, R11.H1_H1 ;  /* 0x3000000bff1e7230 */ /* 0x000fe40000004100 */
[-C--:B------:R-:W-:Y:S01]  /*8b10*/  FFMA.SAT R11, -R23, R53.reuse, 0.5 ;  /* 0x3f000000170b7423 */ /* 0x080fe20000002135 */
[----:B------:R-:W-:Y:S01]  /*8b20*/  FADD R9, R41, -12583039 ;  /* 0xcb40007f29097421 */ /* 0x000fe20000000000 */
[----:B------:R-:W-:Y:S01]  /*8b30*/  FMUL R82, R97, R82 ;  /* 0x0000005261527220 */ /* 0x000fe20000400000 */
[----:B------:R-:W-:Y:S01]  /*8b40*/  FFMA R10, -R21, 1.4426950216293334961, -R10 ;  /* 0x3fb8aa3b150a7823 */ /* 0x000fe2000000090a */
[----:B------:R1:W-:Y:S01]  /*8b50*/  MUFU.EX2 R48, R35 ;  /* 0x0000002300307308 */ /* 0x0003e20000000800 */
[----:B----4-:R-:W-:Y:S01]  /*8b60*/  FADD R3, R37, -12583039 ;  /* 0xcb40007f25037421 */ /* 0x010fe20000000000 */
[----:B------:R-:W-:Y:S01]  /*8b70*/  FFMA.SAT R43, -R8, R53, 0.5 ;  /* 0x3f000000082b7423 */ /* 0x000fe20000002135 */
[C---:B------:R-:W-:Y:S01]  /*8b80*/  FMUL R34, R97.reuse, R83 ;  /* 0x0000005361227220 */ /* 0x040fe20000400000 */
[----:B------:R-:W-:Y:S01]  /*8b90*/  FMUL R84, R97, R84 ;  /* 0x0000005461547220 */ /* 0x000fe20000400000 */
[----:B------:R-:W-:Y:S01]  /*8ba0*/  FFMA R3, -R20, 1.4426950216293334961, -R3 ;  /* 0x3fb8aa3b14037823 */ /* 0x000fe20000000903 */
[-C--:B------:R-:W-:Y:S01]  /*8bb0*/  FFMA.RM R43, R43, R54.reuse, 12582913 ;  /* 0x4b4000012b2b7423 */ /* 0x080fe20000004036 */
[----:B------:R-:W-:Y:S01]  /*8bc0*/  FMUL R36, R97, R85 ;  /* 0x0000005561247220 */ /* 0x000fe20000400000 */
[----:B------:R4:W-:Y:S01]  /*8bd0*/  MUFU.EX2 R46, R25 ;  /* 0x00000019002e7308 */ /* 0x0009e20000000800 */
[----:B-1----:R-:W-:Y:S01]  /*8be0*/  FFMA.RM R35, R11, R54, 12582913 ;  /* 0x4b4000010b237423 */ /* 0x002fe20000004036 */
[----:B------:R-:W-:Y:S01]  /*8bf0*/  FFMA R11, -R22, 1.4426950216293334961, -R9 ;  /* 0x3fb8aa3b160b7823 */ /* 0x000fe20000000909 */
[----:B------:R-:W-:Y:S01]  /*8c00*/  FFMA R9, R89, R0, R82 ;  /* 0x0000000059097223 */ /* 0x000fe20000000052 */
[----:B------:R-:W-:Y:S01]  /*8c10*/  FFMA R3, -R20, 1.925963033500011079e-08, R3 ;  /* 0x32a5706014037823 */ /* 0x000fe20000000103 */
[C---:B------:R-:W-:Y:S01]  /*8c20*/  FMUL R86, R97.reuse, R86 ;  /* 0x0000005661567220 */ /* 0x040fe20000400000 */
[----:B------:R-:W-:Y:S01]  /*8c30*/  FFMA R0, -R22, 1.925963033500011079e-08, R11 ;  /* 0x32a5706016007823 */ /* 0x000fe2000000010b */
[----:B------:R-:W-:Y:S01]  /*8c40*/  FMUL R38, R97, R87 ;  /* 0x0000005761267220 */ /* 0x000fe20000400000 */
[----:B------:R1:W5:Y:S01]  /*8c50*/  MUFU.EX2 R50, R3 ;  /* 0x0000000300327308 */ /* 0x0003620000000800 */
[----:B----4-:R-:W-:Y:S01]  /*8c60*/  FFMA R25, -R21, 1.925963033500011079e-08, R10 ;  /* 0x32a5706015197823 */ /* 0x010fe2000000010a */
[----:B------:R-:W-:Y:S01]  /*8c70*/  FFMA R10, R89, R12, R34 ;  /* 0x0000000c590a7223 */ /* 0x000fe20000000022 */
[-C--:B------:R-:W-:Y:S01]  /*8c80*/  FFMA.SAT R12, -R9, R53.reuse, 0.5 ;  /* 0x3f000000090c7423 */ /* 0x080fe20000002135 */
[C---:B------:R-:W-:Y:S01]  /*8c90*/  FFMA R11, R89.reuse, R24, R84 ;  /* 0x00000018590b7223 */ /* 0x040fe20000000054 */
[C---:B------:R-:W-:Y:S01]  /*8ca0*/  FFMA R24, R89.reuse, R26, R36 ;  /* 0x0000001a59187223 */ /* 0x040fe20000000024 */
[----:B------:R-:W-:Y:S01]  /*8cb0*/  FFMA R26, R89, R30, R38 ;  /* 0x0000001e591a7223 */ /* 0x000fe20000000026 */
[-C--:B------:R-:W-:Y:S01]  /*8cc0*/  FFMA.RM R34, R12, R54.reuse, 12582913 ;  /* 0x4b4000010c227423 */ /* 0x080fe20000004036 */
[----:B------:R4:W5:Y:S01]  /*8cd0*/  MUFU.EX2 R32, R25 ;  /* 0x0000001900207308 */ /* 0x0009620000000800 */
[----:B-1----:R-:W-:Y:S01]  /*8ce0*/  FADD R3, R43, -12583039 ;  /* 0xcb40007f2b037421 */ /* 0x002fe20000000000 */
[-C--:B------:R-:W-:Y:S01]  /*8cf0*/  FFMA.SAT R38, -R24, R53.reuse, 0.5 ;  /* 0x3f00000018267423 */ /* 0x080fe20000002135 */
[----:B------:R-:W-:Y:S01]  /*8d00*/  FADD R12, R34, -12583039 ;  /* 0xcb40007f220c7421 */ /* 0x000fe20000000000 */
[-C--:B------:R-:W-:Y:S01]  /*8d10*/  FFMA.SAT R36, -R11, R53.reuse, 0.5 ;  /* 0x3f0000000b247423 */ /* 0x080fe20000002135 */
[----:B------:R-:W-:Y:S01]  /*8d20*/  FFMA R3, -R8, 1.4426950216293334961, -R3 ;  /* 0x3fb8aa3b08037823 */ /* 0x000fe20000000903 */
[-C--:B------:R-:W-:Y:S01]  /*8d30*/  FFMA.RM R49, R38, R54.reuse, 12582913 ;  /* 0x4b40000126317423 */ /* 0x080fe20000004036 */
[----:B------:R-:W-:Y:S01]  /*8d40*/  SHF.L.U32 R13, R13, 0x17, RZ ;  /* 0x000000170d0d7819 */ /* 0x000fe200000006ff */
[----:B------:R-:W-:Y:S01]  /*8d50*/  FFMA.RM R36, R36, R54, 12582913 ;  /* 0x4b40000124247423 */ /* 0x000fe20000004036 */
[----:B----4-:R-:W-:Y:S01]  /*8d60*/  FFMA R25, R89, R28, R86 ;  /* 0x0000001c59197223 */ /* 0x010fe20000000056 */
[-C--:B------:R-:W-:Y:S01]  /*8d70*/  FFMA.SAT R28, -R10, R53.reuse, 0.5 ;  /* 0x3f0000000a1c7423 */ /* 0x080fe20000002135 */
[----:B------:R-:W-:Y:S01]  /*8d80*/  FFMA R3, -R8, 1.925963033500011079e-08, R3 ;  /* 0x32a5706008037823 */ /* 0x000fe20000000103 */
[----:B------:R-:W-:Y:S01]  /*8d90*/  SHF.L.U32 R27, R27, 0x17, RZ ;  /* 0x000000171b1b7819 */ /* 0x000fe200000006ff */
[-C--:B------:R-:W-:Y:S01]  /*8da0*/  FFMA.SAT R51, -R25, R53.reuse, 0.5 ;  /* 0x3f00000019337423 */ /* 0x080fe20000002135 */
[-C--:B------:R-:W-:Y:S01]  /*8db0*/  FFMA.RM R30, R28, R54.reuse, 12582913 ;  /* 0x4b4000011c1e7423 */ /* 0x080fe20000004036 */
[C---:B------:R-:W-:Y:S01]  /*8dc0*/  FFMA R28, -R9.reuse, 1.4426950216293334961, -R12 ;  /* 0x3fb8aa3b091c7823 */ /* 0x040fe2000000090c */
[----:B------:R-:W-:Y:S01]  /*8dd0*/  FFMA.SAT R53, -R26, R53, 0.5 ;  /* 0x3f0000001a357423 */ /* 0x000fe20000002135 */
[----:B------:R1:W4:Y:S01]  /*8de0*/  MUFU.EX2 R12, R3 ;  /* 0x00000003000c7308 */ /* 0x0003220000000800 */
[----:B------:R-:W-:Y:S01]  /*8df0*/  FADD R45, R30, -12583039 ;  /* 0xcb40007f1e2d7421 */ /* 0x000fe20000000000 */
[----:B------:R-:W-:Y:S01]  /*8e00*/  FFMA R28, -R9, 1.925963033500011079e-08, R28 ;  /* 0x32a57060091c7823 */ /* 0x000fe2000000011c */
[-C--:B------:R-:W-:Y:S01]  /*8e10*/  FFMA.RM R51, R51, R54.reuse, 12582913 ;  /* 0x4b40000133337423 */ /* 0x080fe20000004036 */
[----:B------:R-:W-:Y:S01]  /*8e20*/  FFMA.RM R53, R53, R54, 12582913 ;  /* 0x4b40000135357423 */ /* 0x000fe20000004036 */
[----:B--2---:R-:W-:Y:S01]  /*8e30*/  FFMA R54, R13, R40, 1 ;  /* 0x3f8000000d367423 */ /* 0x004fe20000000028 */
[----:B------:R-:W-:Y:S01]  /*8e40*/  FFMA R47, -R10, 1.4426950216293334961, -R45 ;  /* 0x3fb8aa3b0a2f7823 */ /* 0x000fe2000000092d */
[----:B------:R-:W-:Y:S01]  /*8e50*/  FADD R52, R35, -12583039 ;  /* 0xcb40007f23347421 */ /* 0x000fe20000000000 */
[----:B------:R2:W-:Y:S01]  /*8e60*/  MUFU.EX2 R45, R28 ;  /* 0x0000001c002d7308 */ /* 0x0005e20000000800 */
[----:B-1----:R-:W-:Y:S01]  /*8e70*/  FADD R3, R49, -12583039 ;  /* 0xcb40007f31037421 */ /* 0x002fe20000000000 */
[----:B---3--:R-:W-:Y:S01]  /*8e80*/  FFMA R55, R27, R42, 1 ;  /* 0x3f8000001b377423 */ /* 0x008fe2000000002a */
[----:B------:R-:W-:Y:S01]  /*8e90*/  FADD R38, R36, -12583039 ;  /* 0xcb40007f24267421 */ /* 0x000fe20000000000 */
[----:B------:R-:W-:Y:S01]  /*8ea0*/  FADD R27, R53, -12583039 ;  /* 0xcb40007f351b7421 */ /* 0x000fe20000000000 */
[----:B------:R-:W-:Y:S01]  /*8eb0*/  FFMA R13, -R24, 1.4426950216293334961, -R3 ;  /* 0x3fb8aa3b180d7823 */ /* 0x000fe20000000903 */
[----:B------:R-:W-:Y:S01]  /*8ec0*/  FFMA R52, -R23, 1.4426950216293334961, -R52 ;  /* 0x3fb8aa3b17347823 */ /* 0x000fe20000000934 */
[----:B------:R-:W-:Y:S01]  /*8ed0*/  FFMA R38, -R11, 1.4426950216293334961, -R38 ;  /* 0x3fb8aa3b0b267823 */ /* 0x000fe20000000926 */
[----:B------:R-:W-:Y:S01]  /*8ee0*/  FFMA R27, -R26, 1.4426950216293334961, -R27 ;  /* 0x3fb8aa3b1a1b7823 */ /* 0x000fe2000000091b */
[----:B--2---:R-:W-:Y:S01]  /*8ef0*/  FADD R28, R51, -12583039 ;  /* 0xcb40007f331c7421 */ /* 0x004fe20000000000 */
[----:B------:R-:W-:Y:S01]  /*8f00*/  FFMA R13, -R24, 1.925963033500011079e-08, R13 ;  /* 0x32a57060180d7823 */ /* 0x000fe2000000010d */
[----:B------:R-:W-:Y:S01]  /*8f10*/  FFMA R52, -R23, 1.925963033500011079e-08, R52 ;  /* 0x32a5706017347823 */ /* 0x000fe20000000134 */
[----:B------:R-:W-:Y:S01]  /*8f20*/  SHF.L.U32 R37, R37, 0x17, RZ ;  /* 0x0000001725257819 */ /* 0x000fe200000006ff */
[----:B------:R-:W-:Y:S01]  /*8f30*/  FFMA R40, -R25, 1.4426950216293334961, -R28 ;  /* 0x3fb8aa3b19287823 */ /* 0x000fe2000000091c */
[----:B------:R-:W-:Y:S01]  /*8f40*/  FFMA R47, -R10, 1.925963033500011079e-08, R47 ;  /* 0x32a570600a2f7823 */ /* 0x000fe2000000012f */
[----:B------:R1:W-:Y:S01]  /*8f50*/  MUFU.EX2 R28, R13 ;  /* 0x0000000d001c7308 */ /* 0x0003e20000000800 */
[----:B------:R-:W-:-:S02]  /*8f60*/  IMAD.SHL.U32 R39, R39, 0x800000, RZ ;  /* 0x0080000027277824 */ /* 0x000fc400078e00ff */
[----:B------:R-:W-:Y:S01]  /*8f70*/  FFMA R40, -R25, 1.925963033500011079e-08, R40 ;  /* 0x32a5706019287823 */ /* 0x000fe20000000128 */
[----:B------:R-:W-:Y:S01]  /*8f80*/  FFMA R38, -R11, 1.925963033500011079e-08, R38 ;  /* 0x32a570600b267823 */ /* 0x000fe20000000126 */
[----:B------:R-:W-:Y:S01]  /*8f90*/  FFMA R27, -R26, 1.925963033500011079e-08, R27 ;  /* 0x32a570601a1b7823 */ /* 0x000fe2000000011b */
[----:B-----5:R-:W-:Y:S01]  /*8fa0*/  FFMA R50, R37, R50, 1 ;  /* 0x3f80000025327423 */ /* 0x020fe20000000032 */
[----:B------:R-:W-:Y:S01]  /*8fb0*/  FFMA R37, R39, R32, 1 ;  /* 0x3f80000027257423 */ /* 0x000fe20000000020 */
[----:B------:R-:W-:Y:S01]  /*8fc0*/  SHF.L.U32 R31, R31, 0x17, RZ ;  /* 0x000000171f1f7819 */ /* 0x000fe200000006ff */
[----:B------:R-:W2:Y:S01]  /*8fd0*/  MUFU.EX2 R0, R0 ;  /* 0x0000000000007308 */ /* 0x000ea20000000800 */
[----:B-1----:R-:W-:Y:S01]  /*8fe0*/  VIADD R13, R54, 0x1800000 ;  /* 0x01800000360d7836 */ /* 0x002fe20000000000 */
[----:B------:R-:W-:Y:S01]  /*8ff0*/  SHF.L.U32 R41, R41, 0x17, RZ ;  /* 0x0000001729297819 */ /* 0x000fe200000006ff */
[----:B------:R-:W-:Y:S01]  /*9000*/  IMAD.SHL.U32 R29, R29, 0x800000, RZ ;  /* 0x008000001d1d7824 */ /* 0x000fe200078e00ff */
[----:B------:R-:W-:Y:S01]  /*9010*/  SHF.L.U32 R35, R35, 0x17, RZ ;  /* 0x0000001723237819 */ /* 0x000fe200000006ff */
[----:B------:R-:W-:Y:S01]  /*9020*/  IMAD.SHL.U32 R49, R49, 0x800000, RZ ;  /* 0x0080000031317824 */ /* 0x000fe200078e00ff */
[----:B------:R-:W-:Y:S01]  /*9030*/  LOP3.LUT R13, R13, 0x7f800000, RZ, 0xc0, !PT ;  /* 0x7f8000000d0d7812 */ /* 0x000fe200078ec0ff */
[----:B------:R-:W-:Y:S01]  /*9040*/  BSSY B1, `(.L_x_226) ;  /* 0x0000024000017945 */ /* 0x000fe20003800000 */
[----:B------:R-:W1:Y:S01]  /*9050*/  MUFU.EX2 R52, R52 ;  /* 0x0000003400347308 */ /* 0x000e620000000800 */
[----:B------:R-:W-:Y:S01]  /*9060*/  SHF.L.U32 R43, R43, 0x17, RZ ;  /* 0x000000172b2b7819 */ /* 0x000fe200000006ff */
[----:B------:R-:W-:Y:S01]  /*9070*/  FFMA R31, R31, R46, 1 ;  /* 0x3f8000001f1f7423 */ /* 0x000fe2000000002e */
[----:B------:R-:W-:Y:S01]  /*9080*/  ISETP.GT.U32.AND P1, PT, R13, 0x1ffffff, PT ;  /* 0x01ffffff0d00780c */ /* 0x000fe20003f24070 */
[----:B------:R-:W-:Y:S01]  /*9090*/  FFMA R44, R29, R44, 1 ;  /* 0x3f8000001d2c7423 */ /* 0x000fe2000000002c */
[----:B------:R-:W-:Y:S01]  /*90a0*/  SHF.L.U32 R33, R33, 0x17, RZ ;  /* 0x0000001721217819 */ /* 0x000fe200000006ff */
[----:B----4-:R-:W-:Y:S01]  /*90b0*/  FFMA R46, R43, R12, 1 ;  /* 0x3f8000002b2e7423 */ /* 0x010fe2000000000c */
[----:B------:R-:W-:Y:S01]  /*90c0*/  SHF.L.U32 R34, R34, 0x17, RZ ;  /* 0x0000001722227819 */ /* 0x000fe200000006ff */
[----:B------:R-:W3:Y:S01]  /*90d0*/  MUFU.EX2 R47, R47 ;  /* 0x0000002f002f7308 */ /* 0x000ee20000000800 */
[----:B------:R-:W-:Y:S01]  /*90e0*/  SHF.L.U32 R30, R30, 0x17, RZ ;  /* 0x000000171e1e7819 */ /* 0x000fe200000006ff */
[----:B--2---:R-:W-:Y:S01]  /*90f0*/  FFMA R42, R41, R0, 1 ;  /* 0x3f800000292a7423 */ /* 0x004fe20000000000 */
[----:B------:R-:W-:Y:S01]  /*9100*/  SHF.L.U32 R36, R36, 0x17, RZ ;  /* 0x0000001724247819 */ /* 0x000fe200000006ff */
[----:B------:R-:W-:Y:S01]  /*9110*/  FFMA R48, R33, R48, 1 ;  /* 0x3f80000021307423 */ /* 0x000fe20000000030 */
[----:B------:R-:W-:Y:S01]  /*9120*/  SHF.L.U32 R51, R51, 0x17, RZ ;  /* 0x0000001733337819 */ /* 0x000fe200000006ff */
[----:B------:R-:W-:Y:S01]  /*9130*/  FFMA R45, R34, R45, 1 ;  /* 0x3f800000222d7423 */ /* 0x000fe2000000002d */
[----:B------:R-:W-:Y:S01]  /*9140*/  SHF.L.U32 R53, R53, 0x17, RZ ;  /* 0x0000001735357819 */ /* 0x000fe200000006ff */
[----:B------:R-:W2:Y:S01]  /*9150*/  MUFU.EX2 R3, R38 ;  /* 0x0000002600037308 */ /* 0x000ea20000000800 */
[----:B-1----:R-:W-:Y:S01]  /*9160*/  FFMA R41, R35, R52, 1 ;  /* 0x3f80000023297423 */ /* 0x002fe20000000034 */
[----:B------:R-:W-:-:S06]  /*9170*/  FFMA R56, R49, R28, 1 ;  /* 0x3f80000031387423 */ /* 0x000fcc000000001c */
[----:B------:R-:W1:Y:S01]  /*9180*/  MUFU.EX2 R40, R40 ;  /* 0x0000002800287308 */ /* 0x000e620000000800 */
[----:B---3--:R-:W-:-:S07]  /*9190*/  FFMA R52, R30, R47, 1 ;  /* 0x3f8000001e347423 */ /* 0x008fce000000002f */
[----:B------:R-:W3:Y:S01]  /*91a0*/  MUFU.EX2 R32, R27 ;  /* 0x0000001b00207308 */ /* 0x000ee20000000800 */
[----:B--2---:R-:W-:Y:S01]  /*91b0*/  FFMA R43, R36, R3, 1 ;  /* 0x3f800000242b7423 */ /* 0x004fe20000000003 */
[----:B-1----:R-:W-:Y:S01]  /*91c0*/  FFMA R51, R51, R40, 1 ;  /* 0x3f80000033337423 */ /* 0x002fe20000000028 */
[----:B---3--:R-:W-:Y:S01]  /*91d0*/  FFMA R53, R53, R32, 1 ;  /* 0x3f80000035357423 */ /* 0x008fe20000000020 */
[----:B------:R-:W-:Y:S06]  /*91e0*/  @P1 BRA `(.L_x_227) ;  /* 0x0000000000141947 */ /* 0x000fec0003800000 */
[----:B------:R-:W-:Y:S02]  /*91f0*/  MOV R0, R54 ;  /* 0x0000003600007202 */ /* 0x000fe40000000f00 */
[----:B------:R-:W-:-:S07]  /*9200*/  MOV R12, 0x9220 ;  /* 0x00009220000c7802 */ /* 0x000fce0000000f00 */
[----:B------:R-:W-:Y:S05]  /*9210*/  CALL.REL.NOINC `($__internal_0_$__cuda_sm20_rcp_rn_f32_slowpath) ;  /* 0x0000004c000c7944 */ /* 0x000fea0003c00000 */
[----:B------:R-:W-:Y:S01]  /*9220*/  IMAD.MOV.U32 R27, RZ, RZ, R0 ;  /* 0x000000ffff1b7224 */ /* 0x000fe200078e0000 */
[----:B------:R-:W-:Y:S06]  /*9230*/  BRA `(.L_x_228) ;  /* 0x0000000000107947 */ /* 0x000fec0003800000 */
.L_x_227:
[----:B------:R-:W1:Y:S02]  /*9240*/  MUFU.RCP R27, R54 ;  /* 0x00000036001b7308 */ /* 0x000e640000001000 */
[----:B-1----:R-:W-:-:S04]  /*9250*/  FFMA R0, R54, R27, -1 ;  /* 0xbf80000036007423 */ /* 0x002fc8000000001b */
[----:B------:R-:W-:-:S04]  /*9260*/  FADD.FTZ R0, -R0, -RZ ;  /* 0x800000ff00007221 */ /* 0x000fc80000010100 */
[----:B------:R-:W-:-:S07]  /*9270*/  FFMA R27, R27, R0, R27 ;  /* 0x000000001b1b7223 */ /* 0x000fce000000001b */
.L_x_228:
[----:B------:R-:W-:Y:S05]  /*9280*/  BSYNC B1 ;  /* 0x0000000000017941 */ /* 0x000fea0003800000 */
.L_x_226:
        /* <DEDUP_REMOVED lines=10> */
.L_x_230:
[----:B------:R-:W1:Y:S02]  /*9330*/  MUFU.RCP R28, R55 ;  /* 0x00000037001c7308 */ /* 0x000e640000001000 */
[----:B-1----:R-:W-:-:S04]  /*9340*/  FFMA R0, R55, R28, -1 ;  /* 0xbf80000037007423 */ /* 0x002fc8000000001c */
[----:B------:R-:W-:-:S04]  /*9350*/  FADD.FTZ R3, -R0, -RZ ;  /* 0x800000ff00037221 */ /* 0x000fc80000010100 */
[----:B------:R-:W-:-:S07]  /*9360*/  FFMA R28, R28, R3, R28 ;  /* 0x000000031c1c7223 */ /* 0x000fce000000001c */
.L_x_231:
[----:B------:R-:W-:Y:S05]  /*9370*/  BSYNC B1 ;  /* 0x0000000000017941 */ /* 0x000fea0003800000 */
.L_x_229:
        /* <DEDUP_REMOVED lines=10> */
.L_x_233:
[----:B------:R-:W1:Y:S02]  /*9420*/  MUFU.RCP R29, R44 ;  /* 0x0000002c001d7308 */ /* 0x000e640000001000 */
[----:B-1----:R-:W-:-:S04]  /*9430*/  FFMA R0, R44, R29, -1 ;  /* 0xbf8000002c007423 */ /* 0x002fc8000000001d */
[----:B------:R-:W-:-:S04]  /*9440*/  FADD.FTZ R0, -R0, -RZ ;  /* 0x800000ff00007221 */ /* 0x000fc80000010100 */
[----:B------:R-:W-:-:S07]  /*9450*/  FFMA R29, R29, R0, R29 ;  /* 0x000000001d1d7223 */ /* 0x000fce000000001d */
.L_x_234:
[----:B------:R-:W-:Y:S05]  /*9460*/  BSYNC B1 ;  /* 0x0000000000017941 */ /* 0x000fea0003800000 */
.L_x_232:
        /* <DEDUP_REMOVED lines=10> */
.L_x_236:
[----:B------:R-:W1:Y:S02]  /*9510*/  MUFU.RCP R30, R31 ;  /* 0x0000001f001e7308 */ /* 0x000e640000001000 */
[----:B-1----:R-:W-:-:S04]  /*9520*/  FFMA R0, R31, R30, -1 ;  /* 0xbf8000001f007423 */ /* 0x002fc8000000001e */
[----:B------:R-:W-:-:S04]  /*9530*/  FADD.FTZ R3, -R0, -RZ ;  /* 0x800000ff00037221 */ /* 0x000fc80000010100 */
[----:B------:R-:W-:-:S07]  /*9540*/  FFMA R30, R30, R3, R30 ;  /* 0x000000031e1e7223 */ /* 0x000fce000000001e */
.L_x_237:
[----:B------:R-:W-:Y:S05]  /*9550*/  BSYNC B1 ;  /* 0x0000000000017941 */ /* 0x000fea0003800000 */
.L_x_235:
        /* <DEDUP_REMOVED lines=10> */
.L_x_239:
[----:B------:R-:W1:Y:S02]  /*9600*/  MUFU.RCP R31, R48 ;  /* 0x00000030001f7308 */ /* 0x000e640000001000 */
[----:B-1----:R-:W-:-:S04]  /*9610*/  FFMA R0, R48, R31, -1 ;  /* 0xbf80000030007423 */ /* 0x002fc8000000001f */
[----:B------:R-:W-:-:S04]  /*9620*/  FADD.FTZ R0, -R0, -RZ ;  /* 0x800000ff00007221 */ /* 0x000fc80000010100 */
[----:B------:R-:W-:-:S07]  /*9630*/  FFMA R31, R31, R0, R31 ;  /* 0x000000001f1f7223 */ /* 0x000fce000000001f */
.L_x_240:
[----:B------:R-:W-:Y:S05]  /*9640*/  BSYNC B1 ;  /* 0x0000000000017941 */ /* 0x000fea0003800000 */
.L_x_238:
        /* <DEDUP_REMOVED lines=10> */
.L_x_242:
[----:B------:R-:W1:Y:S02]  /*96f0*/  MUFU.RCP R33, R50 ;  /* 0x0000003200217308 */ /* 0x000e640000001000 */
[----:B-1----:R-:W-:-:S04]  /*9700*/  FFMA R0, R50, R33, -1 ;  /* 0xbf80000032007423 */ /* 0x002fc80000000021 */
[----:B------:R-:W-:-:S04]  /*9710*/  FADD.FTZ R0, -R0, -RZ ;  /* 0x800000ff00007221 */ /* 0x000fc80000010100 */
[----:B------:R-:W-:-:S07]  /*9720*/  FFMA R33, R33, R0, R33 ;  /* 0x0000000021217223 */ /* 0x000fce0000000021 */
.L_x_243:
[----:B------:R-:W-:Y:S05]  /*9730*/  BSYNC B1 ;  /* 0x0000000000017941 */ /* 0x000fea0003800000 */
.L_x_241:
        /* <DEDUP_REMOVED lines=10> */
.L_x_245:
[----:B------:R-:W1:Y:S02]  /*97e0*/  MUFU.RCP R32, R37 ;  /* 0x0000002500207308 */ /* 0x000e640000001000 */
[----:B-1----:R-:W-:-:S04]  /*97f0*/  FFMA R0, R37, R32, -1 ;  /* 0xbf80000025007423 */ /* 0x002fc80000000020 */
[----:B------:R-:W-:-:S04]  /*9800*/  FADD.FTZ R3, -R0, -RZ ;  /* 0x800000ff00037221 */ /* 0x000fc80000010100 */
[----:B------:R-:W-:-:S07]  /*9810*/  FFMA R32, R32, R3, R32 ;  /* 0x0000000320207223 */ /* 0x000fce0000000020 */
.L_x_246:
[----:B------:R-:W-:Y:S05]  /*9820*/  BSYNC B1 ;  /* 0x0000000000017941 */ /* 0x000fea0003800000 */
.L_x_244:
        /* <DEDUP_REMOVED lines=10> */
.L_x_248:
[----:B------:R-:W1:Y:S02]  /*98d0*/  MUFU.RCP R35, R42 ;  /* 0x0000002a00237308 */ /* 0x000e640000001000 */
[----:B-1----:R-:W-:-:S04]  /*98e0*/  FFMA R0, R42, R35, -1 ;  /* 0xbf8000002a007423 */ /* 0x002fc80000000023 */
[----:B------:R-:W-:-:S04]  /*98f0*/  FADD.FTZ R0, -R0, -RZ ;  /* 0x800000ff00007221 */ /* 0x000fc80000010100 */
[----:B------:R-:W-:-:S07]  /*9900*/  FFMA R35, R35, R0, R35 ;  /* 0x0000000023237223 */ /* 0x000fce0000000023 */
.L_x_249:
[----:B------:R-:W-:Y:S05]  /*9910*/  BSYNC B1 ;  /* 0x0000000000017941 */ /* 0x000fea0003800000 */
.L_x_247:
        /* <DEDUP_REMOVED lines=10> */
.L_x_251:
[----:B------:R-:W1:Y:S02]  /*99c0*/  MUFU.RCP R34, R41 ;  /* 0x0000002900227308 */ /* 0x000e640000001000 */
[----:B-1----:R-:W-:-:S04]  /*99d0*/  FFMA R0, R41, R34, -1 ;  /* 0xbf80000029007423 */ /* 0x002fc80000000022 */
[----:B------:R-:W-:-:S04]  /*99e0*/  FADD.FTZ R3, -R0, -RZ ;  /* 0x800000ff00037221 */ /* 0x000fc80000010100 */
[----:B------:R-:W-:-:S07]  /*99f0*/  FFMA R34, R34, R3, R34 ;  /* 0x0000000322227223 */ /* 0x000fce0000000022 */
.L_x_252:
[----:B------:R-:W-:Y:S05]  /*9a00*/  BSYNC B1 ;  /* 0x0000000000017941 */ /* 0x000fea0003800000 */
.L_x_250:
        /* <DEDUP_REMOVED lines=10> */
.L_x_254:
[----:B------:R-:W1:Y:S02]  /*9ab0*/  MUFU.RCP R37, R46 ;  /* 0x0000002e00257308 */ /* 0x000e640000001000 */
[----:B-1----:R-:W-:-:S04]  /*9ac0*/  FFMA R0, R46, R37, -1 ;  /* 0xbf8000002e007423 */ /* 0x002fc80000000025 */
[----:B------:R-:W-:-:S04]  /*9ad0*/  FADD.FTZ R0, -R0, -RZ ;  /* 0x800000ff00007221 */ /* 0x000fc80000010100 */
[----:B------:R-:W-:-:S07]  /*9ae0*/  FFMA R37, R37, R0, R37 ;  /* 0x0000000025257223 */ /* 0x000fce0000000025 */
.L_x_255:
[----:B------:R-:W-:Y:S05]  /*9af0*/  BSYNC B1 ;  /* 0x0000000000017941 */ /* 0x000fea0003800000 */
.L_x_253:
        /* <DEDUP_REMOVED lines=10> */
.L_x_257:
[----:B------:R-:W1:Y:S02]  /*9ba0*/  MUFU.RCP R36, R45 ;  /* 0x0000002d00247308 */ /* 0x000e640000001000 */
[----:B-1----:R-:W-:-:S04]  /*9bb0*/  FFMA R0, R45, R36, -1 ;  /* 0xbf8000002d007423 */ /* 0x002fc80000000024 */
[----:B------:R-:W-:-:S04]  /*9bc0*/  FADD.FTZ R3, -R0, -RZ ;  /* 0x800000ff00037221 */ /* 0x000fc80000010100 */
[----:B------:R-:W-:-:S07]  /*9bd0*/  FFMA R36, R36, R3, R36 ;  /* 0x0000000324247223 */ /* 0x000fce0000000024 */
.L_x_258:
[----:B------:R-:W-:Y:S05]  /*9be0*/  BSYNC B1 ;  /* 0x0000000000017941 */ /* 0x000fea0003800000 */
.L_x_256:
        /* <DEDUP_REMOVED lines=10> */
.L_x_260:
[----:B------:R-:W1:Y:S02]  /*9c90*/  MUFU.RCP R41, R52 ;  /* 0x0000003400297308 */ /* 0x000e640000001000 */
[----:B-1----:R-:W-:-:S04]  /*9ca0*/  FFMA R0, R52, R41, -1 ;  /* 0xbf80000034007423 */ /* 0x002fc80000000029 */
[----:B------:R-:W-:-:S04]  /*9cb0*/  FADD.FTZ R0, -R0, -RZ ;  /* 0x800000ff00007221 */ /* 0x000fc80000010100 */
[----:B------:R-:W-:-:S07]  /*9cc0*/  FFMA R41, R41, R0, R41 ;  /* 0x0000000029297223 */ /* 0x000fce0000000029 */
.L_x_261:
[----:B------:R-:W-:Y:S05]  /*9cd0*/  BSYNC B1 ;  /* 0x0000000000017941 */ /* 0x000fea0003800000 */
.L_x_259:
        /* <DEDUP_REMOVED lines=10> */
.L_x_263:
[----:B------:R-:W1:Y:S02]  /*9d80*/  MUFU.RCP R40, R43 ;  /* 0x0000002b00287308 */ /* 0x000e640000001000 */
[----:B-1----:R-:W-:-:S04]  /*9d90*/  FFMA R0, R43, R40, -1 ;  /* 0xbf8000002b007423 */ /* 0x002fc80000000028 */
[----:B------:R-:W-:-:S04]  /*9da0*/  FADD.FTZ R3, -R0, -RZ ;  /* 0x800000ff00037221 */ /* 0x000fc80000010100 */
[----:B------:R-:W-:-:S07]  /*9db0*/  FFMA R40, R40, R3, R40 ;  /* 0x0000000328287223 */ /* 0x000fce0000000028 */
.L_x_264:
[----:B------:R-:W-:Y:S05]  /*9dc0*/  BSYNC B1 ;  /* 0x0000000000017941 */ /* 0x000fea0003800000 */
.L_x_262:
        /* <DEDUP_REMOVED lines=10> */
.L_x_266:
[----:B------:R-:W1:Y:S02]  /*9e70*/  MUFU.RCP R43, R56 ;  /* 0x00000038002b7308 */ /* 0x000e640000001000 */
[----:B-1----:R-:W-:-:S04]  /*9e80*/  FFMA R0, R56, R43, -1 ;  /* 0xbf80000038007423 */ /* 0x002fc8000000002b */
[----:B------:R-:W-:-:S04]  /*9e90*/  FADD.FTZ R0, -R0, -RZ ;  /* 0x800000ff00007221 */ /* 0x000fc80000010100 */
[----:B------:R-:W-:-:S07]  /*9ea0*/  FFMA R43, R43, R0, R43 ;  /* 0x000000002b2b7223 */ /* 0x000fce000000002b */
.L_x_267:
[----:B------:R-:W-:Y:S05]  /*9eb0*/  BSYNC B1 ;  /* 0x0000000000017941 */ /* 0x000fea0003800000 */
.L_x_265:
        /* <DEDUP_REMOVED lines=10> */
.L_x_269:
[----:B------:R-:W1:Y:S02]  /*9f60*/  MUFU.RCP R42, R51 ;  /* 0x00000033002a7308 */ /* 0x000e640000001000 */
[----:B-1----:R-:W-:-:S04]  /*9f70*/  FFMA R0, R51, R42, -1 ;  /* 0xbf80000033007423 */ /* 0x002fc8000000002a */
[----:B------:R-:W-:-:S04]  /*9f80*/  FADD.FTZ R3, -R0, -RZ ;  /* 0x800000ff00037221 */ /* 0x000fc80000010100 */
[----:B------:R-:W-:-:S07]  /*9f90*/  FFMA R42, R42, R3, R42 ;  /* 0x000000032a2a7223 */ /* 0x000fce000000002a */
.L_x_270:
[----:B------:R-:W-:Y:S05]  /*9fa0*/  BSYNC B1 ;  /* 0x0000000000017941 */ /* 0x000fea0003800000 */
.L_x_268:
        /* <DEDUP_REMOVED lines=9> */
.L_x_272:
[----:B------:R-:W1:Y:S02]  /*a040*/  MUFU.RCP R0, R53 ;  /* 0x0000003500007308 */ /* 0x000e640000001000 */
[----:B-1----:R-:W-:-:S04]  /*a050*/  FFMA R3, R53, R0, -1 ;  /* 0xbf80000035037423 */ /* 0x002fc80000000000 */
[----:B------:R-:W-:-:S04]  /*a060*/  FADD.FTZ R3, -R3, -RZ ;  /* 0x800000ff03037221 */ /* 0x000fc80000010100 */
[----:B------:R-:W-:-:S07]  /*a070*/  FFMA R0, R0, R3, R0 ;  /* 0x0000000300007223 */ /* 0x000fce0000000000 */
.L_x_273:
[----:B------:R-:W-:Y:S05]  /*a080*/  BSYNC B1 ;  /* 0x0000000000017941 */ /* 0x000fea0003800000 */
.L_x_271:
        /* <DEDUP_REMOVED lines=46> */
.L_x_275:
[----:B------:R-:W-:Y:S05]  /*a370*/  BSYNC B0 ;  /* 0x0000000000007941 */ /* 0x000fea0003800000 */
.L_x_274:
[----:B------:R-:W-:Y:S06]  /*a380*/  BAR.SYNC.DEFER_BLOCKING 0x1, 0x100 ;  /* 0x0044000000007b1d */ /* 0x000fec0000010000 */
[----:B------:R-:W-:Y:S04]  /*a390*/  BSSY B0, `(.L_x_276) ;  /* 0x0000009000007945 */ /* 0x000fe80003800000 */
[----:B------:R-:W-:Y:S05]  /*a3a0*/  @P0 BRA `(.L_x_277) ;  /* 0x00000000001c0947 */ /* 0x000fea0003800000 */
[----:B------:R-:W-:-:S13]  /*a3b0*/  ISETP.NE.AND P0, PT, R103, 0x3, PT ;  /* 0x000000036700780c */ /* 0x000fda0003f05270 */
[----:B------:R-:W-:Y:S05]  /*a3c0*/  @!P0 BRA `(.L_x_278) ;  /* 0x0000000000048947 */ /* 0x000fea0003800000 */
[----:B------:R-:W-:Y:S01]  /*a3d0*/  BPT.TRAP 0x1 ;  /* 0x000000040000795c */ /* 0x000fe20000300000 */
.L_x_278:
[----:B------:R-:W-:-:S04]  /*a3e0*/  ULEA UR4, UR40, UR51, 0x3 ;  /* 0x0000003328047291 */ /* 0x000fc8000f8e183f */
[----:B------:R-:W-:-:S04]  /*a3f0*/  UIADD3 UR4, UR4, 0x80, URZ ;  /* 0x0000008004047890 */ /* 0x000fc8000fffe03f */
[----:B------:R-:W-:-:S09]  /*a400*/  UPRMT UR4, UR50, 0x654, UR4 ;  /* 0x0000065432047896 */ /* 0x000fd20008000004 */
[----:B------:R-:W-:Y:S03]  /*a410*/  SYNCS.ARRIVE.TRANS64.RED.A1T0 RZ, [UR4], RZ ;  /* 0x000000ffffff79a7 */ /* 0x000fe60008100404 */
.L_x_277:
[----:B------:R-:W-:Y:S05]  /*a420*/  BSYNC B0 ;  /* 0x0000000000007941 */ /* 0x000fea0003800000 */
.L_x_276:
[----:B------:R-:W-:Y:S01]  /*a430*/  IADD3 R16, P0, R16, UR38, RZ ;  /* 0x0000002610107c10 */ /* 0x000fe2000ff1e0ff */
[----:B------:R-:W-:Y:S01]  /*a440*/  ULDC.64 UR4, c[0x0][0x8f8] ;  /* 0x00023e0000047ab9 */ /* 0x000fe20000000a00 */
[----:B------:R-:W-:Y:S01]  /*a450*/  UIADD3 UR40, UR40, 0x1, URZ ;  /* 0x0000000128287890 */ /* 0x000fe2000fffe03f */
[----:B-1----:R-:W-:Y:S01]  /*a460*/  PRMT R0, RZ, 0x7610, R0 ;  /* 0x00007610ff007816 */ /* 0x002fe20000000000 */
[----:B------:R-:W-:Y:S01]  /*a470*/  UMOV UR47, 0xffffffff ;  /* 0xffffffff002f7882 */ /* 0x000fe20000000000 */
[----:B------:R-:W-:Y:S01]  /*a480*/  IADD3.X R17, R17, UR37, RZ, P0, !PT ;  /* 0x0000002511117c10 */ /* 0x000fe200087fe4ff */
[----:B------:R-:W-:Y:S01]  /*a490*/  UISETP.NE.AND UP0, UPT, UR40, 0x4, UPT ;  /* 0x000000042800788c */ /* 0x000fe2000bf05270 */
[----:B------:R-:W-:Y:S02]  /*a4a0*/  ISETP.GE.U32.AND P0, PT, R16, UR4, PT ;  /* 0x0000000410007c0c */ /* 0x000fe4000bf06070 */
[----:B------:R-:W-:Y:S01]  /*a4b0*/  MOV R22, 0xffffffff ;  /* 0xffffffff00167802 */ /* 0x000fe20000000f00 */
[----:B------:R-:W-:Y:S01]  /*a4c0*/  USEL UR40, UR40, URZ, UP0 ;  /* 0x0000003f28287287 */ /* 0x000fe20008000000 */
[----:B------:R-:W-:-:S02]  /*a4d0*/  ISETP.GE.U32.AND.EX P0, PT, R17, UR5, PT, P0 ;  /* 0x0000000511007c0c */ /* 0x000fc4000bf06100 */
[----:B------:R-:W-:-:S11]  /*a4e0*/  MOV R23, 0xffffffff ;  /* 0xffffffff00177802 */ /* 0x000fd60000000f00 */
[----:B------:R-:W-:Y:S05]  /*a4f0*/  @P0 BRA `(.L_x_279) ;  /* 0x00000004004c0947 */ /* 0x000fea0003800000 */
[----:B------:R-:W1:Y:S01]  /*a500*/  LDC.64 R10, c[0x0][0x8d0] ;  /* 0x00023400ff0a7b82 */ /* 0x000e620000000a00 */
[----:B------:R-:W2:Y:S01]  /*a510*/  S2R R12, SR_CTAID.X ;  /* 0x00000000000c7919 */ /* 0x000ea20000002500 */
[----:B------:R-:W-:Y:S01]  /*a520*/  MOV R8, R16 ;  /* 0x0000001000087202 */ /* 0x000fe20000000f00 */
[----:B------:R-:W-:Y:S01]  /*a530*/  IMAD.MOV.U32 R9, RZ, RZ, R17 ;  /* 0x000000ffff097224 */ /* 0x000fe200078e0011 */
[----:B------:R-:W3:Y:S04]  /*a540*/  S2R R20, SR_CTAID.Y ;  /* 0x0000000000147919 */ /* 0x000ee80000002600 */
[----:B------:R-:W4:Y:S08]  /*a550*/  LDC R0, c[0x0][0x8d8] ;  /* 0x00023600ff007b82 */ /* 0x000f300000000800 */
[----:B------:R-:W2:Y:S01]  /*a560*/  LDC.64 R14, c[0x0][0x8c8] ;  /* 0x00023200ff0e7b82 */ /* 0x000ea20000000a00 */
[----:B-1----:R-:W-:-:S04]  /*a570*/  ISETP.NE.U32.AND P0, PT, R10, RZ, PT ;  /* 0x000000ff0a00720c */ /* 0x002fc80003f05070 */
[----:B------:R-:W-:-:S13]  /*a580*/  ISETP.NE.AND.EX P0, PT, R11, RZ, PT, P0 ;  /* 0x000000ff0b00720c */ /* 0x000fda0003f05300 */
[----:B--234-:R-:W-:Y:S05]  /*a590*/  @!P0 BRA `(.L_x_280) ;  /* 0x0000000000288947 */ /* 0x01cfea0003800000 */
[----:B------:R-:W1:Y:S02]  /*a5a0*/  LDC R3, c[0x0][0x8dc] ;  /* 0x00023700ff037b82 */ /* 0x000e640000000800 */
[----:B-1----:R-:W-:-:S04]  /*a5b0*/  IADD3 R3, P0, R16, R3, RZ ;  /* 0x0000000310037210 */ /* 0x002fc80007f1e0ff */
        /* <DEDUP_REMOVED lines=8> */
.L_x_280:
[-CC-:B------:R-:W-:Y:S01]  /*a640*/  SHF.R.U64 R29, R8, R0.reuse, R9.reuse ;  /* 0x00000000081d7219 */ /* 0x180fe20000001209 */
[----:B------:R-:W1:Y:S01]  /*a650*/  LDC.64 R24, c[0x0][0x8e8] ;  /* 0x00023a00ff187b82 */ /* 0x000e620000000a00 */
[----:B------:R-:W-:Y:S01]  /*a660*/  SHF.R.U32.HI R0, RZ, R0, R9 ;  /* 0x00000000ff007219 */ /* 0x000fe20000011609 */
[----:B------:R-:W-:Y:S01]  /*a670*/  ULDC UR4, c[0x0][0x150] ;  /* 0x0000540000047ab9 */ /* 0x000fe20000000800 */
[----:B------:R-:W-:Y:S02]  /*a680*/  IADD3 R3, P0, RZ, -R29, RZ ;  /* 0x8000001dff037210 */ /* 0x000fe40007f1e0ff */
[----:B------:R-:W-:Y:S02]  /*a690*/  I2FP.F32.U32 R7, R12 ;  /* 0x0000000c00077245 */ /* 0x000fe40000201000 */
[----:B------:R-:W-:Y:S01]  /*a6a0*/  IADD3.X R5, RZ, ~R0, RZ, P0, !PT ;  /* 0x80000000ff057210 */ /* 0x000fe200007fe4ff */
[----:B------:R-:W2:Y:S02]  /*a6b0*/  LDC R6, c[0x0][0x8c0] ;  /* 0x00023000ff067b82 */ /* 0x000ea40000000800 */
[----:B------:R-:W-:Y:S01]  /*a6c0*/  FMUL R7, R7, UR4 ;  /* 0x0000000407077c20 */ /* 0x000fe20008400000 */
[----:B------:R-:W-:Y:S01]  /*a6d0*/  ULDC UR4, c[0x0][0x154] ;  /* 0x0000550000047ab9 */ /* 0x000fe20000000800 */
[----:B------:R-:W-:-:S02]  /*a6e0*/  IMAD R0, R5, R14, RZ ;  /* 0x0000000e05007224 */ /* 0x000fc400078e02ff */
[C---:B------:R-:W-:Y:S02]  /*a6f0*/  IMAD.WIDE.U32 R4, R3.reuse, R14, R16 ;  /* 0x0000000e03047225 */ /* 0x040fe400078e0010 */
[----:B------:R-:W3:Y:S01]  /*a700*/  LDC R8, c[0x0][0x8b0] ;  /* 0x00022c00ff087b82 */ /* 0x000ee20000000800 */
[----:B------:R-:W4:Y:S01]  /*a710*/  F2I.U32.TRUNC.NTZ R7, R7 ;  /* 0x0000000700077305 */ /* 0x000f22000020f000 */
[----:B------:R-:W-:Y:S01]  /*a720*/  IMAD R3, R3, R15, R0 ;  /* 0x0000000f03037224 */ /* 0x000fe200078e0200 */
[----:B------:R-:W-:-:S03]  /*a730*/  I2FP.F32.U32 R0, R20 ;  /* 0x0000001400007245 */ /* 0x000fc60000201000 */
[----:B------:R-:W-:Y:S02]  /*a740*/  IMAD.IADD R3, R5, 0x1, R3 ;  /* 0x0000000105037824 */ /* 0x000fe400078e0203 */
[----:B------:R-:W5:Y:S01]  /*a750*/  LDC R11, c[0x0][0x900] ;  /* 0x00024000ff0b7b82 */ /* 0x000f620000000800 */
[----:B-1----:R-:W-:-:S04]  /*a760*/  ISETP.NE.U32.AND P0, PT, R24, RZ, PT ;  /* 0x000000ff1800720c */ /* 0x002fc80003f05070 */
[----:B------:R-:W-:-:S03]  /*a770*/  ISETP.NE.AND.EX P0, PT, R25, RZ, PT, P0 ;  /* 0x000000ff1900720c */ /* 0x000fc60003f05300 */
[----:B------:R-:W1:Y:S01]  /*a780*/  LDC R9, c[0x0][0x144] ;  /* 0x00005100ff097b82 */ /* 0x000e620000000800 */
[-CC-:B--2---:R-:W-:Y:S02]  /*a790*/  SHF.R.U64 R10, R4, R6.reuse, R3.reuse ;  /* 0x00000006040a7219 */ /* 0x184fe40000001203 */
[----:B------:R-:W-:Y:S01]  /*a7a0*/  SHF.R.U32.HI R3, RZ, R6, R3 ;  /* 0x00000006ff037219 */ /* 0x000fe20000011603 */
[----:B------:R-:W-:Y:S01]  /*a7b0*/  FMUL R6, R0, UR4 ;  /* 0x0000000400067c20 */ /* 0x000fe20008400000 */
[----:B----4-:R-:W-:-:S03]  /*a7c0*/  IADD3 R7, -R7, RZ, RZ ;  /* 0x000000ff07077210 */ /* 0x010fc60007ffe1ff */
[----:B------:R-:W2:Y:S01]  /*a7d0*/  LDC R21, c[0x0][0x148] ;  /* 0x00005200ff157b82 */ /* 0x000ea20000000800 */
[----:B------:R4:W1:Y:S01]  /*a7e0*/  F2I.U32.TRUNC.NTZ R14, R6 ;  /* 0x00000006000e7305 */ /* 0x000862000020f000 */
[-CC-:B---3--:R-:W-:Y:S02]  /*a7f0*/  SHF.R.U64 R13, R10, R8.reuse, R3.reuse ;  /* 0x000000080a0d7219 */ /* 0x188fe40000001203 */
[----:B------:R-:W-:-:S04]  /*a800*/  SHF.R.U32.HI R0, RZ, R8, R3 ;  /* 0x00000008ff007219 */ /* 0x000fc80000011603 */
[----:B------:R-:W3:Y:S01]  /*a810*/  LDC R22, c[0x0][0x8f0] ;  /* 0x00023c00ff167b82 */ /* 0x000ee20000000800 */
[-CC-:B-----5:R-:W-:Y:S02]  /*a820*/  SHF.R.U64 R15, R13, R11.reuse, R0.reuse ;  /* 0x0000000b0d0f7219 */ /* 0x1a0fe40000001200 */
[----:B------:R-:W-:Y:S02]  /*a830*/  SHF.R.U32.HI R5, RZ, R11, R0 ;  /* 0x0000000bff057219 */ /* 0x000fe40000011600 */
[----:B------:R-:W-:-:S03]  /*a840*/  MOV R4, R15 ;  /* 0x0000000f00047202 */ /* 0x000fc60000000f00 */
[----:B------:R-:W2:Y:S01]  /*a850*/  LDC R26, c[0x0][0x8e0] ;  /* 0x00023800ff1a7b82 */ /* 0x000ea20000000800 */
[----:B-1----:R-:W-:-:S07]  /*a860*/  IMAD R23, R9, R7, R12 ;  /* 0x0000000709177224 */ /* 0x002fce00078e020c */
[----:B------:R-:W1:Y:S08]  /*a870*/  LDC R27, c[0x0][0x8b8] ;  /* 0x00022e00ff1b7b82 */ /* 0x000e700000000800 */
[----:B------:R-:W1:Y:S01]  /*a880*/  LDC R28, c[0x0][0x8a8] ;  /* 0x00022a00ff1c7b82 */ /* 0x000e620000000800 */
[----:B---34-:R-:W-:Y:S05]  /*a890*/  @!P0 BRA `(.L_x_281) ;  /* 0x0000000000288947 */ /* 0x018fea0003800000 */
[----:B------:R-:W3:Y:S02]  /*a8a0*/  LDC R0, c[0x0][0x8f4] ;  /* 0x00023d00ff007b82 */ /* 0x000ee40000000800 */
[----:B---3--:R-:W-:-:S04]  /*a8b0*/  IADD3 R3, P0, R15, R0, RZ ;  /* 0x000000000f037210 */ /* 0x008fc80007f1e0ff */
[----:B------:R-:W-:-:S05]  /*a8c0*/  IADD3.X R11, RZ, R5, RZ, P0, !PT ;  /* 0x00000005ff0b7210 */ /* 0x000fca00007fe4ff */
[----:B------:R-:W-:-:S04]  /*a8d0*/  IMAD.WIDE.U32 R4, R11, R24, RZ ;  /* 0x000000180b047225 */ /* 0x000fc800078e00ff */
[----:B------:R-:W-:-:S04]  /*a8e0*/  IMAD.WIDE.U32 R6, P0, R3, R25, R4 ;  /* 0x0000001903067225 */ /* 0x000fc80007800004 */
[----:B------:R-:W-:Y:S01]  /*a8f0*/  IMAD.WIDE.U32 R4, R3, R24, RZ ;  /* 0x0000001803047225 */ /* 0x000fe200078e00ff */
[----:B------:R-:W-:-:S03]  /*a900*/  IADD3.X R9, RZ, RZ, RZ, P0, !PT ;  /* 0x000000ffff097210 */ /* 0x000fc600007fe4ff */
[----:B------:R-:W-:Y:S01]  /*a910*/  IMAD.MOV.U32 R8, RZ, RZ, R7 ;  /* 0x000000ffff087224 */ /* 0x000fe200078e0007 */
[----:B------:R-:W-:-:S05]  /*a920*/  IADD3 RZ, P0, R5, R6, RZ ;  /* 0x0000000605ff7210 */ /* 0x000fca0007f1e0ff */
[----:B------:R-:W-:-:S08]  /*a930*/  IMAD.WIDE.U32.X R4, R11, R25, R8, P0 ;  /* 0x000000190b047225 */ /* 0x000fd000000e0408 */
.L_x_281:
[----:B------:R-:W-:Y:S02]  /*a940*/  ISETP.NE.AND P0, PT, R2, 0x1, PT ;  /* 0x000000010200780c */ /* 0x000fe40003f05270 */
[----:B------:R-:W-:Y:S02]  /*a950*/  SHF.R.U64 R3, R4, R22, R5 ;  /* 0x0000001604037219 */ /* 0x000fe40000001205 */
[----:B------:R-:W-:Y:S02]  /*a960*/  LOP3.LUT R0, R13, R96, RZ, 0xc0, !PT ;  /* 0x000000600d007212 */ /* 0x000fe400078ec0ff */
[----:B------:R-:W-:Y:S02]  /*a970*/  IADD3 R14, -R14, RZ, RZ ;  /* 0x000000ff0e0e7210 */ /* 0x000fe40007ffe1ff */
[----:B------:R-:W-:Y:S01]  /*a980*/  IADD3 R4, -R3, RZ, RZ ;  /* 0x000000ff03047210 */ /* 0x000fe20007ffe1ff */
[----:B------:R-:W-:Y:S01]  /*a990*/  IMAD R22, R91, R3, R0 ;  /* 0x000000035b167224 */ /* 0x000fe200078e0200 */
[----:B------:R-:W-:-:S02]  /*a9a0*/  LOP3.LUT R3, R10, R95, RZ, 0xc0, !PT ;  /* 0x0000005f0a037212 */ /* 0x000fc400078ec0ff */
[----:B------:R-:W-:Y:S01]  /*a9b0*/  R2UR UR47, R29 ;  /* 0x000000001d2f72ca */ /* 0x000fe200000e0000 */
[----:B--2---:R-:W-:Y:S02]  /*a9c0*/  @P0 IMAD R23, R21, R14, R20 ;  /* 0x0000000e15170224 */ /* 0x004fe400078e0214 */
[----:B------:R-:W-:Y:S02]  /*a9d0*/  IMAD R0, R4, R26, R15 ;  /* 0x0000001a04007224 */ /* 0x000fe400078e020f */
[----:B-1----:R-:W-:Y:S02]  /*a9e0*/  IMAD R22, R22, R27, R23 ;  /* 0x0000001b16167224 */ /* 0x002fe400078e0217 */
[----:B------:R-:W-:Y:S01]  /*a9f0*/  IMAD R3, R0, R28, R3 ;  /* 0x0000001c00037224 */ /* 0x000fe200078e0203 */
[----:B------:R-:W-:-:S04]  /*aa00*/  MOV R0, 0x1 ;  /* 0x0000000100007802 */ /* 0x000fc80000000f00 */
[----:B------:R-:W-:Y:S02]  /*aa10*/  SEL R23, R3, R22, !P0 ;  /* 0x0000001603177207 */ /* 0x000fe40004000000 */
[----:B------:R-:W-:-:S07]  /*aa20*/  SEL R22, R22, R3, !P0 ;  /* 0x0000000316167207 */ /* 0x000fce0004000000 */
.L_x_279:
[----:B------:R-:W-:Y:S01]  /*aa30*/  LOP3.LUT P0, RZ, R0, 0xff, RZ, 0xc0, !PT ;  /* 0x000000ff00ff7812 */ /* 0x000fe2000780c0ff */
[----:B------:R-:W-:Y:S02]  /*aa40*/  UIMAD.WIDE.U32 UR4, UR43, -0x55555555, URZ ;  /* 0xaaaaaaab2b0478a5 */ /* 0x000fe4000f8e003f */
[----:B------:R-:W-:Y:S02]  /*aa50*/  UIADD3 UR41, UR41, 0x4, URZ ;  /* 0x0000000429297890 */ /* 0x000fe4000fffe03f */
[----:B------:R-:W-:-:S04]  /*aa60*/  USHF.R.U32.HI UR4, URZ, 0x2, UR5 ;  /* 0x000000023f047899 */ /* 0x000fc80008011605 */
[----:B------:R-:W-:-:S04]  /*aa70*/  UIMAD UR43, UR4, -0x6, UR43 ;  /* 0xfffffffa042b78a4 */ /* 0x000fc8000f8e022b */
[----:B------:R-:W-:Y:S08]  /*aa80*/  @P0 BRA `(.L_x_282) ;  /* 0xffffff6800e80947 */ /* 0x000ff0000383ffff */
[----:B------:R-:W-:-:S13]  /*aa90*/  PLOP3.LUT P0, PT, PT, PT, PT, 0x8, 0x0 ;  /* 0x000000000000781c */ /* 0x000fda0003f0e170 */
.L_x_18:
[----:B------:R-:W-:Y:S05]  /*aaa0*/  @P0 BRA `(.L_x_10) ;  /* 0x0000002800f40947 */ /* 0x000fea0003800000 */
[----:B------:R-:W-:Y:S01]  /*aab0*/  ULDC.64 UR6, c[0x0][0x588] ;  /* 0x0001620000067ab9 */ /* 0x000fe20000000a00 */
[----:B------:R-:W-:Y:S01]  /*aac0*/  ULDC.64 UR4, c[0x0][0x590] ;  /* 0x0001640000047ab9 */ /* 0x000fe20000000a00 */
[----:B------:R-:W-:Y:S01]  /*aad0*/  ISETP.NE.U32.AND P0, PT, RZ, UR6, PT ;  /* 0x00000006ff007c0c */ /* 0x000fe2000bf05070 */
[----:B------:R-:W-:-:S04]  /*aae0*/  DEPBAR.LE SB0, 0x0 ;  /* 0x000080000000791a */ /* 0x000fc80000000000 */
[----:B------:R-:W-:Y:S01]  /*aaf0*/  ISETP.NE.U32.AND P1, PT, RZ, UR4, PT ;  /* 0x00000004ff007c0c */ /* 0x000fe2000bf25070 */
[----:B------:R-:W-:Y:S01]  /*ab00*/  BSSY B0, `(.L_x_283) ;  /* 0x0000015000007945 */ /* 0x000fe20003800000 */
[----:B------:R-:W-:Y:S02]  /*ab10*/  ISETP.NE.AND.EX P0, PT, RZ, UR7, PT, P0 ;  /* 0x00000007ff007c0c */ /* 0x000fe4000bf05300 */
[----:B------:R-:W-:-:S13]  /*ab20*/  ISETP.NE.AND.EX P1, PT, RZ, UR5, PT, P1 ;  /* 0x00000005ff007c0c */ /* 0x000fda000bf25310 */
[----:B------:R-:W-:Y:S05]  /*ab30*/  @P0 BRA P1, `(.L_x_284) ;  /* 0x0000000000440947 */ /* 0x000fea0000800000 */
[----:B------:R-:W-:-:S04]  /*ab40*/  ISETP.NE.U32.AND P0, PT, RZ, UR4, PT ;  /* 0x00000004ff007c0c */ /* 0x000fc8000bf05070 */
[----:B------:R-:W-:-:S13]  /*ab50*/  ISETP.NE.AND.EX P0, PT, RZ, UR5, PT, P0 ;  /* 0x00000005ff007c0c */ /* 0x000fda000bf05300 */
[----:B------:R-:W-:Y:S05]  /*ab60*/  @!P0 BRA `(.L_x_285) ;  /* 0x00000000002c8947 */ /* 0x000fea0003800000 */
[----:B------:R-:W-:-:S13]  /*ab70*/  LOP3.LUT P0, RZ, R88, 0xff, RZ, 0xc0, !PT ;  /* 0x000000ff58ff7812 */ /* 0x000fda000780c0ff */
[----:B------:R-:W-:Y:S05]  /*ab80*/  @!P0 BRA `(.L_x_286) ;  /* 0x0000000000108947 */ /* 0x000fea0003800000 */
[----:B-----5:R-:W-:-:S13]  /*ab90*/  FSETP.NEU.AND P0, PT, R89, RZ, PT ;  /* 0x000000ff5900720b */ /* 0x020fda0003f0d000 */
[----:B------:R-:W-:Y:S05]  /*aba0*/  @!P0 BREAK B0 ;  /* 0x0000000000008942 */ /* 0x000fea0003800000 */
[----:B------:R-:W-:Y:S05]  /*abb0*/  @P0 BRA `(.L_x_284) ;  /* 0x0000000000240947 */ /* 0x000fea0003800000 */
[----:B------:R-:W-:Y:S05]  /*abc0*/  BRA `(.L_x_10) ;  /* 0x0000002800ac7947 */ /* 0x000fea0003800000 */
.L_x_286:
[----:B------:R-:W-:-:S04]  /*abd0*/  ISETP.NE.U32.AND P0, PT, RZ, UR6, PT ;  /* 0x00000006ff007c0c */ /* 0x000fc8000bf05070 */
[----:B------:R-:W-:-:S13]  /*abe0*/  ISETP.NE.AND.EX P0, PT, RZ, UR7, PT, P0 ;  /* 0x00000007ff007c0c */ /* 0x000fda000bf05300 */
[----:B------:R-:W-:Y:S05]  /*abf0*/  @!P0 BREAK B0 ;  /* 0x0000000000008942 */ /* 0x000fea0003800000 */
[----:B------:R-:W-:Y:S05]  /*ac00*/  @P0 BRA `(.L_x_284) ;  /* 0x0000000000100947 */ /* 0x000fea0003800000 */
[----:B------:R-:W-:Y:S05]  /*ac10*/  BRA `(.L_x_10) ;  /* 0x0000002800987947 */ /* 0x000fea0003800000 */
.L_x_285:
[----:B-----5:R-:W-:-:S13]  /*ac20*/  FSETP.NEU.AND P0, PT, R89, RZ, PT ;  /* 0x000000ff5900720b */ /* 0x020fda0003f0d000 */
[----:B------:R-:W-:Y:S05]  /*ac30*/  @!P0 BREAK B0 ;  /* 0x0000000000008942 */ /* 0x000fea0003800000 */
[----:B------:R-:W-:Y:S05]  /*ac40*/  @!P0 BRA `(.L_x_10) ;  /* 0x00000028008c8947 */ /* 0x000fea0003800000 */
.L_x_284:
[----:B------:R-:W-:Y:S05]  /*ac50*/  BSYNC B0 ;  /* 0x0000000000007941 */ /* 0x000fea0003800000 */
.L_x_283:
[----:B------:R-:W-:-:S04]  /*ac60*/  LOP3.LUT R18, R18, 0x1, RZ, 0xfc, !PT ;  /* 0x0000000112127812 */ /* 0x000fc800078efcff */
[----:B------:R-:W-:-:S13]  /*ac70*/  ISETP.NE.AND P0, PT, R18, 0x3, PT ;  /* 0x000000031200780c */ /* 0x000fda0003f05270 */
[----:B------:R-:W-:Y:S05]  /*ac80*/  @!P0 BRA `(.L_x_287) ;  /* 0x0000000000048947 */ /* 0x000fea0003800000 */
[----:B------:R-:W-:Y:S01]  /*ac90*/  BPT.TRAP 0x1 ;  /* 0x000000040000795c */ /* 0x000fe20000300000 */
.L_x_287:
[----:B------:R-:W3:Y:S01]  /*aca0*/  S2UR UR5, SR_CgaCtaId ;  /* 0x00000000000579c3 */ /* 0x000ee20000008800 */
[----:B------:R-:W-:Y:S02]  /*acb0*/  UMOV UR4, 0x400 ;  /* 0x0000040000047882 */ /* 0x000fe40000000000 */
[----:B---3--:R-:W-:-:S04]  /*acc0*/  ULEA UR4, UR5, UR4, 0x18 ;  /* 0x0000000405047291 */ /* 0x008fc8000f8ec03f */
[----:B------:R-:W-:-:S04]  /*acd0*/  ULEA UR4, UR40, UR4, 0x3 ;  /* 0x0000000428047291 */ /* 0x000fc8000f8e183f */
[----:B------:R-:W-:-:S04]  /*ace0*/  UIADD3 UR4, UR4, 0x80, URZ ;  /* 0x0000008004047890 */ /* 0x000fc8000fffe03f */
[----:B------:R-:W-:-:S09]  /*acf0*/  UPRMT UR4, UR5, 0x654, UR4 ;  /* 0x0000065405047896 */ /* 0x000fd20008000004 */
[----:B------:R-:W-:Y:S01]  /*ad00*/  SYNCS.ARRIVE.TRANS64.RED.A1T0 RZ, [UR4], RZ ;  /* 0x000000ffffff79a7 */ /* 0x000fe20008100404 */
[----:B------:R-:W-:Y:S05]  /*ad10*/  BRA `(.L_x_10) ;  /* 0x0000002800587947 */ /* 0x000fea0003800000 */
.L_x_9:
[----:B------:R-:W-:Y:S01]  /*ad20*/  ULDC.64 UR4, c[0x0][0x8f8] ;  /* 0x00023e0000047ab9 */ /* 0x000fe20000000a00 */
[----:B------:R-:W-:Y:S01]  /*ad30*/  PRMT R11, RZ, 0x7610, R11 ;  /* 0x00007610ff0b7816 */ /* 0x000fe2000000000b */
[----:B------:R-:W-:Y:S01]  /*ad40*/  IMAD.MOV.U32 R7, RZ, RZ, -0x1 ;  /* 0xffffffffff077424 */ /* 0x000fe200078e00ff */
[----:B------:R-:W-:Y:S02]  /*ad50*/  ISETP.GE.U32.AND P1, PT, R16, UR4, PT ;  /* 0x0000000410007c0c */ /* 0x000fe4000bf26070 */
[----:B------:R-:W-:Y:S02]  /*ad60*/  MOV R20, 0xffffffff ;  /* 0xffffffff00147802 */ /* 0x000fe40000000f00 */
[----:B------:R-:W-:Y:S02]  /*ad70*/  ISETP.GE.U32.AND.EX P1, PT, R17, UR5, PT, P1 ;  /* 0x0000000511007c0c */ /* 0x000fe4000bf26110 */
[----:B------:R-:W-:-:S11]  /*ad80*/  MOV R6, 0xffffffff ;  /* 0xffffffff00067802 */ /* 0x000fd60000000f00 */
        /* <DEDUP_REMOVED lines=19> */
.L_x_289:
        /* <DEDUP_REMOVED lines=9> */
[----:B------:R-:W-:Y:S01]  /*af50*/  IMAD.WIDE.U32 R6, R9, R24, R16 ;  /* 0x0000001809067225 */ /* 0x000fe200078e0010 */
[----:B------:R-:W-:-:S03]  /*af60*/  ULDC UR4, c[0x0][0x154] ;  /* 0x0000550000047ab9 */ /* 0x000fc60000000800 */
[----:B------:R-:W-:Y:S01]  /*af70*/  IMAD R12, R11, R24, RZ ;  /* 0x000000180b0c7224 */ /* 0x000fe200078e02ff */
[----:B------:R-:W3:Y:S01]  /*af80*/  LDC R15, c[0x0][0x144] ;  /* 0x00005100ff0f7b82 */ /* 0x000ee20000000800 */
[----:B------:R-:W4:Y:S02]  /*af90*/  F2I.U32.TRUNC.NTZ R13, R13 ;  /* 0x0000000d000d7305 */ /* 0x000f24000020f000 */
[----:B------:R-:W-:Y:S02]  /*afa0*/  IMAD R9, R9, R25, R12 ;  /* 0x0000001909097224 */ /* 0x000fe400078e020c */
[----:B------:R-:W-:-:S03]  /*afb0*/  IMAD.MOV.U32 R12, RZ, RZ, -0x1 ;  /* 0xffffffffff0c7424 */ /* 0x000fc600078e00ff */
[----:B------:R-:W5:Y:S01]  /*afc0*/  LDC R22, c[0x0][0x8b0] ;  /* 0x00022c00ff167b82 */ /* 0x000f620000000800 */
[----:B------:R-:W-:Y:S02]  /*afd0*/  IADD3 R7, R7, R9, RZ ;  /* 0x0000000907077210 */ /* 0x000fe40007ffe0ff */
[----:B------:R-:W-:Y:S02]  /*afe0*/  I2FP.F32.U32 R9, R10 ;  /* 0x0000000a00097245 */ /* 0x000fe40000201000 */
[----:B-1----:R-:W-:-:S03]  /*aff0*/  ISETP.NE.U32.AND P1, PT, R30, RZ, PT ;  /* 0x000000ff1e00720c */ /* 0x002fc60003f25070 */
[----:B------:R-:W1:Y:S01]  /*b000*/  LDC R11, c[0x0][0x900] ;  /* 0x00024000ff0b7b82 */ /* 0x000e620000000800 */
[----:B------:R-:W-:Y:S01]  /*b010*/  FMUL R9, R9, UR4 ;  /* 0x0000000409097c20 */ /* 0x000fe20008400000 */
[-CC-:B--2---:R-:W-:Y:S02]  /*b020*/  SHF.R.U64 R14, R6, R20.reuse, R7.reuse ;  /* 0x00000014060e7219 */ /* 0x184fe40000001207 */
[----:B------:R-:W-:Y:S02]  /*b030*/  ISETP.NE.AND.EX P1, PT, R31, RZ, PT, P1 ;  /* 0x000000ff1f00720c */ /* 0x000fe40003f25310 */
[----:B----4-:R-:W-:Y:S02]  /*b040*/  IADD3 R6, -R13, RZ, RZ ;  /* 0x000000ff0d067210 */ /* 0x010fe40007ffe1ff */
[----:B------:R-:W2:Y:S01]  /*b050*/  LDC R27, c[0x0][0x148] ;  /* 0x00005200ff1b7b82 */ /* 0x000ea20000000800 */
[----:B------:R-:W-:Y:S02]  /*b060*/  SHF.R.U32.HI R7, RZ, R20, R7 ;  /* 0x00000014ff077219 */ /* 0x000fe40000011607 */
[----:B------:R4:W1:Y:S01]  /*b070*/  F2I.U32.TRUNC.NTZ R20, R9 ;  /* 0x0000000900147305 */ /* 0x000862000020f000 */
[----:B---3--:R-:W-:Y:S01]  /*b080*/  IMAD R29, R15, R6, R8 ;  /* 0x000000060f1d7224 */ /* 0x008fe200078e0208 */
[----:B------:R-:W-:-:S03]  /*b090*/  MOV R8, 0x1 ;  /* 0x0000000100087802 */ /* 0x000fc60000000f00 */
[----:B------:R-:W3:Y:S01]  /*b0a0*/  LDC R24, c[0x0][0x8a8] ;  /* 0x00022a00ff187b82 */ /* 0x000ee20000000800 */
[-CC-:B-----5:R-:W-:Y:S02]  /*b0b0*/  SHF.R.U64 R23, R14, R22.reuse, R7.reuse ;  /* 0x000000160e177219 */ /* 0x1a0fe40000001207 */
[----:B------:R-:W-:-:S05]  /*b0c0*/  SHF.R.U32.HI R6, RZ, R22, R7 ;  /* 0x00000016ff067219 */ /* 0x000fca0000011607 */
[----:B------:R-:W2:Y:S01]  /*b0d0*/  LDC R26, c[0x0][0x8f0] ;  /* 0x00023c00ff1a7b82 */ /* 0x000ea20000000800 */
[-C--:B-1----:R-:W-:Y:S02]  /*b0e0*/  SHF.L.U32 R12, R12, R11.reuse, RZ ;  /* 0x0000000b0c0c7219 */ /* 0x082fe400000006ff */
[-CC-:B------:R-:W-:Y:S02]  /*b0f0*/  SHF.R.U64 R25, R23, R11.reuse, R6.reuse ;  /* 0x0000000b17197219 */ /* 0x180fe40000001206 */
[-C--:B------:R-:W-:Y:S02]  /*b100*/  SHF.R.U32.HI R7, RZ, R11.reuse, R6 ;  /* 0x0000000bff077219 */ /* 0x080fe40000011606 */
[----:B------:R-:W-:Y:S01]  /*b110*/  SHF.L.U32 R22, R8, R11, RZ ;  /* 0x0000000b08167219 */ /* 0x000fe200000006ff */
[----:B------:R-:W1:Y:S01]  /*b120*/  LDC R28, c[0x0][0x8e0] ;  /* 0x00023800ff1c7b82 */ /* 0x000e620000000800 */
[----:B------:R-:W-:Y:S02]  /*b130*/  LOP3.LUT R32, RZ, R12, RZ, 0x33, !PT ;  /* 0x0000000cff207212 */ /* 0x000fe400078e33ff */
[----:B------:R-:W-:-:S05]  /*b140*/  MOV R6, R25 ;  /* 0x0000001900067202 */ /* 0x000fca0000000f00 */
[----:B------:R-:W1:Y:S01]  /*b150*/  LDC R33, c[0x0][0x8b8] ;  /* 0x00022e00ff217b82 */ /* 0x000e620000000800 */
[----:B----4-:R-:W-:Y:S05]  /*b160*/  @!P1 BRA `(.L_x_290) ;  /* 0x0000000000289947 */ /* 0x010fea0003800000 */
[----:B------:R-:W4:Y:S02]  /*b170*/  LDC R6, c[0x0][0x8f4] ;  /* 0x00023d00ff067b82 */ /* 0x000f240000000800 */
[----:B----4-:R-:W-:-:S04]  /*b180*/  IADD3 R11, P1, R25, R6, RZ ;  /* 0x00000006190b7210 */ /* 0x010fc80007f3e0ff */
        /* <DEDUP_REMOVED lines=8> */
.L_x_290:
[----:B------:R-:W-:Y:S02]  /*b210*/  ISETP.NE.AND P1, PT, R2, 0x1, PT ;  /* 0x000000010200780c */ /* 0x000fe40003f25270 */
[----:B--2---:R-:W-:Y:S02]  /*b220*/  SHF.R.U64 R7, R6, R26, R7 ;  /* 0x0000001a06077219 */ /* 0x004fe40000001207 */
[----:B------:R-:W-:Y:S02]  /*b230*/  IADD3 R20, -R20, RZ, RZ ;  /* 0x000000ff14147210 */ /* 0x000fe40007ffe1ff */
[----:B------:R-:W-:Y:S02]  /*b240*/  LOP3.LUT R6, R23, R32, RZ, 0xc0, !PT ;  /* 0x0000002017067212 */ /* 0x000fe400078ec0ff */
[----:B---3--:R-:W-:Y:S02]  /*b250*/  IADD3 R9, R24, -0x1, RZ ;  /* 0xffffffff18097810 */ /* 0x008fe40007ffe0ff */
[----:B------:R-:W-:-:S02]  /*b260*/  IADD3 R8, -R7, RZ, RZ ;  /* 0x000000ff07087210 */ /* 0x000fc40007ffe1ff */
[----:B------:R-:W-:Y:S01]  /*b270*/  LOP3.LUT R9, R14, R9, RZ, 0xc0, !PT ;  /* 0x000000090e097212 */ /* 0x000fe200078ec0ff */
[----:B------:R-:W-:Y:S01]  /*b280*/  @P1 IMAD R29, R27, R20, R10 ;  /* 0x000000141b1d1224 */ /* 0x000fe200078e020a */
[----:B------:R-:W-:Y:S01]  /*b290*/  MOV R11, 0x1 ;  /* 0x00000001000b7802 */ /* 0x000fe20000000f00 */
[----:B------:R-:W-:Y:S02]  /*b2a0*/  IMAD R20, R22, R7, R6 ;  /* 0x0000000716147224 */ /* 0x000fe400078e0206 */
[----:B-1----:R-:W-:Y:S02]  /*b2b0*/  IMAD R6, R8, R28, R25 ;  /* 0x0000001c08067224 */ /* 0x002fe400078e0219 */
[----:B------:R-:W-:Y:S02]  /*b2c0*/  IMAD R20, R20, R33, R29 ;  /* 0x0000002114147224 */ /* 0x000fe400078e021d */
[----:B------:R-:W-:Y:S02]  /*b2d0*/  IMAD R9, R6, R24, R9 ;  /* 0x0000001806097224 */ /* 0x000fe400078e0209 */
[----:B------:R-:W-:-:S03]  /*b2e0*/  IMAD.MOV.U32 R6, RZ, RZ, R21 ;  /* 0x000000ffff067224 */ /* 0x000fc600078e0015 */
[----:B------:R-:W-:Y:S02]  /*b2f0*/  SEL R7, R9, R20, !P1 ;  /* 0x0000001409077207 */ /* 0x000fe40004800000 */
[----:B------:R-:W-:-:S07]  /*b300*/  SEL R20, R20, R9, !P1 ;  /* 0x0000000914147207 */ /* 0x000fce0004800000 */
.L_x_288:
[----:B------:R-:W-:-:S08]  /*b310*/  NOP ;  /* 0x0000000000007918 */ /* 0x000fd00000000000 */
[----:B------:R-:W1:-:S00]  /*b320*/  USETMAXREG.DEALLOC.CTAPOOL 0x28 ;  /* 0x00000028000079c8 */ /* 0x000e4000080e0500 */
[----:B-1----:R-:W-:-:S13]  /*b330*/  ISETP.NE.AND P1, PT, R0, 0x1, PT ;  /* 0x000000010000780c */ /* 0x002fda0003f25270 */
[----:B------:R-:W-:Y:S05]  /*b340*/  @!P1 BRA `(.L_x_10) ;  /* 0x0000002000cc9947 */ /* 0x000fea0003800000 */
[----:B------:R-:W-:Y:S05]  /*b350*/  @!P4 BRA `(.L_x_291) ;  /* 0x0000001000acc947 */ /* 0x000fea0003800000 */
[----:B------:R-:W-:-:S13]  /*b360*/  ISETP.NE.OR P0, PT, R0, 0x2, P0 ;  /* 0x000000020000780c */ /* 0x000fda0000705670 */
[----:B------:R-:W-:Y:S05]  /*b370*/  @P0 BRA `(.L_x_10) ;  /* 0x0000002000c00947 */ /* 0x000fea0003800000 */
[----:B------:R-:W-:-:S13]  /*b380*/  LOP3.LUT P1, RZ, R11, 0xff, RZ, 0xc0, !PT ;  /* 0x000000ff0bff7812 */ /* 0x000fda000782c0ff */
[----:B------:R-:W-:Y:S05]  /*b390*/  @!P1 BRA `(.L_x_292) ;  /* 0x0000000000189947 */ /* 0x000fea0003800000 */
[----:B------:R-:W-:Y:S01]  /*b3a0*/  UMOV UR4, 0x400 ;  /* 0x0000040000047882 */ /* 0x000fe20000000000 */
[----:B------:R-:W-:Y:S01]  /*b3b0*/  MOV R0, RZ ;  /* 0x000000ff00007202 */ /* 0x000fe20000000f00 */
[----:B------:R-:W-:-:S03]  /*b3c0*/  ULEA UR4, UR36, UR4, 0x18 ;  /* 0x0000000424047291 */ /* 0x000fc6000f8ec03f */
[----:B------:R-:W-:-:S06]  /*b3d0*/  SHF.L.U32 R0, R0, 0x1f, RZ ;  /* 0x0000001f00007819 */ /* 0x000fcc00000006ff */
[----:B------:R-:W1:Y:S02]  /*b3e0*/  SYNCS.PHASECHK.TRANS64.TRYWAIT P0, [UR4+0xa8], R0 ;  /* 0x0000a800ff0075a7 */ /* 0x000e640008000144 */
[----:B-1----:R-:W-:Y:S05]  /*b3f0*/  @!P0 BRA `(.L_x_293) ;  /* 0x0000002400288947 */ /* 0x002fea0003800000 */
.L_x_292:
[----:B-1----:R-:W-:Y:S01]  /*b400*/  PRMT R0, RZ, 0x7610, R0 ;  /* 0x00007610ff007816 */ /* 0x002fe20000000000 */
[----:B------:R-:W-:Y:S06]  /*b410*/  @P3 BRA `(.L_x_294) ;  /* 0x0000000000243947 */ /* 0x000fec0003800000 */
[----:B------:R-:W-:Y:S02]  /*b420*/  ULDC.64 UR4, c[0x0][0x588] ;  /* 0x0001620000047ab9 */ /* 0x000fe40000000a00 */
[----:B------:R-:W-:-:S04]  /*b430*/  ISETP.NE.U32.AND P0, PT, RZ, UR4, PT ;  /* 0x00000004ff007c0c */ /* 0x000fc8000bf05070 */
[----:B------:R-:W-:-:S13]  /*b440*/  ISETP.NE.AND.EX P0, PT, RZ, UR5, PT, P0 ;  /* 0x00000005ff007c0c */ /* 0x000fda000bf05300 */
[----:B------:R-:W-:Y:S05]  /*b450*/  @!P0 BRA `(.L_x_295) ;  /* 0x00000000000c8947 */ /* 0x000fea0003800000 */
[----:B------:R1:W5:Y:S01]  /*b460*/  LDG.E R3, desc[UR52][R4.64] ;  /* 0x0000003404037981 */ /* 0x000362000c1e1900 */
[----:B------:R-:W-:Y:S01]  /*b470*/  MOV R0, 0x1 ;  /* 0x0000000100007802 */ /* 0x000fe20000000f00 */
[----:B------:R-:W-:Y:S06]  /*b480*/  BRA `(.L_x_294) ;  /* 0x0000000000087947 */ /* 0x000fec0003800000 */
.L_x_295:
[----:B------:R-:W2:Y:S01]  /*b490*/  LDC R3, c[0x0][0x580] ;  /* 0x00016000ff037b82 */ /* 0x000ea20000000800 */
[----:B------:R-:W-:-:S07]  /*b4a0*/  MOV R0, 0x1 ;  /* 0x0000000100007802 */ /* 0x000fce0000000f00 */
.L_x_294:
[----:B------:R-:W-:Y:S01]  /*b4b0*/  MOV R8, 0x1 ;  /* 0x0000000100087802 */ /* 0x000fe20000000f00 */
[----:B------:R-:W-:Y:S06]  /*b4c0*/  @!P1 BRA `(.L_x_296) ;  /* 0x0000000c00e09947 */ /* 0x000fec0003800000 */
[----:B------:R-:W3:Y:S01]  /*b4d0*/  LDC R9, c[0x0][0x900] ;  /* 0x00024000ff097b82 */ /* 0x000ee20000000800 */
[----:B-1----:R-:W-:Y:S01]  /*b4e0*/  IMAD.MOV.U32 R4, RZ, RZ, -0x1 ;  /* 0xffffffffff047424 */ /* 0x002fe200078e00ff */
[----:B------:R-:W-:Y:S01]  /*b4f0*/  MOV R8, 0x1 ;  /* 0x0000000100087802 */ /* 0x000fe20000000f00 */
[----:B------:R-:W-:Y:S01]  /*b500*/  ULDC.64 UR6, c[0x0][0x198] ;  /* 0x0000660000067ab9 */ /* 0x000fe20000000a00 */
[----:B------:R-:W-:Y:S01]  /*b510*/  LOP3.LUT R10, R18, 0x2, RZ, 0xfc, !PT ;  /* 0x00000002120a7812 */ /* 0x000fe200078efcff */
[----:B------:R-:W-:Y:S01]  /*b520*/  ULDC.64 UR14, c[0x0][0x588] ;  /* 0x00016200000e7ab9 */ /* 0x000fe20000000a00 */
[----:B------:R-:W-:Y:S01]  /*b530*/  ULDC.64 UR22, c[0x0][0x590] ;  /* 0x0001640000167ab9 */ /* 0x000fe20000000a00 */
[----:B------:R-:W-:Y:S01]  /*b540*/  ULDC.64 UR24, c[0x0][0x8f8] ;  /* 0x00023e0000187ab9 */ /* 0x000fe20000000a00 */
[----:B------:R-:W1:Y:S01]  /*b550*/  LDC R11, c[0x0][0x8a8] ;  /* 0x00022a00ff0b7b82 */ /* 0x000e620000000800 */
[-C--:B---3--:R-:W-:Y:S02]  /*b560*/  SHF.L.U32 R4, R4, R9.reuse, RZ ;  /* 0x0000000904047219 */ /* 0x088fe400000006ff */
[----:B------:R-:W-:-:S02]  /*b570*/  SHF.L.U32 R9, R8, R9, RZ ;  /* 0x0000000908097219 */ /* 0x000fc400000006ff */
[----:B------:R-:W-:Y:S02]  /*b580*/  MOV R8, 0x1 ;  /* 0x0000000100087802 */ /* 0x000fe40000000f00 */
[----:B------:R-:W-:Y:S02]  /*b590*/  LOP3.LUT R12, RZ, R4, RZ, 0x33, !PT ;  /* 0x00000004ff0c7212 */ /* 0x000fe400078e33ff */
[----:B-1----:R-:W-:-:S07]  /*b5a0*/  IADD3 R11, R11, -0x1, RZ ;  /* 0xffffffff0b0b7810 */ /* 0x002fce0007ffe0ff */
.L_x_328:
[----:B------:R-:W-:Y:S02]  /*b5b0*/  ISETP.NE.U32.AND P0, PT, RZ, UR22, PT ;  /* 0x00000016ff007c0c */ /* 0x000fe4000bf05070 */
[----:B------:R-:W-:Y:S02]  /*b5c0*/  R2UR UR19, R20 ;  /* 0x00000000141372ca */ /* 0x000fe400000e0000 */
[----:B------:R-:W-:Y:S02]  /*b5d0*/  R2UR UR18, R7 ;  /* 0x00000000071272ca */ /* 0x000fe400000e0000 */
[----:B------:R-:W-:-:S09]  /*b5e0*/  ISETP.NE.AND.EX P0, PT, RZ, UR23, PT, P0 ;  /* 0x00000017ff007c0c */ /* 0x000fd2000bf05300 */
[----:B------:R-:W-:Y:S02]  /*b5f0*/  USHF.L.U32 UR19, UR19, 0x7, URZ ;  /* 0x0000000713137899 */ /* 0x000fe4000800063f */
[----:B------:R-:W-:Y:S02]  /*b600*/  USHF.L.U32 UR18, UR18, 0x7, URZ ;  /* 0x0000000712127899 */ /* 0x000fe4000800063f */
[----:B--234-:R-:W-:Y:S10]  /*b610*/  @!P0 BRA `(.L_x_297) ;  /* 0x00000000002c8947 */ /* 0x01cff40003800000 */
[----:B------:R-:W-:-:S04]  /*b620*/  ISETP.NE.U32.AND P1, PT, RZ, UR14, PT ;  /* 0x0000000eff007c0c */ /* 0x000fc8000bf25070 */
[----:B------:R-:W-:-:S13]  /*b630*/  ISETP.NE.AND.EX P1, PT, RZ, UR15, PT, P1 ;  /* 0x0000000fff007c0c */ /* 0x000fda000bf25310 */
[----:B------:R-:W-:Y:S05]  /*b640*/  @!P1 BRA `(.L_x_298) ;  /* 0x0000000000189947 */ /* 0x000fea0003800000 */
[----:B------:R-:W1:Y:S01]  /*b650*/  LDC.64 R4, c[0x0][0x588] ;  /* 0x00016200ff047b82 */ /* 0x000e620000000a00 */
[----:B--2--5:R-:W-:-:S04]  /*b660*/  IMAD R3, R6, UR22, RZ ;  /* 0x0000001606037c24 */ /* 0x024fc8000f8e02ff */
[----:B-1----:R-:W-:-:S05]  /*b670*/  IMAD.WIDE R4, R3, 0x4, R4 ;  /* 0x0000000403047825 */ /* 0x002fca00078e0204 */
[----:B------:R3:W5:Y:S01]  /*b680*/  LDG.E R3, desc[UR52][R4.64] ;  /* 0x0000003404037981 */ /* 0x000762000c1e1900 */
[----:B------:R-:W-:Y:S01]  /*b690*/  MOV R0, 0x1 ;  /* 0x0000000100007802 */ /* 0x000fe20000000f00 */
[----:B------:R-:W-:Y:S06]  /*b6a0*/  BRA `(.L_x_297) ;  /* 0x0000000000087947 */ /* 0x000fec0003800000 */
.L_x_298:
[----:B--2--5:R-:W1:Y:S01]  /*b6b0*/  LDC R3, c[0x0][0x580] ;  /* 0x00016000ff037b82 */ /* 0x024e620000000800 */
[----:B------:R-:W-:-:S07]  /*b6c0*/  IMAD.MOV.U32 R0, RZ, RZ, 0x1 ;  /* 0x00000001ff007424 */ /* 0x000fce00078e00ff */
.L_x_297:
[----:B------:R-:W-:Y:S05]  /*b6d0*/  @!P0 BRA `(.L_x_299) ;  /* 0x00000000001c8947 */ /* 0x000fea0003800000 */
[----:B------:R-:W-:-:S13]  /*b6e0*/  LOP3.LUT P2, RZ, R0, 0xff, RZ, 0xc0, !PT ;  /* 0x000000ff00ff7812 */ /* 0x000fda000784c0ff */
[----:B---3--:R-:W3:Y:S02]  /*b6f0*/  @!P2 LDC.64 R4, c[0x0][0x588] ;  /* 0x00016200ff04ab82 */ /* 0x008ee40000000a00 */
[----:B---3--:R-:W-:-:S04]  /*b700*/  @!P2 ISETP.NE.U32.AND P0, PT, R4, RZ, PT ;  /* 0x000000ff0400a20c */ /* 0x008fc80003f05070 */
[----:B------:R-:W-:Y:S02]  /*b710*/  @!P2 ISETP.NE.AND.EX P1, PT, R5, RZ, PT, P0 ;  /* 0x000000ff0500a20c */ /* 0x000fe40003f25300 */
[----:B-12--5:R-:W-:Y:S02]  /*b720*/  @P2 FSETP.EQ.AND P0, PT, R3, RZ, PT ;  /* 0x000000ff0300220b */ /* 0x026fe40003f02000 */
[----:B------:R-:W-:Y:S01]  /*b730*/  @!P2 PLOP3.LUT P0, PT, P1, PT, PT, 0x8, 0x0 ;  /* 0x000000000000a81c */ /* 0x000fe20000f0e170 */
[----:B------:R-:W-:-:S12]  /*b740*/  BRA `(.L_x_300) ;  /* 0x0000000000047947 */ /* 0x000fd80003800000 */
.L_x_299:
[----:B-12--5:R-:W-:-:S13]  /*b750*/  FSETP.EQ.AND P0, PT, R3, RZ, PT ;  /* 0x000000ff0300720b */ /* 0x026fda0003f02000 */
.L_x_300:
[----:B------:R-:W-:Y:S02]  /*b760*/  ISETP.NE.AND P2, PT, R10, 0x3, PT ;  /* 0x000000030a00780c */ /* 0x000fe40003f45270 */
[----:B------:R-:W-:-:S04]  /*b770*/  ELECT P1, URZ, PT ;  /* 0x00000000003f782f */ /* 0x000fc80003820000 */
[----:B------:R-:W-:-:S07]  /*b780*/  PLOP3.LUT P0, PT, P1, P0, PT, 0x20, 0x0 ;  /* 0x000000000000781c */ /* 0x000fce0000f00470 */
[----:B------:R-:W-:Y:S06]  /*b790*/  @!P2 BRA `(.L_x_301) ;  /* 0x000000000004a947 */ /* 0x000fec0003800000 */
[----:B------:R-:W-:Y:S01]  /*b7a0*/  BPT.TRAP 0x1 ;  /* 0x000000040000795c */ /* 0x000fe20000300000 */
.L_x_301:
[----:B------:R-:W1:Y:S01]  /*b7b0*/  S2UR UR36, SR_CgaCtaId ;  /* 0x00000000002479c3 */ /* 0x000e620000008800 */
[----:B------:R-:W-:Y:S01]  /*b7c0*/  UMOV UR4, 0x400 ;  /* 0x0000040000047882 */ /* 0x000fe20000000000 */
[----:B---3--:R-:W-:Y:S01]  /*b7d0*/  SHF.L.U32 R4, R8, 0x1f, RZ ;  /* 0x0000001f08047819 */ /* 0x008fe200000006ff */
[----:B-1----:R-:W-:-:S09]  /*b7e0*/  ULEA UR5, UR36, UR4, 0x18 ;  /* 0x0000000424057291 */ /* 0x002fd2000f8ec03f */
[----:B------:R-:W1:Y:S02]  /*b7f0*/  SYNCS.PHASECHK.TRANS64.TRYWAIT P1, [UR5+0x80], R4 ;  /* 0x00008004ff0075a7 */ /* 0x000e640008020145 */
[----:B-1----:R-:W-:Y:S05]  /*b800*/  @!P1 BRA `(.L_x_302) ;  /* 0x00000020003c9947 */ /* 0x002fea0003800000 */
.L_x_362:
[----:B------:R-:W-:Y:S04]  /*b810*/  BSSY B0, `(.L_x_303) ;  /* 0x000000e000007945 */ /* 0x000fe80003800000 */
[----:B------:R-:W-:Y:S05]  /*b820*/  @!P0 BRA `(.L_x_304) ;  /* 0x0000000000308947 */ /* 0x000fea0003800000 */
[----:B------:R-:W-:Y:S01]  /*b830*/  R2UR UR20, R6 ;  /* 0x00000000061472ca */ /* 0x000fe200000e0000 */
[----:B------:R-:W-:Y:S02]  /*b840*/  UIADD3 UR8, UP0, UR6, 0x3f0, URZ ;  /* 0x000003f006087890 */ /* 0x000fe4000ff1e03f */
[----:B------:R-:W-:Y:S02]  /*b850*/  UIADD3 UR16, UR5, 0x200, URZ ;  /* 0x0000020005107890 */ /* 0x000fe4000fffe03f */
[----:B------:R-:W-:Y:S02]  /*b860*/  UIADD3 UR17, UR5, 0x60, URZ ;  /* 0x0000006005117890 */ /* 0x000fe4000fffe03f */
[----:B------:R-:W-:Y:S01]  /*b870*/  UIADD3.X UR9, URZ, UR7, URZ, UP0, !UPT ;  /* 0x000000073f097290 */ /* 0x000fe200087fe43f */
[----:B------:R-:W-:Y:S01]  /*b880*/  UMOV UR10, 0x0 ;  /* 0x00000000000a7882 */ /* 0x000fe20000000000 */
[----:B------:R-:W-:-:S07]  /*b890*/  UMOV UR11, 0x10000000 ;  /* 0x10000000000b7882 */ /* 0x000fce0000000000 */
[----:B------:R2:W-:Y:S02]  /*b8a0*/  UTMALDG.3D [UR16], [UR8], desc[UR10] ;  /* 0x00000a10080075b4 */ /* 0x0005e40008011000 */
[----:B--2---:R-:W-:Y:S05]  /*b8b0*/  @!P2 BRA `(.L_x_305) ;  /* 0x000000000004a947 */ /* 0x004fea0003800000 */
[----:B------:R-:W-:Y:S01]  /*b8c0*/  BPT.TRAP 0x1 ;  /* 0x000000040000795c */ /* 0x000fe20000300000 */
.L_x_305:
[----:B-1----:R-:W1:Y:S02]  /*b8d0*/  LDC R5, c[0x0][0x800] ;  /* 0x00020000ff057b82 */ /* 0x002e640000000800 */
[----:B-1----:R2:W-:Y:S02]  /*b8e0*/  SYNCS.ARRIVE.TRANS64.RED.A0TR RZ, [UR5+0x60], R5 ;  /* 0x00006005ffff79a7 */ /* 0x0025e40008300405 */
.L_x_304:
[----:B------:R-:W-:Y:S05]  /*b8f0*/  BSYNC B0 ;  /* 0x0000000000007941 */ /* 0x000fea0003800000 */
.L_x_303:
[----:B------:R-:W-:Y:S05]  /*b900*/  @!P2 BRA `(.L_x_306) ;  /* 0x000000000004a947 */ /* 0x000fea0003800000 */
[----:B------:R-:W-:Y:S01]  /*b910*/  BPT.TRAP 0x1 ;  /* 0x000000040000795c */ /* 0x000fe20000300000 */
.L_x_306:
[----:B------:R-:W-:-:S04]  /*b920*/  UIADD3 UR4, UR5, 0x60, URZ ;  /* 0x0000006005047890 */ /* 0x000fc8000fffe03f */
[----:B------:R-:W-:-:S09]  /*b930*/  UPRMT UR4, UR36, 0x654, UR4 ;  /* 0x0000065424047896 */ /* 0x000fd20008000004 */
[----:B------:R-:W-:Y:S01]  /*b940*/  SYNCS.ARRIVE.TRANS64.RED.A1T0 RZ, [UR4], RZ ;  /* 0x000000ffffff79a7 */ /* 0x000fe20008100404 */
[----:B------:R-:W-:Y:S05]  /*b950*/  @!P2 BRA `(.L_x_307) ;  /* 0x000000000004a947 */ /* 0x000fea0003800000 */
[----:B------:R-:W-:Y:S01]  /*b960*/  BPT.TRAP 0x1 ;  /* 0x000000040000795c */ /* 0x000fe20000300000 */
.L_x_307:
[----:B------:R-:W3:Y:S02]  /*b970*/  SYNCS.PHASECHK.TRANS64.TRYWAIT P1, [UR5+0x88], R4 ;  /* 0x00008804ff0075a7 */ /* 0x000ee40008020145 */
[----:B---3--:R-:W-:Y:S05]  /*b980*/  @!P1 BRA `(.L_x_308) ;  /* 0x0000001c00f49947 */ /* 0x008fea0003800000 */
.L_x_363:
[----:B------:R-:W-:Y:S04]  /*b990*/  BSSY B0, `(.L_x_309) ;  /* 0x0000010000007945 */ /* 0x000fe80003800000 */
[----:B------:R-:W-:Y:S05]  /*b9a0*/  @!P0 BRA `(.L_x_310) ;  /* 0x0000000000388947 */ /* 0x000fea0003800000 */
[----:B------:R-:W-:Y:S01]  /*b9b0*/  UIADD3 UR16, UP0, UR6, 0x3f0, URZ ;  /* 0x000003f006107890 */ /* 0x000fe2000ff1e03f */
[----:B------:R-:W-:Y:S01]  /*b9c0*/  R2UR UR12, R6 ;  /* 0x00000000060c72ca */ /* 0x000fe200000e0000 */
[----:B------:R-:W-:Y:S02]  /*b9d0*/  UIADD3 UR10, UR18, 0x20, URZ ;  /* 0x00000020120a7890 */ /* 0x000fe4000fffe03f */
[----:B------:R-:W-:Y:S02]  /*b9e0*/  UIADD3 UR8, UR5, 0x2200, URZ ;  /* 0x0000220005087890 */ /* 0x000fe4000fffe03f */
[----:B------:R-:W-:Y:S02]  /*b9f0*/  UIADD3 UR9, UR5, 0x68, URZ ;  /* 0x0000006805097890 */ /* 0x000fe4000fffe03f */
[----:B------:R-:W-:Y:S01]  /*ba00*/  UIADD3.X UR17, URZ, UR7, URZ, UP0, !UPT ;  /* 0x000000073f117290 */ /* 0x000fe200087fe43f */
[----:B------:R-:W-:Y:S01]  /*ba10*/  UMOV UR20, 0x0 ;  /* 0x0000000000147882 */ /* 0x000fe20000000000 */
[----:B------:R-:W-:Y:S01]  /*ba20*/  UMOV UR21, 0x10000000 ;  /* 0x1000000000157882 */ /* 0x000fe20000000000 */
[----:B------:R-:W-:-:S06]  /*ba30*/  UMOV UR11, UR19 ;  /* 0x00000013000b7c82 */ /* 0x000fcc0008000000 */
[----:B------:R3:W-:Y:S02]  /*ba40*/  UTMALDG.3D [UR8], [UR16], desc[UR20] ;  /* 0x00001408100075b4 */ /* 0x0007e40008011000 */
[----:B---3--:R-:W-:Y:S05]  /*ba50*/  @!P2 BRA `(.L_x_311) ;  /* 0x000000000004a947 */ /* 0x008fea0003800000 */
[----:B------:R-:W-:Y:S01]  /*ba60*/  BPT.TRAP 0x1 ;  /* 0x000000040000795c */ /* 0x000fe20000300000 */
.L_x_311:
[----:B-12---:R-:W1:Y:S02]  /*ba70*/  LDC R5, c[0x0][0x800] ;  /* 0x00020000ff057b82 */ /* 0x006e640000000800 */
[----:B-1----:R3:W-:Y:S02]  /*ba80*/  SYNCS.ARRIVE.TRANS64.RED.A0TR RZ, [UR5+0x68], R5 ;  /* 0x00006805ffff79a7 */ /* 0x0027e40008300405 */
.L_x_310:
[----:B------:R-:W-:Y:S05]  /*ba90*/  BSYNC B0 ;  /* 0x0000000000007941 */ /* 0x000fea0003800000 */
.L_x_309:
[----:B------:R-:W-:Y:S05]  /*baa0*/  @!P2 BRA `(.L_x_312) ;  /* 0x000000000004a947 */ /* 0x000fea0003800000 */
[----:B------:R-:W-:Y:S01]  /*bab0*/  BPT.TRAP 0x1 ;  /* 0x000000040000795c */ /* 0x000fe20000300000 */
.L_x_312:
[----:B------:R-:W-:-:S04]  /*bac0*/  UIADD3 UR4, UR5, 0x68, URZ ;  /* 0x0000006805047890 */ /* 0x000fc8000fffe03f */
[----:B------:R-:W-:-:S09]  /*bad0*/  UPRMT UR4, UR36, 0x654, UR4 ;  /* 0x0000065424047896 */ /* 0x000fd20008000004 */
[----:B------:R-:W-:Y:S01]  /*bae0*/  SYNCS.ARRIVE.TRANS64.RED.A1T0 RZ, [UR4], RZ ;  /* 0x000000ffffff79a7 */ /* 0x000fe20008100404 */
[----:B------:R-:W-:Y:S05]  /*baf0*/  @!P2 BRA `(.L_x_313) ;  /* 0x000000000004a947 */ /* 0x000fea0003800000 */
[----:B------:R-:W-:Y:S01]  /*bb00*/  BPT.TRAP 0x1 ;  /* 0x000000040000795c */ /* 0x000fe20000300000 */
.L_x_313:
[----:B------:R-:W4:Y:S02]  /*bb10*/  SYNCS.PHASECHK.TRANS64.TRYWAIT P1, [UR5+0x90], R4 ;  /* 0x00009004ff0075a7 */ /* 0x000f240008020145 */
[----:B----4-:R-:W-:Y:S05]  /*bb20*/  @!P1 BRA `(.L_x_314) ;  /* 0x0000001c00a49947 */ /* 0x010fea0003800000 */
.L_x_364:
        /* <DEDUP_REMOVED lines=12> */
[----:B----4-:R-:W-:Y:S05]  /*bbf0*/  @!P2 BRA `(.L_x_317) ;  /* 0x000000000004a947 */ /* 0x010fea0003800000 */
[----:B------:R-:W-:Y:S01]  /*bc00*/  BPT.TRAP 0x1 ;  /* 0x000000040000795c */ /* 0x000fe20000300000 */
.L_x_317:
[----:B-123--:R-:W1:Y:S02]  /*bc10*/  LDC R5, c[0x0][0x800] ;  /* 0x00020000ff057b82 */ /* 0x00ee640000000800 */
[----:B-1----:R4:W-:Y:S02]  /*bc20*/  SYNCS.ARRIVE.TRANS64.RED.A0TR RZ, [UR5+0x70], R5 ;  /* 0x00007005ffff79a7 */ /* 0x0029e40008300405 */
.L_x_316:
[----:B------:R-:W-:Y:S05]  /*bc30*/  BSYNC B0 ;  /* 0x0000000000007941 */ /* 0x000fea0003800000 */
.L_x_315:
[----:B------:R-:W-:Y:S05]  /*bc40*/  @!P2 BRA `(.L_x_318) ;  /* 0x000000000004a947 */ /* 0x000fea0003800000 */
[----:B------:R-:W-:Y:S01]  /*bc50*/  BPT.TRAP 0x1 ;  /* 0x000000040000795c */ /* 0x000fe20000300000 */
.L_x_318:
[----:B------:R-:W-:-:S04]  /*bc60*/  UIADD3 UR4, UR5, 0x70, URZ ;  /* 0x0000007005047890 */ /* 0x000fc8000fffe03f */
[----:B------:R-:W-:-:S09]  /*bc70*/  UPRMT UR4, UR36, 0x654, UR4 ;  /* 0x0000065424047896 */ /* 0x000fd20008000004 */
[----:B------:R-:W-:Y:S01]  /*bc80*/  SYNCS.ARRIVE.TRANS64.RED.A1T0 RZ, [UR4], RZ ;  /* 0x000000ffffff79a7 */ /* 0x000fe20008100404 */
[----:B------:R-:W-:Y:S05]  /*bc90*/  @!P2 BRA `(.L_x_319) ;  /* 0x000000000004a947 */ /* 0x000fea0003800000 */
[----:B------:R-:W-:Y:S01]  /*bca0*/  BPT.TRAP 0x1 ;  /* 0x000000040000795c */ /* 0x000fe20000300000 */
.L_x_319:
[----:B------:R-:W5:Y:S02]  /*bcb0*/  SYNCS.PHASECHK.TRANS64.TRYWAIT P1, [UR5+0x98], R4 ;  /* 0x00009804ff0075a7 */ /* 0x000f640008020145 */
[----:B-----5:R-:W-:Y:S05]  /*bcc0*/  @!P1 BRA `(.L_x_320) ;  /* 0x0000001c00549947 */ /* 0x020fea0003800000 */
.L_x_365:
[----:B------:R-:W-:Y:S04]  /*bcd0*/  BSSY B0, `(.L_x_321) ;  /* 0x0000010000007945 */ /* 0x000fe80003800000 */
[----:B------:R-:W-:Y:S05]  /*bce0*/  @!P0 BRA `(.L_x_322) ;  /* 0x0000000000388947 */ /* 0x000fea0003800000 */
[----:B------:R-:W-:Y:S01]  /*bcf0*/  R2UR UR12, R6 ;  /* 0x00000000060c72ca */ /* 0x000fe200000e0000 */
[----:B------:R-:W-:Y:S02]  /*bd00*/  UIADD3 UR16, UP0, UR6, 0x3f0, URZ ;  /* 0x000003f006107890 */ /* 0x000fe4000ff1e03f */
        /* <DEDUP_REMOVED lines=8> */
[----:B-1----:R-:W-:Y:S05]  /*bd90*/  @!P2 BRA `(.L_x_323) ;  /* 0x000000000004a947 */ /* 0x002fea0003800000 */
[----:B------:R-:W-:Y:S01]  /*bda0*/  BPT.TRAP 0x1 ;  /* 0x000000040000795c */ /* 0x000fe20000300000 */
.L_x_323:
[----:B------:R-:W1:Y:S02]  /*bdb0*/  LDC R4, c[0x0][0x800] ;  /* 0x00020000ff047b82 */ /* 0x000e640000000800 */
[----:B-1----:R1:W-:Y:S02]  /*bdc0*/  SYNCS.ARRIVE.TRANS64.RED.A0TR RZ, [UR5+0x78], R4 ;  /* 0x00007804ffff79a7 */ /* 0x0023e40008300405 */
.L_x_322:
[----:B------:R-:W-:Y:S05]  /*bdd0*/  BSYNC B0 ;  /* 0x0000000000007941 */ /* 0x000fea0003800000 */
.L_x_321:
[----:B------:R-:W-:Y:S05]  /*bde0*/  @!P2 BRA `(.L_x_324) ;  /* 0x000000000004a947 */ /* 0x000fea0003800000 */
[----:B------:R-:W-:Y:S01]  /*bdf0*/  BPT.TRAP 0x1 ;  /* 0x000000040000795c */ /* 0x000fe20000300000 */
.L_x_324:
[----:B------:R-:W-:Y:S01]  /*be00*/  IADD3 R16, P0, R16, UR38, RZ ;  /* 0x0000002610107c10 */ /* 0x000fe2000ff1e0ff */
[----:B------:R-:W-:Y:S01]  /*be10*/  UIADD3 UR4, UR5, 0x78, URZ ;  /* 0x0000007805047890 */ /* 0x000fe2000fffe03f */
[----:B------:R-:W-:Y:S02]  /*be20*/  LOP3.LUT R8, R8, 0x1, RZ, 0x3c, !PT ;  /* 0x0000000108087812 */ /* 0x000fe400078e3cff */
[----:B------:R-:W-:Y:S01]  /*be30*/  IADD3.X R17, R17, UR37, RZ, P0, !PT ;  /* 0x0000002511117c10 */ /* 0x000fe200087fe4ff */
[----:B------:R-:W-:Y:S01]  /*be40*/  UPRMT UR4, UR36, 0x654, UR4 ;  /* 0x0000065424047896 */ /* 0x000fe20008000004 */
[----:B------:R-:W-:Y:S02]  /*be50*/  ISETP.GE.U32.AND P0, PT, R16, UR24, PT ;  /* 0x0000001810007c0c */ /* 0x000fe4000bf06070 */
[----:B-1----:R-:W-:Y:S02]  /*be60*/  PRMT R4, RZ, 0x7610, R4 ;  /* 0x00007610ff047816 */ /* 0x002fe40000000004 */
[----:B------:R-:W-:-:S02]  /*be70*/  ISETP.GE.U32.AND.EX P0, PT, R17, UR25, PT, P0 ;  /* 0x0000001911007c0c */ /* 0x000fc4000bf06100 */
[----:B------:R-:W-:Y:S02]  /*be80*/  MOV R20, 0xffffffff ;  /* 0xffffffff00147802 */ /* 0x000fe40000000f00 */
[----:B------:R-:W-:Y:S01]  /*be90*/  SYNCS.ARRIVE.TRANS64.RED.A1T0 RZ, [UR4], RZ ;  /* 0x000000ffffff79a7 */ /* 0x000fe20008100404 */
[----:B------:R-:W-:Y:S02]  /*bea0*/  MOV R7, 0xffffffff ;  /* 0xffffffff00077802 */ /* 0x000fe40000000f00 */
[----:B------:R-:W-:-:S06]  /*beb0*/  MOV R6, 0xffffffff ;  /* 0xffffffff00067802 */ /* 0x000fcc0000000f00 */
[----:B------:R-:W-:Y:S05]  /*bec0*/  @P0 BRA `(.L_x_325) ;  /* 0x0000000400580947 */ /* 0x000fea0003800000 */
[----:B------:R-:W1:Y:S01]  /*bed0*/  S2R R13, SR_CTAID.X ;  /* 0x00000000000d7919 */ /* 0x000e620000002500 */
[----:B------:R-:W5:Y:S01]  /*bee0*/  LDC.64 R14, c[0x0][0x8d0] ;  /* 0x00023400ff0e7b82 */ /* 0x000f620000000a00 */
[----:B------:R-:W-:Y:S01]  /*bef0*/  ULDC UR4, c[0x0][0x150] ;  /* 0x0000540000047ab9 */ /* 0x000fe20000000800 */
[----:B------:R-:W-:Y:S01]  /*bf00*/  MOV R22, R17 ;  /* 0x0000001100167202 */ /* 0x000fe20000000f00 */
[----:B------:R-:W2:Y:S05]  /*bf10*/  S2R R20, SR_CTAID.Y ;  /* 0x0000000000147919 */ /* 0x000eaa0000002600 */
[----:B------:R-:W3:Y:S08]  /*bf20*/  LDC R6, c[0x0][0x144] ;  /* 0x00005100ff067b82 */ /* 0x000ef00000000800 */
[----:B------:R-:W3:Y:S01]  /*bf30*/  LDC R21, c[0x0][0x8d8] ;  /* 0x00023600ff157b82 */ /* 0x000ee20000000800 */
[----:B-----5:R-:W-:-:S04]  /*bf40*/  ISETP.NE.U32.AND P0, PT, R14, RZ, PT ;  /* 0x000000ff0e00720c */ /* 0x020fc80003f05070 */
[----:B------:R-:W-:Y:S02]  /*bf50*/  ISETP.NE.AND.EX P0, PT, R15, RZ, PT, P0 ;  /* 0x000000ff0f00720c */ /* 0x000fe40003f05300 */
[----:B-1----:R-:W-:Y:S02]  /*bf60*/  I2FP.F32.U32 R4, R13 ;  /* 0x0000000d00047245 */ /* 0x002fe40000201000 */
[----:B--2---:R-:W-:-:S03]  /*bf70*/  I2FP.F32.U32 R23, R20 ;  /* 0x0000001400177245 */ /* 0x004fc60000201000 */
[----:B------:R-:W-:-:S06]  /*bf80*/  FMUL R4, R4, UR4 ;  /* 0x0000000404047c20 */ /* 0x000fcc0008400000 */
[----:B------:R-:W3:Y:S02]  /*bf90*/  F2I.U32.TRUNC.NTZ R4, R4 ;  /* 0x0000000400047305 */ /* 0x000ee4000020f000 */
[----:B---34-:R-:W-:-:S05]  /*bfa0*/  IADD3 R5, -R4, RZ, RZ ;  /* 0x000000ff04057210 */ /* 0x018fca0007ffe1ff */
[----:B------:R-:W-:Y:S02]  /*bfb0*/  IMAD R13, R6, R5, R13 ;  /* 0x00000005060d7224 */ /* 0x000fe400078e020d */
[----:B------:R-:W-:Y:S01]  /*bfc0*/  IMAD.MOV.U32 R6, RZ, RZ, R16 ;  /* 0x000000ffff067224 */ /* 0x000fe200078e0010 */
[----:B------:R-:W-:Y:S06]  /*bfd0*/  @!P0 BRA `(.L_x_326) ;  /* 0x0000000000308947 */ /* 0x000fec0003800000 */
[----:B------:R-:W1:Y:S02]  /*bfe0*/  LDC R5, c[0x0][0x8dc] ;  /* 0x00023700ff057b82 */ /* 0x000e640000000800 */
[----:B-1----:R-:W-:-:S04]  /*bff0*/  IADD3 R5, P0, R16, R5, RZ ;  /* 0x0000000510057210 */ /* 0x002fc80007f1e0ff */
[----:B------:R-:W-:-:S05]  /*c000*/  IADD3.X R19, RZ, R17, RZ, P0, !PT ;  /* 0x00000011ff137210 */ /* 0x000fca00007fe4ff */
[----:B------:R-:W-:-:S04]  /*c010*/  IMAD.WIDE.U32 R6, R19, R14, RZ ;  /* 0x0000000e13067225 */ /* 0x000fc800078e00ff */
[----:B------:R-:W-:-:S04]  /*c020*/  IMAD.WIDE.U32 R6, P0, R5, R15, R6 ;  /* 0x0000000f05067225 */ /* 0x000fc80007800006 */
[----:B------:R-:W-:Y:S01]  /*c030*/  IMAD.WIDE.U32 R4, R5, R14, RZ ;  /* 0x0000000e05047225 */ /* 0x000fe200078e00ff */
[----:B------:R-:W-:-:S04]  /*c040*/  MOV R4, R7 ;  /* 0x0000000700047202 */ /* 0x000fc80000000f00 */
[----:B------:R-:W-:Y:S02]  /*c050*/  IADD3 RZ, P1, R5, R6, RZ ;  /* 0x0000000605ff7210 */ /* 0x000fe40007f3e0ff */
[----:B------:R-:W-:-:S03]  /*c060*/  IADD3.X R5, RZ, RZ, RZ, P0, !PT ;  /* 0x000000ffff057210 */ /* 0x000fc600007fe4ff */
[----:B------:R-:W-:-:S04]  /*c070*/  IMAD.WIDE.U32.X R4, R19, R15, R4, P1 ;  /* 0x0000000f13047225 */ /* 0x000fc800008e0404 */
[----:B------:R-:W-:Y:S01]  /*c080*/  IMAD.MOV.U32 R6, RZ, RZ, R4 ;  /* 0x000000ffff067224 */ /* 0x000fe200078e0004 */
[----:B------:R-:W-:-:S07]  /*c090*/  MOV R22, R5 ;  /* 0x0000000500167202 */ /* 0x000fce0000000f00 */
.L_x_326:
[----:B------:R-:W-:Y:S01]  /*c0a0*/  ULDC UR4, c[0x0][0x154] ;  /* 0x0000550000047ab9 */ /* 0x000fe20000000800 */
[----:B------:R-:W1:Y:S01]  /*c0b0*/  LDC R7, c[0x0][0x148] ;  /* 0x00005200ff077b82 */ /* 0x000e620000000800 */
[----:B------:R-:W-:Y:S01]  /*c0c0*/  FMUL R14, R23, UR4 ;  /* 0x00000004170e7c20 */ /* 0x000fe20008400000 */
[----:B------:R-:W-:Y:S02]  /*c0d0*/  ISETP.NE.AND P2, PT, R2, 0x1, PT ;  /* 0x000000010200780c */ /* 0x000fe40003f45270 */
[-CC-:B------:R-:W-:Y:S02]  /*c0e0*/  SHF.R.U64 R19, R6, R21.reuse, R22.reuse ;  /* 0x0000001506137219 */ /* 0x180fe40000001216 */
[----:B------:R-:W-:Y:S01]  /*c0f0*/  SHF.R.U32.HI R21, RZ, R21, R22 ;  /* 0x00000015ff157219 */ /* 0x000fe20000011616 */
[----:B------:R-:W2:Y:S01]  /*c100*/  F2I.U32.TRUNC.NTZ R14, R14 ;  /* 0x0000000e000e7305 */ /* 0x000ea2000020f000 */
[----:B------:R-:W3:Y:S01]  /*c110*/  LDC.64 R4, c[0x0][0x8c8] ;  /* 0x00023200ff047b82 */ /* 0x000ee20000000a00 */
[----:B------:R-:W-:-:S04]  /*c120*/  IADD3 R23, P0, RZ, -R19, RZ ;  /* 0x80000013ff177210 */ /* 0x000fc80007f1e0ff */
[----:B------:R-:W-:-:S03]  /*c130*/  IADD3.X R21, RZ, ~R21, RZ, P0, !PT ;  /* 0x80000015ff157210 */ /* 0x000fc600007fe4ff */
[----:B------:R-:W4:Y:S01]  /*c140*/  LDC R22, c[0x0][0x8c0] ;  /* 0x00023000ff167b82 */ /* 0x000f220000000800 */
[----:B--2---:R-:W-:-:S07]  /*c150*/  IADD3 R15, -R14, RZ, RZ ;  /* 0x000000ff0e0f7210 */ /* 0x004fce0007ffe1ff */
[----:B------:R-:W2:Y:S01]  /*c160*/  LDC R27, c[0x0][0x900] ;  /* 0x00024000ff1b7b82 */ /* 0x000ea20000000800 */
[----:B-1----:R-:W-:-:S07]  /*c170*/  @P2 IMAD R13, R7, R15, R20 ;  /* 0x0000000f070d2224 */ /* 0x002fce00078e0214 */
[----:B------:R-:W1:Y:S01]  /*c180*/  LDC.64 R14, c[0x0][0x8e8] ;  /* 0x00023a00ff0e7b82 */ /* 0x000e620000000a00 */
[----:B---3--:R-:W-:-:S04]  /*c190*/  IMAD R6, R21, R4, RZ ;  /* 0x0000000415067224 */ /* 0x008fc800078e02ff */
[C---:B------:R-:W-:Y:S02]  /*c1a0*/  IMAD R7, R23.reuse, R5, R6 ;  /* 0x0000000517077224 */ /* 0x040fe400078e0206 */
[----:B------:R-:W-:Y:S01]  /*c1b0*/  IMAD.WIDE.U32 R4, R23, R4, R16 ;  /* 0x0000000417047225 */ /* 0x000fe200078e0010 */
[----:B------:R-:W3:Y:S04]  /*c1c0*/  LDC R6, c[0x0][0x8b0] ;  /* 0x00022c00ff067b82 */ /* 0x000ee80000000800 */
[----:B------:R-:W-:-:S04]  /*c1d0*/  IADD3 R5, R5, R7, RZ ;  /* 0x0000000705057210 */ /* 0x000fc80007ffe0ff */
[-CC-:B----4-:R-:W-:Y:S01]  /*c1e0*/  SHF.R.U64 R26, R4, R22.reuse, R5.reuse ;  /* 0x00000016041a7219 */ /* 0x190fe20000001205 */
[----:B------:R-:W4:Y:S01]  /*c1f0*/  LDC R25, c[0x0][0x8f0] ;  /* 0x00023c00ff197b82 */ /* 0x000f220000000800 */
[----:B------:R-:W-:Y:S02]  /*c200*/  SHF.R.U32.HI R5, RZ, R22, R5 ;  /* 0x00000016ff057219 */ /* 0x000fe40000011605 */
[----:B-1----:R-:W-:-:S05]  /*c210*/  ISETP.NE.U32.AND P0, PT, R14, RZ, PT ;  /* 0x000000ff0e00720c */ /* 0x002fca0003f05070 */
[----:B------:R-:W1:Y:S01]  /*c220*/  LDC R24, c[0x0][0x8e0] ;  /* 0x00023800ff187b82 */ /* 0x000e620000000800 */
[----:B------:R-:W-:Y:S02]  /*c230*/  ISETP.NE.AND.EX P0, PT, R15, RZ, PT, P0 ;  /* 0x000000ff0f00720c */ /* 0x000fe40003f05300 */
[----:B---3--:R-:W-:-:S05]  /*c240*/  SHF.R.U64 R23, R26, R6, R5 ;  /* 0x000000061a177219 */ /* 0x008fca0000001205 */
[----:B------:R-:W3:Y:S01]  /*c250*/  LDC R22, c[0x0][0x8b8] ;  /* 0x00022e00ff167b82 */ /* 0x000ee20000000800 */
[----:B------:R-:W-:-:S04]  /*c260*/  SHF.R.U32.HI R4, RZ, R6, R5 ;  /* 0x00000006ff047219 */ /* 0x000fc80000011605 */
[-CC-:B--2---:R-:W-:Y:S02]  /*c270*/  SHF.R.U64 R21, R23, R27.reuse, R4.reuse ;  /* 0x0000001b17157219 */ /* 0x184fe40000001204 */
[----:B------:R-:W-:Y:S01]  /*c280*/  SHF.R.U32.HI R27, RZ, R27, R4 ;  /* 0x0000001bff1b7219 */ /* 0x000fe20000011604 */
[----:B------:R-:W2:Y:S02]  /*c290*/  LDC R20, c[0x0][0x8a8] ;  /* 0x00022a00ff147b82 */ /* 0x000ea40000000800 */
[----:B------:R-:W-:Y:S01]  /*c2a0*/  IMAD.MOV.U32 R4, RZ, RZ, R21 ;  /* 0x000000ffff047224 */ /* 0x000fe200078e0015 */
[----:B------:R-:W-:Y:S01]  /*c2b0*/  MOV R5, R27 ;  /* 0x0000001b00057202 */ /* 0x000fe20000000f00 */
[----:B----4-:R-:W-:Y:S06]  /*c2c0*/  @!P0 BRA `(.L_x_327) ;  /* 0x0000000000288947 */ /* 0x010fec0003800000 */
[----:B------:R-:W4:Y:S02]  /*c2d0*/  LDC R4, c[0x0][0x8f4] ;  /* 0x00023d00ff047b82 */ /* 0x000f240000000800 */
[----:B----4-:R-:W-:-:S04]  /*c2e0*/  IADD3 R5, P0, R21, R4, RZ ;  /* 0x0000000415057210 */ /* 0x010fc80007f1e0ff */
[----:B------:R-:W-:-:S05]  /*c2f0*/  IADD3.X R27, RZ, R27, RZ, P0, !PT ;  /* 0x0000001bff1b7210 */ /* 0x000fca00007fe4ff */
[----:B------:R-:W-:-:S04]  /*c300*/  IMAD.WIDE.U32 R6, R27, R14, RZ ;  /* 0x0000000e1b067225 */ /* 0x000fc800078e00ff */
[----:B------:R-:W-:-:S04]  /*c310*/  IMAD.WIDE.U32 R6, P0, R5, R15, R6 ;  /* 0x0000000f05067225 */ /* 0x000fc80007800006 */
[----:B------:R-:W-:Y:S01]  /*c320*/  IMAD.WIDE.U32 R4, R5, R14, RZ ;  /* 0x0000000e05047225 */ /* 0x000fe200078e00ff */
[----:B------:R-:W-:-:S04]  /*c330*/  MOV R4, R7 ;  /* 0x0000000700047202 */ /* 0x000fc80000000f00 */
[----:B------:R-:W-:Y:S02]  /*c340*/  IADD3 RZ, P1, R5, R6, RZ ;  /* 0x0000000605ff7210 */ /* 0x000fe40007f3e0ff */
[----:B------:R-:W-:-:S03]  /*c350*/  IADD3.X R5, RZ, RZ, RZ, P0, !PT ;  /* 0x000000ffff057210 */ /* 0x000fc600007fe4ff */
[----:B------:R-:W-:-:S08]  /*c360*/  IMAD.WIDE.U32.X R4, R27, R15, R4, P1 ;  /* 0x0000000f1b047225 */ /* 0x000fd000008e0404 */
.L_x_327:
[----:B------:R-:W-:Y:S02]  /*c370*/  SHF.R.U64 R25, R4, R25, R5 ;  /* 0x0000001904197219 */ /* 0x000fe40000001205 */
[----:B------:R-:W-:Y:S02]  /*c380*/  LOP3.LUT R4, R23, R12, RZ, 0xc0, !PT ;  /* 0x0000000c17047212 */ /* 0x000fe400078ec0ff */
[----:B------:R-:W-:Y:S01]  /*c390*/  LOP3.LUT R26, R26, R11, RZ, 0xc0, !PT ;  /* 0x0000000b1a1a7212 */ /* 0x000fe200078ec0ff */
[----:B------:R-:W-:Y:S01]  /*c3a0*/  IMAD.MOV R5, RZ, RZ, -R25 ;  /* 0x000000ffff057224 */ /* 0x000fe200078e0a19 */
[----:B------:R-:W-:Y:S01]  /*c3b0*/  MOV R6, R19 ;  /* 0x0000001300067202 */ /* 0x000fe20000000f00 */
[----:B------:R-:W-:Y:S02]  /*c3c0*/  IMAD R4, R9, R25, R4 ;  /* 0x0000001909047224 */ /* 0x000fe400078e0204 */
[----:B-1----:R-:W-:Y:S02]  /*c3d0*/  IMAD R21, R5, R24, R21 ;  /* 0x0000001805157224 */ /* 0x002fe400078e0215 */
[----:B---3--:R-:W-:Y:S01]  /*c3e0*/  IMAD R13, R4, R22, R13 ;  /* 0x00000016040d7224 */ /* 0x008fe200078e020d */
[----:B------:R-:W-:Y:S01]  /*c3f0*/  MOV R4, 0x1 ;  /* 0x0000000100047802 */ /* 0x000fe20000000f00 */
[----:B--2---:R-:W-:-:S05]  /*c400*/  IMAD R20, R21, R20, R26 ;  /* 0x0000001415147224 */ /* 0x004fca00078e021a */
[----:B------:R-:W-:Y:S02]  /*c410*/  SEL R7, R20, R13, !P2 ;  /* 0x0000000d14077207 */ /* 0x000fe40005000000 */
[----:B------:R-:W-:-:S07]  /*c420*/  SEL R20, R13, R20, !P2 ;  /* 0x000000140d147207 */ /* 0x000fce0005000000 */
.L_x_325:
[----:B------:R-:W-:-:S13]  /*c430*/  LOP3.LUT P0, RZ, R4, 0xff, RZ, 0xc0, !PT ;  /* 0x000000ff04ff7812 */ /* 0x000fda000780c0ff */
[----:B------:R-:W-:Y:S05]  /*c440*/  @P0 BRA `(.L_x_328) ;  /* 0xfffffff000580947 */ /* 0x000fea000383ffff */
.L_x_296:
[----:B------:R-:W-:-:S13]  /*c450*/  ELECT P0, URZ, PT ;  /* 0x00000000003f782f */ /* 0x000fda0003800000 */
[----:B------:R-:W-:Y:S05]  /*c460*/  @!P0 BRA `(.L_x_10) ;  /* 0x0000001000848947 */ /* 0x000fea0003800000 */
[----:B------:R-:W-:-:S04]  /*c470*/  LOP3.LUT R18, R18, 0x2, RZ, 0xfc, !PT ;  /* 0x0000000212127812 */ /* 0x000fc800078efcff */
[----:B------:R-:W-:-:S13]  /*c480*/  ISETP.NE.AND P1, PT, R18, 0x3, PT ;  /* 0x000000031200780c */ /* 0x000fda0003f25270 */
[----:B------:R-:W-:Y:S05]  /*c490*/  @!P1 BRA `(.L_x_329) ;  /* 0x0000000000049947 */ /* 0x000fea0003800000 */
[----:B------:R-:W-:Y:S01]  /*c4a0*/  BPT.TRAP 0x1 ;  /* 0x000000040000795c */ /* 0x000fe20000300000 */
.L_x_329:
[----:B------:R-:W-:Y:S02]  /*c4b0*/  MOV R2, 0x400 ;  /* 0x0000040000027802 */ /* 0x000fe40000000f00 */
[----:B--2--5:R-:W-:Y:S02]  /*c4c0*/  MOV R3, UR36 ;  /* 0x0000002400037c02 */ /* 0x024fe40008000f00 */
[----:B------:R-:W-:Y:S02]  /*c4d0*/  SHF.L.U32 R0, R8, 0x1f, RZ ;  /* 0x0000001f08007819 */ /* 0x000fe400000006ff */
[----:B------:R-:W-:-:S04]  /*c4e0*/  LEA R3, R3, R2, 0x18 ;  /* 0x0000000203037211 */ /* 0x000fc800078ec0ff */
[----:B------:R-:W2:Y:S02]  /*c4f0*/  SYNCS.PHASECHK.TRANS64.TRYWAIT P0, [R3+URZ+0x80], R0 ;  /* 0x00008000030075a7 */ /* 0x000ea4000800017f */
[----:B--2---:R-:W-:Y:S05]  /*c500*/  @!P0 BRA `(.L_x_330) ;  /* 0x00000014005c8947 */ /* 0x004fea0003800000 */
.L_x_366:
[----:B------:R-:W-:Y:S05]  /*c510*/  @!P1 BRA `(.L_x_331) ;  /* 0x0000000000049947 */ /* 0x000fea0003800000 */
[----:B------:R-:W-:Y:S01]  /*c520*/  BPT.TRAP 0x1 ;  /* 0x000000040000795c */ /* 0x000fe20000300000 */
.L_x_331:
[----:B------:R-:W5:Y:S02]  /*c530*/  SYNCS.PHASECHK.TRANS64.TRYWAIT P0, [R3+URZ+0x88], R0 ;  /* 0x00008800030075a7 */ /* 0x000f64000800017f */
[----:B-----5:R-:W-:Y:S05]  /*c540*/  @!P0 BRA `(.L_x_332) ;  /* 0x0000001400608947 */ /* 0x020fea0003800000 */
.L_x_367:
[----:B------:R-:W-:Y:S05]  /*c550*/  @!P1 BRA `(.L_x_333) ;  /* 0x0000000000049947 */ /* 0x000fea0003800000 */
[----:B------:R-:W-:Y:S01]  /*c560*/  BPT.TRAP 0x1 ;  /* 0x000000040000795c */ /* 0x000fe20000300000 */
.L_x_333:
[----:B------:R-:W5:Y:S02]  /*c570*/  SYNCS.PHASECHK.TRANS64.TRYWAIT P0, [R3+URZ+0x90], R0 ;  /* 0x00009000030075a7 */ /* 0x000f64000800017f */
[----:B-----5:R-:W-:Y:S05]  /*c580*/  @!P0 BRA `(.L_x_334) ;  /* 0x0000001400648947 */ /* 0x020fea0003800000 */
.L_x_368:
[----:B------:R-:W-:Y:S05]  /*c590*/  @!P1 BRA `(.L_x_335) ;  /* 0x0000000000049947 */ /* 0x000fea0003800000 */
[----:B------:R-:W-:Y:S01]  /*c5a0*/  BPT.TRAP 0x1 ;  /* 0x000000040000795c */ /* 0x000fe20000300000 */
.L_x_335:
[----:B------:R-:W-:-:S07]  /*c5b0*/  SHF.L.U32 R8, R8, 0x1f, RZ ;  /* 0x0000001f08087819 */ /* 0x000fce00000006ff */
.L_x_336:
[----:B------:R1:W1:Y:S02]  /*c5c0*/  SYNCS.PHASECHK.TRANS64.TRYWAIT P0, [R3+URZ+0x98], R8 ;  /* 0x00009808030075a7 */ /* 0x000264000800017f */
[----:B-1----:R-:W-:Y:S05]  /*c5d0*/  @!P0 NANOSLEEP.SYNCS 0x989680 ;  /* 0x009896800000895d */ /* 0x002fea0003900000 */
[----:B------:R-:W1:Y:S02]  /*c5e0*/  @!P0 SYNCS.PHASECHK.TRANS64 P0, [R3+URZ+0x98], R8 ;  /* 0x00009808030085a7 */ /* 0x000e64000800007f */
[----:B-1----:R-:W-:Y:S05]  /*c5f0*/  @P0 BRA `(.L_x_10) ;  /* 0x0000001000200947 */ /* 0x002fea0003800000 */
[----:B------:R-:W-:Y:S05]  /*c600*/  BRA `(.L_x_336) ;  /* 0xfffffffc00ec7947 */ /* 0x000fea000383ffff */
.L_x_291:
[----:B------:R-:W-:Y:S01]  /*c610*/  LOP3.LUT P0, RZ, R11, 0xff, RZ, 0xc0, !PT ;  /* 0x000000ff0bff7812 */ /* 0x000fe2000780c0ff */
[----:B------:R-:W-:Y:S01]  /*c620*/  IMAD.MOV.U32 R12, RZ, RZ, RZ ;  /* 0x000000ffff0c7224 */ /* 0x000fe200078e00ff */
[----:B------:R-:W-:-:S11]  /*c630*/  MOV R0, 0x1 ;  /* 0x0000000100007802 */ /* 0x000fd60000000f00 */
[----:B------:R-:W-:Y:S05]  /*c640*/  @!P0 BRA `(.L_x_337) ;  /* 0x0000000c00108947 */ /* 0x000fea0003800000 */
[----:B------:R-:W1:Y:S01]  /*c650*/  LDC R0, c[0x0][0x28c] ;  /* 0x0000a300ff007b82 */ /* 0x000e620000000800 */
[C---:B------:R-:W-:Y:S01]  /*c660*/  LOP3.LUT P2, RZ, R3.reuse, 0x7f, RZ, 0xc0, !PT ;  /* 0x0000007f03ff7812 */ /* 0x040fe2000784c0ff */
[----:B------:R-:W-:Y:S01]  /*c670*/  ULDC UR5, c[0x0][0x900] ;  /* 0x0002400000057ab9 */ /* 0x000fe20000000800 */
[----:B------:R-:W-:Y:S01]  /*c680*/  LOP3.LUT P0, RZ, R3, 0x1f, RZ, 0xc0, !PT ;  /* 0x0000001f03ff7812 */ /* 0x000fe2000780c0ff */
[----:B------:R-:W-:Y:S01]  /*c690*/  UMOV UR6, 0xffffffff ;  /* 0xffffffff00067882 */ /* 0x000fe20000000000 */
[----:B------:R-:W-:Y:S01]  /*c6a0*/  BSSY B0, `(.L_x_337) ;  /* 0x00000be000007945 */ /* 0x000fe20003800000 */
[----:B------:R-:W-:Y:S01]  /*c6b0*/  USHF.L.U32 UR6, UR6, UR5, URZ ;  /* 0x0000000506067299 */ /* 0x000fe2000800063f */
[----:B------:R-:W-:Y:S01]  /*c6c0*/  MOV R13, 0x1 ;  /* 0x00000001000d7802 */ /* 0x000fe20000000f00 */
[----:B------:R-:W-:Y:S01]  /*c6d0*/  ULDC UR4, c[0x0][0x8a8] ;  /* 0x00022a0000047ab9 */ /* 0x000fe20000000800 */
[----:B------:R-:W-:Y:S01]  /*c6e0*/  LOP3.LUT R11, R19, 0x2, RZ, 0xfc, !PT ;  /* 0x00000002130b7812 */ /* 0x000fe200078efcff */
[----:B------:R-:W-:Y:S01]  /*c6f0*/  UMOV UR7, 0x1 ;  /* 0x0000000100077882 */ /* 0x000fe20000000000 */
[----:B------:R-:W-:Y:S01]  /*c700*/  PLOP3.LUT P0, PT, P0, P2, PT, 0x8a, 0x0 ;  /* 0x000000000000781c */ /* 0x000fe20000705172 */
[----:B------:R-:W-:Y:S01]  /*c710*/  UIADD3 UR15, UR4, -0x1, URZ ;  /* 0xffffffff040f7890 */ /* 0x000fe2000fffe03f */
[----:B------:R-:W-:Y:S01]  /*c720*/  MOV R12, RZ ;  /* 0x000000ff000c7202 */ /* 0x000fe20000000f00 */
[----:B------:R-:W-:-:S02]  /*c730*/  USHF.L.U32 UR17, UR7, UR5, URZ ;  /* 0x0000000507117299 */ /* 0x000fc4000800063f */
[----:B------:R-:W-:Y:S01]  /*c740*/  ULOP3.LUT UR16, URZ, UR6, URZ, 0x33, !UPT ;  /* 0x000000063f107292 */ /* 0x000fe2000f8e333f */
[----:B------:R-:W-:Y:S01]  /*c750*/  ULDC.64 UR20, c[0x0][0x198] ;  /* 0x0000660000147ab9 */ /* 0x000fe20000000a00 */
[----:B-1----:R-:W-:-:S04]  /*c760*/  IADD3 R0, R0, 0x3f, RZ ;  /* 0x0000003f00007810 */ /* 0x002fc80007ffe0ff */
[----:B------:R-:W-:-:S04]  /*c770*/  SHF.R.S32.HI R3, RZ, 0x1f, R0 ;  /* 0x0000001fff037819 */ /* 0x000fc80000011400 */
[----:B------:R-:W-:Y:S02]  /*c780*/  LEA.HI R3, R3, R0, RZ, 0x6 ;  /* 0x0000000003037211 */ /* 0x000fe400078f30ff */
[----:B------:R-:W-:Y:S02]  /*c790*/  MOV R0, 0x1 ;  /* 0x0000000100007802 */ /* 0x000fe40000000f00 */
[----:B------:R-:W-:-:S05]  /*c7a0*/  SHF.R.S32.HI R3, RZ, 0x6, R3 ;  /* 0x00000006ff037819 */ /* 0x000fca0000011403 */
[----:B------:R-:W-:-:S07]  /*c7b0*/  VIADD R10, R3, 0x1 ;  /* 0x00000001030a7836 */ /* 0x000fce0000000000 */
.L_x_349:
[----:B------:R-:W-:-:S03]  /*c7c0*/  UMOV UR4, 0xffffffff ;  /* 0xffffffff00047882 */ /* 0x000fc60000000000 */
[----:B------:R-:W-:Y:S05]  /*c7d0*/  BRA.DIV UR4, `(.L_x_338) ;  /* 0x0000001204e47947 */ /* 0x000fea000b800000 */
[----:B------:R-:W-:-:S13]  /*c7e0*/  ELECT P6, URZ, PT ;  /* 0x00000000003f782f */ /* 0x000fda00038c0000 */
.L_x_371:
[----:B------:R-:W1:Y:S01]  /*c7f0*/  LDC R4, c[0x0][0x28c] ;  /* 0x0000a300ff047b82 */ /* 0x000e620000000800 */
[----:B------:R-:W-:Y:S01]  /*c800*/  BSSY B1, `(.L_x_339) ;  /* 0x0000035000017945 */ /* 0x000fe20003800000 */
[----:B-1----:R-:W-:-:S13]  /*c810*/  ISETP.LT.OR P6, PT, R4, 0x1, !P6 ;  /* 0x000000010400780c */ /* 0x002fda00077c1670 */
[----:B------:R-:W-:Y:S05]  /*c820*/  @P6 BRA `(.L_x_340) ;  /* 0x0000000000c86947 */ /* 0x000fea0003800000 */
[----:B------:R-:W-:Y:S01]  /*c830*/  SHF.L.U32 R14, R7, 0x7, RZ ;  /* 0x00000007070e7819 */ /* 0x000fe200000006ff */
[----:B------:R-:W-:Y:S01]  /*c840*/  IMAD.MOV.U32 R5, RZ, RZ, R0 ;  /* 0x000000ffff057224 */ /* 0x000fe200078e0000 */
[----:B------:R-:W-:Y:S02]  /*c850*/  SHF.L.U32 R20, R20, 0x7, RZ ;  /* 0x0000000714147819 */ /* 0x000fe400000006ff */
[----:B------:R-:W-:Y:S02]  /*c860*/  MOV R21, RZ ;  /* 0x000000ff00157202 */ /* 0x000fe40000000f00 */
[----:B------:R-:W-:Y:S02]  /*c870*/  MOV R4, R10 ;  /* 0x0000000a00047202 */ /* 0x000fe40000000f00 */
[----:B------:R-:W-:-:S07]  /*c880*/  MOV R7, R12 ;  /* 0x0000000c00077202 */ /* 0x000fce0000000f00 */
.L_x_344:
[----:B------:R-:W1:Y:S01]  /*c890*/  S2R R9, SR_CgaCtaId ;  /* 0x0000000000097919 */ /* 0x000e620000008800 */
[----:B------:R-:W-:-:S04]  /*c8a0*/  MOV R8, 0x400 ;  /* 0x0000040000087802 */ /* 0x000fc80000000f00 */
[----:B-1----:R-:W-:Y:S02]  /*c8b0*/  LEA R18, R9, R8, 0x18 ;  /* 0x0000000809127211 */ /* 0x002fe400078ec0ff */
[----:B------:R-:W-:Y:S01]  /*c8c0*/  SHF.L.U32 R8, R5, 0x1f, RZ ;  /* 0x0000001f05087819 */ /* 0x000fe200000006ff */
[----:B------:R-:W1:Y:S01]  /*c8d0*/  @!P2 LDC R9, c[0x0][0x500] ;  /* 0x00014000ff09ab82 */ /* 0x000e620000000800 */
[----:B------:R-:W-:-:S04]  /*c8e0*/  LEA R15, R7, R18, 0x3 ;  /* 0x00000012070f7211 */ /* 0x000fc800078e18ff */
[----:B------:R-:W2:Y:S02]  /*c8f0*/  SYNCS.PHASECHK.TRANS64.TRYWAIT P1, [R15+URZ+0x30], R8 ;  /* 0x000030080f0075a7 */ /* 0x000ea4000802017f */
[----:B--2---:R-:W-:Y:S05]  /*c900*/  @!P1 BRA `(.L_x_341) ;  /* 0x0000001000b89947 */ /* 0x004fea0003800000 */
.L_x_372:
[----:B--2---:R-:W-:Y:S01]  /*c910*/  PRMT R8, R11, 0x9910, RZ ;  /* 0x000099100b087816 */ /* 0x004fe200000000ff */
[----:B-1----:R1:W-:Y:S03]  /*c920*/  @!P2 SYNCS.ARRIVE.TRANS64 RZ, [R15+URZ], R9 ;  /* 0x000000090fffa9a7 */ /* 0x0023e6000800003f */
[----:B------:R-:W-:-:S13]  /*c930*/  ISETP.NE.AND P1, PT, R8, 0x2, PT ;  /* 0x000000020800780c */ /* 0x000fda0003f25270 */
[----:B-1----:R-:W-:Y:S05]  /*c940*/  @P1 BRA `(.L_x_342) ;  /* 0x0000000000041947 */ /* 0x002fea0003800000 */
[----:B------:R-:W-:Y:S01]  /*c950*/  BPT.TRAP 0x1 ;  /* 0x000000040000795c */ /* 0x000fe20000300000 */
.L_x_342:
[----:B------:R-:W-:Y:S05]  /*c960*/  @P0 BRA `(.L_x_343) ;  /* 0x0000000000040947 */ /* 0x000fea0003800000 */
[----:B------:R-:W-:Y:S01]  /*c970*/  BPT.TRAP 0x1 ;  /* 0x000000040000795c */ /* 0x000fe20000300000 */
.L_x_343:
[----:B------:R-:W-:Y:S01]  /*c980*/  LEA R18, R7, R18, 0xe ;  /* 0x0000001207127211 */ /* 0x000fe200078e70ff */
[----:B------:R-:W-:Y:S01]  /*c990*/  VIADD R4, R4, 0xffffffff ;  /* 0xffffffff04047836 */ /* 0x000fe20000000000 */
[----:B------:R-:W-:Y:S01]  /*c9a0*/  R2UR UR9, R15 ;  /* 0x000000000f0972ca */ /* 0x000fe200000e0000 */
[----:B------:R-:W-:Y:S01]  /*c9b0*/  UIADD3 UR4, UP0, UR20, 0xf0, URZ ;  /* 0x000000f014047890 */ /* 0x000fe2000ff1e03f */
[----:B------:R-:W-:Y:S01]  /*c9c0*/  R2UR UR8, R18 ;  /* 0x00000000120872ca */ /* 0x000fe200000e0000 */
[----:B------:R-:W-:Y:S01]  /*c9d0*/  UIADD3 UR22, UP1, UR20, 0x1f0, URZ ;  /* 0x000001f014167890 */ /* 0x000fe2000ff3e03f */
[----:B------:R-:W-:Y:S01]  /*c9e0*/  R2UR UR11, R20 ;  /* 0x00000000140b72ca */ /* 0x000fe200000e0000 */
[----:B------:R-:W-:Y:S01]  /*c9f0*/  UIADD3.X UR5, URZ, UR21, URZ, UP0, !UPT ;  /* 0x000000153f057290 */ /* 0x000fe200087fe43f */
[----:B------:R-:W-:Y:S01]  /*ca00*/  R2UR UR10, R21 ;  /* 0x00000000150a72ca */ /* 0x000fe200000e0000 */
[----:B------:R-:W-:Y:S01]  /*ca10*/  UIADD3.X UR23, URZ, UR21, URZ, UP1, !UPT ;  /* 0x000000153f177290 */ /* 0x000fe20008ffe43f */
[----:B------:R-:W-:Y:S01]  /*ca20*/  R2UR UR12, R6 ;  /* 0x00000000060c72ca */ /* 0x000fe200000e0000 */
[----:B------:R-:W-:Y:S01]  /*ca30*/  UMOV UR6, 0x0 ;  /* 0x0000000000067882 */ /* 0x000fe20000000000 */
[----:B------:R-:W-:Y:S01]  /*ca40*/  R2UR UR18, R14 ;  /* 0x000000000e1272ca */ /* 0x000fe200000e0000 */
[----:B------:R-:W-:Y:S01]  /*ca50*/  UMOV UR7, 0x10000000 ;  /* 0x1000000000077882 */ /* 0x000fe20000000000 */
[----:B------:R-:W-:-:S02]  /*ca60*/  ISETP.GT.AND P3, PT, R4, 0x1, PT ;  /* 0x000000010400780c */ /* 0x000fc40003f64270 */
[----:B------:R-:W-:Y:S01]  /*ca70*/  IADD3 R7, R7, 0x1, RZ ;  /* 0x0000000107077810 */ /* 0x000fe20007ffe0ff */
[----:B------:R-:W-:Y:S01]  /*ca80*/  UIADD3 UR13, UR8, 0x8400, URZ ;  /* 0x00008400080d7890 */ /* 0x000fe2000fffe03f */
[----:B------:R-:W-:Y:S01]  /*ca90*/  IADD3 R21, R21, 0x40, RZ ;  /* 0x0000004015157810 */ /* 0x000fe20007ffe0ff */
[----:B------:R-:W-:Y:S01]  /*caa0*/  UIADD3 UR14, UR8, 0x20400, URZ ;  /* 0x00020400080e7890 */ /* 0x000fe2000fffe03f */
[----:B------:R-:W-:-:S04]  /*cab0*/  ISETP.NE.AND P1, PT, R7, 0x6, PT ;  /* 0x000000060700780c */ /* 0x000fc80003f25270 */
[----:B------:R-:W-:Y:S01]  /*cac0*/  UMOV UR8, UR13 ;  /* 0x0000000d00087c82 */ /* 0x000fe20008000000 */
[----:B------:R-:W-:Y:S01]  /*cad0*/  SEL R8, RZ, 0x1, P1 ;  /* 0x00000001ff087807 */ /* 0x000fe20000800000 */
[----:B------:R1:W-:Y:S01]  /*cae0*/  UTMALDG.3D [UR8], [UR4], desc[UR6] ;  /* 0x00000608040075b4 */ /* 0x0003e20008011000 */
[----:B------:R-:W-:Y:S02]  /*caf0*/  SEL R7, R7, RZ, P1 ;  /* 0x000000ff07077207 */ /* 0x000fe40000800000 */
[----:B------:R-:W-:Y:S01]  /*cb00*/  LOP3.LUT R5, R5, R8, RZ, 0x3c, !PT ;  /* 0x0000000805057212 */ /* 0x000fe200078e3cff */
[----:B-1----:R-:W-:Y:S01]  /*cb10*/  UMOV UR8, UR14 ;  /* 0x0000000e00087c82 */ /* 0x002fe20008000000 */
[----:B------:R-:W-:Y:S02]  /*cb20*/  UMOV UR11, UR18 ;  /* 0x00000012000b7c82 */ /* 0x000fe40008000000 */
[----:B------:R1:W-:Y:S02]  /*cb30*/  UTMALDG.3D [UR8], [UR22], desc[UR6] ;  /* 0x00000608160075b4 */ /* 0x0003e40008011000 */
[----:B-1----:R-:W-:Y:S05]  /*cb40*/  @P3 BRA `(.L_x_344) ;  /* 0xfffffffc00503947 */ /* 0x002fea000383ffff */
.L_x_340:
[----:B------:R-:W-:Y:S05]  /*cb50*/  BSYNC B1 ;  /* 0x0000000000017941 */ /* 0x000fea0003800000 */
.L_x_339:
[----:B------:R-:W-:Y:S01]  /*cb60*/  LOP3.LUT P3, RZ, R13, 0xff, RZ, 0xc0, !PT ;  /* 0x000000ff0dff7812 */ /* 0x000fe2000786c0ff */
[----:B------:R-:W-:Y:S01]  /*cb70*/  ULDC.64 UR4, c[0x0][0x8f8] ;  /* 0x00023e0000047ab9 */ /* 0x000fe20000000a00 */
[----:B------:R-:W-:Y:S01]  /*cb80*/  IADD3 R12, R3, R12, RZ ;  /* 0x0000000c030c7210 */ /* 0x000fe20007ffe0ff */
[----:B------:R-:W-:Y:S01]  /*cb90*/  BSSY B1, `(.L_x_345) ;  /* 0x000006c000017945 */ /* 0x000fe20003800000 */
[----:B------:R-:W-:Y:S02]  /*cba0*/  IADD3 R16, P4, R16, UR38, RZ ;  /* 0x0000002610107c10 */ /* 0x000fe4000ff9e0ff */
[----:B------:R-:W-:Y:S02]  /*cbb0*/  ISETP.GT.U32.AND P1, PT, R12, 0x5, PT ;  /* 0x000000050c00780c */ /* 0x000fe40003f24070 */
[----:B------:R-:W-:Y:S02]  /*cbc0*/  IADD3.X R17, R17, UR37, RZ, P4, !PT ;  /* 0x0000002511117c10 */ /* 0x000fe4000a7fe4ff */
[----:B------:R-:W-:-:S02]  /*cbd0*/  ISETP.LT.U32.AND P1, PT, R3, 0x6, P1 ;  /* 0x000000060300780c */ /* 0x000fc40000f21070 */
[----:B------:R-:W-:Y:S01]  /*cbe0*/  MOV R20, 0xffffffff ;  /* 0xffffffff00147802 */ /* 0x000fe20000000f00 */
[----:B------:R-:W1:Y:S01]  /*cbf0*/  @P3 S2R R5, SR_CgaCtaId ;  /* 0x0000000000053919 */ /* 0x000e620000008800 */
[----:B------:R-:W-:Y:S02]  /*cc00*/  @P3 MOV R4, 0x400 ;  /* 0x0000040000043802 */ /* 0x000fe40000000f00 */
[----:B------:R-:W-:Y:S02]  /*cc10*/  PRMT R13, RZ, 0x7610, R13 ;  /* 0x00007610ff0d7816 */ /* 0x000fe4000000000d */
[----:B-1----:R-:W-:Y:S01]  /*cc20*/  @P3 LEA R6, R5, R4, 0x18 ;  /* 0x0000000405063211 */ /* 0x002fe200078ec0ff */
[----:B------:R-:W-:-:S03]  /*cc30*/  IMAD.WIDE.U32 R4, R12, -0x55555555, RZ ;  /* 0xaaaaaaab0c047825 */ /* 0x000fc600078e00ff */
[----:B------:R1:W-:Y:S01]  /*cc40*/  @P3 SYNCS.ARRIVE.TRANS64.A1T0 RZ, [R6+URZ+0xa8], RZ ;  /* 0x0000a8ff06ff39a7 */ /* 0x0003e2000810003f */
[----:B------:R-:W-:Y:S02]  /*cc50*/  ISETP.GE.U32.AND P3, PT, R3, 0x6, PT ;  /* 0x000000060300780c */ /* 0x000fe40003f66070 */
[----:B------:R-:W-:Y:S02]  /*cc60*/  SHF.R.U32.HI R7, RZ, 0x2, R5 ;  /* 0x00000002ff077819 */ /* 0x000fe40000011605 */
[----:B------:R-:W-:Y:S02]  /*cc70*/  SEL R5, RZ, 0x1, !P1 ;  /* 0x00000001ff057807 */ /* 0x000fe40004800000 */
[----:B------:R-:W-:Y:S01]  /*cc80*/  ISETP.GE.U32.AND P1, PT, R16, UR4, PT ;  /* 0x0000000410007c0c */ /* 0x000fe2000bf26070 */
[----:B------:R-:W-:Y:S01]  /*cc90*/  IMAD R12, R7, -0x6, R12 ;  /* 0xfffffffa070c7824 */ /* 0x000fe200078e020c */
[----:B------:R-:W-:Y:S01]  /*cca0*/  LOP3.LUT R0, R0, R5, RZ, 0x3c, !PT ;  /* 0x0000000500007212 */ /* 0x000fe200078e3cff */
[----:B-1----:R-:W-:Y:S01]  /*ccb0*/  IMAD.MOV.U32 R6, RZ, RZ, -0x1 ;  /* 0xffffffffff067424 */ /* 0x002fe200078e00ff */
[----:B------:R-:W-:-:S02]  /*ccc0*/  ISETP.GE.U32.AND.EX P1, PT, R17, UR5, PT, P1 ;  /* 0x0000000511007c0c */ /* 0x000fc4000bf26110 */
[----:B------:R-:W-:Y:S02]  /*ccd0*/  PRMT R4, RZ, 0x7610, R4 ;  /* 0x00007610ff047816 */ /* 0x000fe40000000004 */
[----:B------:R-:W-:Y:S02]  /*cce0*/  @P3 LOP3.LUT R0, R0, 0x1, R7, 0x78, !PT ;  /* 0x0000000100003812 */ /* 0x000fe400078e7807 */
[----:B------:R-:W-:-:S07]  /*ccf0*/  MOV R7, 0xffffffff ;  /* 0xffffffff00077802 */ /* 0x000fce0000000f00 */
[----:B------:R-:W-:Y:S05]  /*cd00*/  @P1 BRA `(.L_x_346) ;  /* 0x0000000400501947 */ /* 0x000fea0003800000 */
[----:B------:R-:W-:Y:S01]  /*cd10*/  ULDC.64 UR4, c[0x0][0x8d0] ;  /* 0x0002340000047ab9 */ /* 0x000fe20000000a00 */
[----:B------:R-:W1:Y:S01]  /*cd20*/  S2R R15, SR_CTAID.X ;  /* 0x00000000000f7919 */ /* 0x000e620000002500 */
[----:B------:R-:W-:Y:S01]  /*cd30*/  ISETP.NE.U32.AND P1, PT, RZ, UR4, PT ;  /* 0x00000004ff007c0c */ /* 0x000fe2000bf25070 */
[----:B------:R-:W-:Y:S01]  /*cd40*/  ULDC UR7, c[0x0][0x8d8] ;  /* 0x0002360000077ab9 */ /* 0x000fe20000000800 */
[----:B------:R-:W-:Y:S01]  /*cd50*/  MOV R4, R16 ;  /* 0x0000001000047202 */ /* 0x000fe20000000f00 */
[----:B------:R-:W2:Y:S01]  /*cd60*/  S2R R14, SR_CTAID.Y ;  /* 0x00000000000e7919 */ /* 0x000ea20000002600 */
[----:B------:R-:W-:Y:S02]  /*cd70*/  ISETP.NE.AND.EX P1, PT, RZ, UR5, PT, P1 ;  /* 0x00000005ff007c0c */ /* 0x000fe4000bf25310 */
[----:B------:R-:W-:-:S11]  /*cd80*/  MOV R5, R17 ;  /* 0x0000001100057202 */ /* 0x000fd60000000f00 */
[----:B------:R-:W-:Y:S05]  /*cd90*/  @!P1 BRA `(.L_x_347) ;  /* 0x0000000000289947 */ /* 0x000fea0003800000 */
[----:B------:R-:W-:Y:S02]  /*cda0*/  ULDC UR6, c[0x0][0x8dc] ;  /* 0x0002370000067ab9 */ /* 0x000fe40000000800 */
[----:B------:R-:W-:-:S04]  /*cdb0*/  IADD3 R9, P1, R16, UR6, RZ ;  /* 0x0000000610097c10 */ /* 0x000fc8000ff3e0ff */
[----:B------:R-:W-:-:S05]  /*cdc0*/  IADD3.X R21, RZ, R17, RZ, P1, !PT ;  /* 0x00000011ff157210 */ /* 0x000fca0000ffe4ff */
[----:B------:R-:W-:-:S04]  /*cdd0*/  IMAD.WIDE.U32 R6, R21, UR4, RZ ;  /* 0x0000000415067c25 */ /* 0x000fc8000f8e00ff */
[----:B------:R-:W-:-:S04]  /*cde0*/  IMAD.WIDE.U32 R6, P1, R9, UR5, R6 ;  /* 0x0000000509067c25 */ /* 0x000fc8000f820006 */
[----:B------:R-:W-:Y:S01]  /*cdf0*/  IMAD.WIDE.U32 R8, R9, UR4, RZ ;  /* 0x0000000409087c25 */ /* 0x000fe2000f8e00ff */
[----:B------:R-:W-:-:S03]  /*ce00*/  IADD3.X R5, RZ, RZ, RZ, P1, !PT ;  /* 0x000000ffff057210 */ /* 0x000fc60000ffe4ff */
[----:B------:R-:W-:Y:S01]  /*ce10*/  IMAD.MOV.U32 R4, RZ, RZ, R7 ;  /* 0x000000ffff047224 */ /* 0x000fe200078e0007 */
[----:B------:R-:W-:-:S05]  /*ce20*/  IADD3 RZ, P1, R9, R6, RZ ;  /* 0x0000000609ff7210 */ /* 0x000fca0007f3e0ff */
[----:B------:R-:W-:-:S08]  /*ce30*/  IMAD.WIDE.U32.X R4, R21, UR5, R4, P1 ;  /* 0x0000000515047c25 */ /* 0x000fd000088e0404 */
.L_x_347:
[--C-:B------:R-:W-:Y:S01]  /*ce40*/  SHF.R.U64 R8, R4, UR7, R5.reuse ;  /* 0x0000000704087c19 */ /* 0x100fe20008001205 */
[----:B------:R-:W-:Y:S01]  /*ce50*/  ULDC.64 UR4, c[0x0][0x8c8] ;  /* 0x0002320000047ab9 */ /* 0x000fe20000000a00 */
[----:B------:R-:W-:Y:S01]  /*ce60*/  SHF.R.U32.HI R4, RZ, UR7, R5 ;  /* 0x00000007ff047c19 */ /* 0x000fe20008011605 */
[----:B------:R-:W3:Y:S01]  /*ce70*/  LDC R24, c[0x0][0x144] ;  /* 0x00005100ff187b82 */ /* 0x000ee20000000800 */
[----:B------:R-:W-:Y:S01]  /*ce80*/  IADD3 R7, P1, RZ, -R8, RZ ;  /* 0x80000008ff077210 */ /* 0x000fe20007f3e0ff */
[----:B------:R-:W-:Y:S01]  /*ce90*/  ULDC.64 UR8, c[0x0][0x8e8] ;  /* 0x00023a0000087ab9 */ /* 0x000fe20000000a00 */
[----:B-1----:R-:W-:Y:S01]  /*cea0*/  I2FP.F32.U32 R9, R15 ;  /* 0x0000000f00097245 */ /* 0x002fe20000201000 */
[----:B------:R-:W-:Y:S01]  /*ceb0*/  ULDC UR6, c[0x0][0x8b0] ;  /* 0x00022c0000067ab9 */ /* 0x000fe20000000800 */
[----:B------:R-:W-:Y:S02]  /*cec0*/  IADD3.X R4, RZ, ~R4, RZ, P1, !PT ;  /* 0x80000004ff047210 */ /* 0x000fe40000ffe4ff */
[----:B------:R-:W-:Y:S01]  /*ced0*/  ISETP.NE.U32.AND P1, PT, RZ, UR8, PT ;  /* 0x00000008ff007c0c */ /* 0x000fe2000bf25070 */
[----:B------:R-:W1:Y:S02]  /*cee0*/  LDC R21, c[0x0][0x148] ;  /* 0x00005200ff157b82 */ /* 0x000e640000000800 */
[----:B------:R-:W-:Y:S01]  /*cef0*/  IMAD R6, R4, UR4, RZ ;  /* 0x0000000404067c24 */ /* 0x000fe2000f8e02ff */
[----:B------:R-:W-:Y:S01]  /*cf00*/  ISETP.NE.AND.EX P1, PT, RZ, UR9, PT, P1 ;  /* 0x00000009ff007c0c */ /* 0x000fe2000bf25310 */
[----:B------:R-:W-:Y:S01]  /*cf10*/  IMAD.WIDE.U32 R4, R7, UR4, R16 ;  /* 0x0000000407047c25 */ /* 0x000fe2000f8e0010 */
[----:B------:R-:W-:-:S03]  /*cf20*/  ULDC UR4, c[0x0][0x150] ;  /* 0x0000540000047ab9 */ /* 0x000fc60000000800 */
[----:B------:R-:W-:Y:S02]  /*cf30*/  IMAD R7, R7, UR5, R6 ;  /* 0x0000000507077c24 */ /* 0x000fe4000f8e0206 */
[----:B------:R-:W-:Y:S01]  /*cf40*/  FMUL R6, R9, UR4 ;  /* 0x0000000409067c20 */ /* 0x000fe20008400000 */
[----:B------:R-:W-:Y:S01]  /*cf50*/  ULDC UR4, c[0x0][0x8c0] ;  /* 0x0002300000047ab9 */ /* 0x000fe20000000800 */
[----:B------:R-:W-:Y:S01]  /*cf60*/  ULDC UR5, c[0x0][0x154] ;  /* 0x0000550000057ab9 */ /* 0x000fe20000000800 */
[----:B------:R-:W-:-:S03]  /*cf70*/  IADD3 R5, R5, R7, RZ ;  /* 0x0000000705057210 */ /* 0x000fc60007ffe0ff */
[----:B------:R-:W4:Y:S01]  /*cf80*/  F2I.U32.TRUNC.NTZ R6, R6 ;  /* 0x0000000600067305 */ /* 0x000f22000020f000 */
[----:B------:R-:W-:Y:S02]  /*cf90*/  SHF.R.U64 R9, R4, UR4, R5 ;  /* 0x0000000404097c19 */ /* 0x000fe40008001205 */
[----:B--2---:R-:W-:-:S05]  /*cfa0*/  I2FP.F32.U32 R4, R14 ;  /* 0x0000000e00047245 */ /* 0x004fca0000201000 */
[----:B------:R-:W-:Y:S01]  /*cfb0*/  FMUL R22, R4, UR5 ;  /* 0x0000000504167c20 */ /* 0x000fe20008400000 */
[----:B------:R-:W-:Y:S01]  /*cfc0*/  SHF.R.U32.HI R4, RZ, UR4, R5 ;  /* 0x00000004ff047c19 */ /* 0x000fe20008011605 */
[----:B------:R-:W-:-:S03]  /*cfd0*/  ULDC UR4, c[0x0][0x900] ;  /* 0x0002400000047ab9 */ /* 0x000fc60000000800 */
[--C-:B------:R-:W-:Y:S01]  /*cfe0*/  SHF.R.U32.HI R5, RZ, UR6, R4.reuse ;  /* 0x00000006ff057c19 */ /* 0x100fe20008011604 */
[----:B------:R-:W2:Y:S01]  /*cff0*/  F2I.U32.TRUNC.NTZ R22, R22 ;  /* 0x0000001600167305 */ /* 0x000ea2000020f000 */
[----:B------:R-:W-:Y:S02]  /*d000*/  SHF.R.U64 R20, R9, UR6, R4 ;  /* 0x0000000609147c19 */ /* 0x000fe40008001204 */
[----:B----4-:R-:W-:Y:S02]  /*d010*/  IADD3 R6, -R6, RZ, RZ ;  /* 0x000000ff06067210 */ /* 0x010fe40007ffe1ff */
[--C-:B------:R-:W-:Y:S02]  /*d020*/  SHF.R.U32.HI R23, RZ, UR4, R5.reuse ;  /* 0x00000004ff177c19 */ /* 0x100fe40008011605 */
[----:B------:R-:W-:Y:S01]  /*d030*/  SHF.R.U64 R18, R20, UR4, R5 ;  /* 0x0000000414127c19 */ /* 0x000fe20008001205 */
[----:B---3--:R-:W-:Y:S02]  /*d040*/  IMAD R15, R24, R6, R15 ;  /* 0x00000006180f7224 */ /* 0x008fe400078e020f */
[----:B------:R-:W-:Y:S01]  /*d050*/  IMAD.MOV.U32 R5, RZ, RZ, R23 ;  /* 0x000000ffff057224 */ /* 0x000fe200078e0017 */
[----:B------:R-:W-:Y:S01]  /*d060*/  MOV R4, R18 ;  /* 0x0000001200047202 */ /* 0x000fe20000000f00 */
[----:B------:R-:W-:Y:S06]  /*d070*/  @!P1 BRA `(.L_x_348) ;  /* 0x0000000000289947 */ /* 0x000fec0003800000 */
[----:B------:R-:W-:Y:S02]  /*d080*/  ULDC UR4, c[0x0][0x8f4] ;  /* 0x00023d0000047ab9 */ /* 0x000fe40000000800 */
[----:B------:R-:W-:-:S04]  /*d090*/  IADD3 R5, P1, R18, UR4, RZ ;  /* 0x0000000412057c10 */ /* 0x000fc8000ff3e0ff */
[----:B------:R-:W-:-:S05]  /*d0a0*/  IADD3.X R23, RZ, R23, RZ, P1, !PT ;  /* 0x00000017ff177210 */ /* 0x000fca0000ffe4ff */
[----:B------:R-:W-:-:S04]  /*d0b0*/  IMAD.WIDE.U32 R6, R23, UR8, RZ ;  /* 0x0000000817067c25 */ /* 0x000fc8000f8e00ff */
[----:B------:R-:W-:-:S04]  /*d0c0*/  IMAD.WIDE.U32 R6, P1, R5, UR9, R6 ;  /* 0x0000000905067c25 */ /* 0x000fc8000f820006 */
[----:B------:R-:W-:Y:S01]  /*d0d0*/  IMAD.WIDE.U32 R4, R5, UR8, RZ ;  /* 0x0000000805047c25 */ /* 0x000fe2000f8e00ff */
[----:B------:R-:W-:-:S04]  /*d0e0*/  MOV R4, R7 ;  /* 0x0000000700047202 */ /* 0x000fc80000000f00 */
[----:B------:R-:W-:Y:S02]  /*d0f0*/  IADD3 RZ, P3, R5, R6, RZ ;  /* 0x0000000605ff7210 */ /* 0x000fe40007f7e0ff */
[----:B------:R-:W-:-:S03]  /*d100*/  IADD3.X R5, RZ, RZ, RZ, P1, !PT ;  /* 0x000000ffff057210 */ /* 0x000fc60000ffe4ff */
[----:B------:R-:W-:-:S08]  /*d110*/  IMAD.WIDE.U32.X R4, R23, UR9, R4, P3 ;  /* 0x0000000917047c25 */ /* 0x000fd000098e0404 */
.L_x_348:
[----:B------:R-:W-:Y:S01]  /*d120*/  ISETP.NE.AND P1, PT, R2, 0x1, PT ;  /* 0x000000010200780c */ /* 0x000fe20003f25270 */
[----:B------:R-:W-:Y:S01]  /*d130*/  ULDC UR4, c[0x0][0x8f0] ;  /* 0x00023c0000047ab9 */ /* 0x000fe20000000800 */
[----:B--2---:R-:W-:Y:S01]  /*d140*/  IADD3 R22, -R22, RZ, RZ ;  /* 0x000000ff16167210 */ /* 0x004fe20007ffe1ff */
[----:B------:R-:W-:Y:S01]  /*d150*/  ULDC UR5, c[0x0][0x8b8] ;  /* 0x00022e0000057ab9 */ /* 0x000fe20000000800 */
[----:B------:R-:W-:Y:S01]  /*d160*/  SHF.R.U64 R5, R4, UR4, R5 ;  /* 0x0000000404057c19 */ /* 0x000fe20008001205 */
[----:B------:R-:W-:Y:S01]  /*d170*/  ULDC UR4, c[0x0][0x8e0] ;  /* 0x0002380000047ab9 */ /* 0x000fe20000000800 */
[----:B------:R-:W-:Y:S02]  /*d180*/  LOP3.LUT R20, R20, UR16, RZ, 0xc0, !PT ;  /* 0x0000001014147c12 */ /* 0x000fe4000f8ec0ff */
[----:B------:R-:W-:Y:S01]  /*d190*/  LOP3.LUT R9, R9, UR15, RZ, 0xc0, !PT ;  /* 0x0000000f09097c12 */ /* 0x000fe2000f8ec0ff */
[----:B------:R-:W-:Y:S01]  /*d1a0*/  IMAD.MOV R7, RZ, RZ, -R5 ;  /* 0x000000ffff077224 */ /* 0x000fe200078e0a05 */
[----:B------:R-:W-:Y:S01]  /*d1b0*/  MOV R4, 0x1 ;  /* 0x0000000100047802 */ /* 0x000fe20000000f00 */
[----:B------:R-:W-:Y:S01]  /*d1c0*/  IMAD R20, R5, UR17, R20 ;  /* 0x0000001105147c24 */ /* 0x000fe2000f8e0214 */
[----:B------:R-:W-:Y:S01]  /*d1d0*/  MOV R6, R8 ;  /* 0x0000000800067202 */ /* 0x000fe20000000f00 */
[----:B-1----:R-:W-:-:S02]  /*d1e0*/  @P1 IMAD R15, R21, R22, R14 ;  /* 0x00000016150f1224 */ /* 0x002fc400078e020e */
[----:B------:R-:W-:Y:S01]  /*d1f0*/  IMAD R18, R7, UR4, R18 ;  /* 0x0000000407127c24 */ /* 0x000fe2000f8e0212 */
[----:B------:R-:W-:Y:S01]  /*d200*/  ULDC UR4, c[0x0][0x8a8] ;  /* 0x00022a0000047ab9 */ /* 0x000fe20000000800 */
[----:B------:R-:W-:Y:S02]  /*d210*/  IMAD R15, R20, UR5, R15 ;  /* 0x00000005140f7c24 */ /* 0x000fe4000f8e020f */
[----:B------:R-:W-:-:S05]  /*d220*/  IMAD R18, R18, UR4, R9 ;  /* 0x0000000412127c24 */ /* 0x000fca000f8e0209 */
[----:B------:R-:W-:Y:S02]  /*d230*/  SEL R7, R18, R15, !P1 ;  /* 0x0000000f12077207 */ /* 0x000fe40004800000 */
[----:B------:R-:W-:-:S07]  /*d240*/  SEL R20, R15, R18, !P1 ;  /* 0x000000120f147207 */ /* 0x000fce0004800000 */
.L_x_346:
[----:B------:R-:W-:Y:S05]  /*d250*/  BSYNC B1 ;  /* 0x0000000000017941 */ /* 0x000fea0003800000 */
.L_x_345:
[----:B------:R-:W-:-:S13]  /*d260*/  LOP3.LUT P1, RZ, R4, 0xff, RZ, 0xc0, !PT ;  /* 0x000000ff04ff7812 */ /* 0x000fda000782c0ff */
[----:B------:R-:W-:Y:S05]  /*d270*/  @P1 BRA `(.L_x_349) ;  /* 0xfffffff400501947 */ /* 0x000fea000383ffff */
[----:B------:R-:W-:Y:S05]  /*d280*/  BSYNC B0 ;  /* 0x0000000000007941 */ /* 0x000fea0003800000 */
.L_x_337:
[----:B------:R-:W-:-:S03]  /*d290*/  UMOV UR4, 0xffffffff ;  /* 0xffffffff00047882 */ /* 0x000fc60000000000 */
[----:B------:R-:W-:Y:S05]  /*d2a0*/  BRA.DIV UR4, `(.L_x_350) ;  /* 0x0000000a04647947 */ /* 0x000fea000b800000 */
[----:B------:R-:W-:-:S13]  /*d2b0*/  ELECT P6, URZ, PT ;  /* 0x00000000003f782f */ /* 0x000fda00038c0000 */
.L_x_375:
[----:B------:R-:W-:Y:S05]  /*d2c0*/  @!P6 BRA `(.L_x_10) ;  /* 0x0000000000ece947 */ /* 0x000fea0003800000 */
[----:B------:R-:W-:-:S04]  /*d2d0*/  LOP3.LUT R19, R19, 0x2, RZ, 0xfc, !PT ;  /* 0x0000000213137812 */ /* 0x000fc800078efcff */
[----:B------:R-:W-:-:S13]  /*d2e0*/  ISETP.NE.AND P0, PT, R19, 0x3, PT ;  /* 0x000000031300780c */ /* 0x000fda0003f05270 */
[----:B------:R-:W-:Y:S05]  /*d2f0*/  @!P0 BRA `(.L_x_351) ;  /* 0x0000000000048947 */ /* 0x000fea0003800000 */
[----:B------:R-:W-:Y:S01]  /*d300*/  BPT.TRAP 0x1 ;  /* 0x000000040000795c */ /* 0x000fe20000300000 */
.L_x_351:
[----:B------:R-:W1:Y:S01]  /*d310*/  S2R R3, SR_CgaCtaId ;  /* 0x0000000000037919 */ /* 0x000e620000008800 */
[----:B------:R-:W-:-:S04]  /*d320*/  MOV R2, 0x400 ;  /* 0x0000040000027802 */ /* 0x000fc80000000f00 */
[----:B-1----:R-:W-:Y:S02]  /*d330*/  LEA R3, R3, R2, 0x18 ;  /* 0x0000000203037211 */ /* 0x002fe400078ec0ff */
[----:B------:R-:W-:Y:S02]  /*d340*/  SHF.L.U32 R2, R0, 0x1f, RZ ;  /* 0x0000001f00027819 */ /* 0x000fe400000006ff */
[----:B------:R-:W-:-:S04]  /*d350*/  IADD3 R3, R3, 0x30, RZ ;  /* 0x0000003003037810 */ /* 0x000fc80007ffe0ff */
[C---:B------:R-:W-:Y:S01]  /*d360*/  LEA R7, R12.reuse, R3, 0x3 ;  /* 0x000000030c077211 */ /* 0x040fe200078e18ff */
[----:B------:R-:W-:-:S03]  /*d370*/  VIADD R12, R12, 0x1 ;  /* 0x000000010c0c7836 */ /* 0x000fc60000000000 */
[----:B------:R-:W1:Y:S02]  /*d380*/  SYNCS.PHASECHK.TRANS64.TRYWAIT P0, [R7+URZ], R2 ;  /* 0x00000002070075a7 */ /* 0x000e64000800017f */
[----:B------:R-:W-:-:S04]  /*d390*/  ISETP.NE.AND P1, PT, R12, 0x6, PT ;  /* 0x000000060c00780c */ /* 0x000fc80003f25270 */
[----:B------:R-:W-:Y:S02]  /*d3a0*/  SEL R5, RZ, 0x1, P1 ;  /* 0x00000001ff057807 */ /* 0x000fe40000800000 */
[----:B------:R-:W-:Y:S02]  /*d3b0*/  SEL R12, R12, RZ, P1 ;  /* 0x000000ff0c0c7207 */ /* 0x000fe40000800000 */
[----:B------:R-:W-:Y:S02]  /*d3c0*/  LOP3.LUT R5, R0, R5, RZ, 0x3c, !PT ;  /* 0x0000000500057212 */ /* 0x000fe400078e3cff */
[----:B------:R-:W-:Y:S02]  /*d3d0*/  LEA R9, R12, R3, 0x3 ;  /* 0x000000030c097211 */ /* 0x000fe400078e18ff */
[----:B------:R-:W-:Y:S01]  /*d3e0*/  SHF.L.U32 R4, R5, 0x1f, RZ ;  /* 0x0000001f05047819 */ /* 0x000fe200000006ff */
[----:B-1----:R-:W-:Y:S06]  /*d3f0*/  @!P0 BRA `(.L_x_352) ;  /* 0x0000000800308947 */ /* 0x002fec0003800000 */
.L_x_376:
[----:B------:R-:W2:Y:S01]  /*d400*/  SYNCS.PHASECHK.TRANS64.TRYWAIT P0, [R9+URZ], R4 ;  /* 0x00000004090075a7 */ /* 0x000ea2000800017f */
[----:B------:R-:W-:-:S04]  /*d410*/  IADD3 R0, R12, 0x1, RZ ;  /* 0x000000010c007810 */ /* 0x000fc80007ffe0ff */
[----:B------:R-:W-:-:S04]  /*d420*/  ISETP.NE.AND P1, PT, R0, 0x6, PT ;  /* 0x000000060000780c */ /* 0x000fc80003f25270 */
[----:B-1----:R-:W-:Y:S02]  /*d430*/  SEL R2, RZ, 0x1, P1 ;  /* 0x00000001ff027807 */ /* 0x002fe40000800000 */
[----:B------:R-:W-:Y:S02]  /*d440*/  SEL R0, R0, RZ, P1 ;  /* 0x000000ff00007207 */ /* 0x000fe40000800000 */
[----:B------:R-:W-:Y:S02]  /*d450*/  LOP3.LUT R7, R5, R2, RZ, 0x3c, !PT ;  /* 0x0000000205077212 */ /* 0x000fe400078e3cff */
[----:B------:R-:W-:Y:S02]  /*d460*/  LEA R6, R0, R3, 0x3 ;  /* 0x0000000300067211 */ /* 0x000fe400078e18ff */
[----:B------:R-:W-:Y:S01]  /*d470*/  SHF.L.U32 R5, R7, 0x1f, RZ ;  /* 0x0000001f07057819 */ /* 0x000fe200000006ff */
[----:B--2---:R-:W-:Y:S06]  /*d480*/  @!P0 BRA `(.L_x_353) ;  /* 0x0000000800208947 */ /* 0x004fec0003800000 */
.L_x_377:
[----:B------:R-:W2:Y:S01]  /*d490*/  SYNCS.PHASECHK.TRANS64.TRYWAIT P0, [R6+URZ], R5 ;  /* 0x00000005060075a7 */ /* 0x000ea2000800017f */
[----:B------:R-:W-:-:S04]  /*d4a0*/  IADD3 R0, R0, 0x1, RZ ;  /* 0x0000000100007810 */ /* 0x000fc80007ffe0ff */
[----:B------:R-:W-:-:S04]  /*d4b0*/  ISETP.NE.AND P1, PT, R0, 0x6, PT ;  /* 0x000000060000780c */ /* 0x000fc80003f25270 */
[----:B------:R-:W-:Y:S02]  /*d4c0*/  SEL R2, RZ, 0x1, P1 ;  /* 0x00000001ff027807 */ /* 0x000fe40000800000 */
[----:B------:R-:W-:Y:S02]  /*d4d0*/  SEL R0, R0, RZ, P1 ;  /* 0x000000ff00007207 */ /* 0x000fe40000800000 */
[----:B------:R-:W-:-:S03]  /*d4e0*/  LOP3.LUT R7, R7, R2, RZ, 0x3c, !PT ;  /* 0x0000000207077212 */ /* 0x000fc600078e3cff */
[----:B-1----:R-:W-:Y:S01]  /*d4f0*/  IMAD R9, R0, 0x8, R3 ;  /* 0x0000000800097824 */ /* 0x002fe200078e0203 */
[----:B------:R-:W-:Y:S01]  /*d500*/  SHF.L.U32 R4, R7, 0x1f, RZ ;  /* 0x0000001f07047819 */ /* 0x000fe200000006ff */
[----:B--2---:R-:W-:Y:S06]  /*d510*/  @!P0 BRA `(.L_x_354) ;  /* 0x0000000800108947 */ /* 0x004fec0003800000 */
.L_x_378:
[----:B------:R-:W2:Y:S01]  /*d520*/  SYNCS.PHASECHK.TRANS64.TRYWAIT P0, [R9+URZ], R4 ;  /* 0x00000004090075a7 */ /* 0x000ea2000800017f */
[----:B------:R-:W-:-:S04]  /*d530*/  IADD3 R0, R0, 0x1, RZ ;  /* 0x0000000100007810 */ /* 0x000fc80007ffe0ff */
[----:B------:R-:W-:-:S04]  /*d540*/  ISETP.NE.AND P1, PT, R0, 0x6, PT ;  /* 0x000000060000780c */ /* 0x000fc80003f25270 */
[----:B------:R-:W-:Y:S02]  /*d550*/  SEL R2, RZ, 0x1, P1 ;  /* 0x00000001ff027807 */ /* 0x000fe40000800000 */
[----:B------:R-:W-:Y:S02]  /*d560*/  SEL R0, R0, RZ, P1 ;  /* 0x000000ff00007207 */ /* 0x000fe40000800000 */
[----:B------:R-:W-:Y:S02]  /*d570*/  LOP3.LUT R7, R7, R2, RZ, 0x3c, !PT ;  /* 0x0000000207077212 */ /* 0x000fe400078e3cff */
[----:B-1----:R-:W-:Y:S02]  /*d580*/  LEA R6, R0, R3, 0x3 ;  /* 0x0000000300067211 */ /* 0x002fe400078e18ff */
[----:B------:R-:W-:Y:S01]  /*d590*/  SHF.L.U32 R5, R7, 0x1f, RZ ;  /* 0x0000001f07057819 */ /* 0x000fe200000006ff */
[----:B--2---:R-:W-:Y:S06]  /*d5a0*/  @!P0 BRA `(.L_x_355) ;  /* 0x0000000800008947 */ /* 0x004fec0003800000 */
.L_x_379:
[----:B------:R-:W2:Y:S01]  /*d5b0*/  SYNCS.PHASECHK.TRANS64.TRYWAIT P0, [R6+URZ], R5 ;  /* 0x00000005060075a7 */ /* 0x000ea2000800017f */
[----:B------:R-:W-:-:S04]  /*d5c0*/  IADD3 R0, R0, 0x1, RZ ;  /* 0x0000000100007810 */ /* 0x000fc80007ffe0ff */
[----:B------:R-:W-:-:S04]  /*d5d0*/  ISETP.NE.AND P1, PT, R0, 0x6, PT ;  /* 0x000000060000780c */ /* 0x000fc80003f25270 */
[----:B------:R-:W-:Y:S02]  /*d5e0*/  SEL R2, RZ, 0x1, P1 ;  /* 0x00000001ff027807 */ /* 0x000fe40000800000 */
[----:B------:R-:W-:Y:S02]  /*d5f0*/  SEL R0, R0, RZ, P1 ;  /* 0x000000ff00007207 */ /* 0x000fe40000800000 */
[----:B------:R-:W-:Y:S01]  /*d600*/  LOP3.LUT R2, R7, R2, RZ, 0x3c, !PT ;  /* 0x0000000207027212 */ /* 0x000fe200078e3cff */
[----:B--2---:R-:W-:Y:S06]  /*d610*/  @!P0 BRA `(.L_x_356) ;  /* 0x0000000400f88947 */ /* 0x004fec0003800000 */
.L_x_380:
[----:B------:R-:W-:Y:S02]  /*d620*/  LEA R3, R0, R3, 0x3 ;  /* 0x0000000300037211 */ /* 0x000fe400078e18ff */
[----:B------:R-:W-:-:S07]  /*d630*/  SHF.L.U32 R0, R2, 0x1f, RZ ;  /* 0x0000001f02007819 */ /* 0x000fce00000006ff */
.L_x_357:
[----:B---3--:R3:W4:Y:S02]  /*d640*/  SYNCS.PHASECHK.TRANS64.TRYWAIT P0, [R3+URZ], R0 ;  /* 0x00000000030075a7 */ /* 0x008724000800017f */
[----:B----4-:R-:W-:Y:S05]  /*d650*/  @!P0 NANOSLEEP.SYNCS 0x989680 ;  /* 0x009896800000895d */ /* 0x010fea0003900000 */
[----:B------:R-:W4:Y:S02]  /*d660*/  @!P0 SYNCS.PHASECHK.TRANS64 P0, [R3+URZ], R0 ;  /* 0x00000000030085a7 */ /* 0x000f24000800007f */
[----:B----4-:R-:W-:Y:S05]  /*d670*/  @!P0 BRA `(.L_x_357) ;  /* 0xfffffffc00f08947 */ /* 0x010fea000383ffff */
.L_x_10:
[----:B------:R-:W-:Y:S05]  /*d680*/  BSYNC B6 ;  /* 0x0000000000067941 */ /* 0x000fea0003800000 */
.L_x_8:
[----:B------:R-:W-:Y:S05]  /*d690*/  EXIT ;  /* 0x000000000000794d */ /* 0x000fea0003800000 */
.L_x_23:
[----:B--2---:R2:W3:Y:S02]  /*d6a0*/  SYNCS.PHASECHK.TRANS64.TRYWAIT P1, [R3+URZ], R0 ;  /* 0x00000000030075a7 */ /* 0x0044e4000802017f */
[----:B---3--:R-:W-:Y:S05]  /*d6b0*/  @!P1 NANOSLEEP.SYNCS 0x989680 ;  /* 0x009896800000995d */ /* 0x008fea0003900000 */
[----:B------:R-:W3:Y:S02]  /*d6c0*/  @!P1 SYNCS.PHASECHK.TRANS64 P1, [R3+URZ], R0 ;  /* 0x00000000030095a7 */ /* 0x000ee4000802007f */
[----:B---3--:R-:W-:Y:S05]  /*d6d0*/  @!P1 BRA `(.L_x_23) ;  /* 0xfffffffc00f09947 */ /* 0x008fea000383ffff */
[----:B------:R-:W-:Y:S05]  /*d6e0*/  BRA `(.L_x_22) ;  /* 0xffffff40008c7947 */ /* 0x000fea000383ffff */
.L_x_28:
[----:B--2---:R-:W-:-:S04]  /*d6f0*/  IMAD.U32 R4, RZ, RZ, UR4 ;  /* 0x00000004ff047e24 */ /* 0x004fc8000f8e00ff */
[----:B------:R2:W3:Y:S03]  /*d700*/  SYNCS.PHASECHK.TRANS64.TRYWAIT P1, [R4+URZ], R3 ;  /* 0x00000003040075a7 */ /* 0x0004e6000802017f */
[----:B---3--:R-:W-:Y:S05]  /*d710*/  @!P1 NANOSLEEP.SYNCS 0x989680 ;  /* 0x009896800000995d */ /* 0x008fea0003900000 */
[----:B------:R-:W3:Y:S02]  /*d720*/  @!P1 SYNCS.PHASECHK.TRANS64 P1, [R4+URZ], R3 ;  /* 0x00000003040095a7 */ /* 0x000ee4000802007f */
[----:B---3--:R-:W-:Y:S05]  /*d730*/  @!P1 BRA `(.L_x_28) ;  /* 0xfffffffc00ec9947 */ /* 0x008fea000383ffff */
[----:B------:R-:W-:Y:S05]  /*d740*/  BRA `(.L_x_27) ;  /* 0xffffff44004c7947 */ /* 0x000fea000383ffff */
.L_x_50:
[----:B-1----:R-:W-:-:S04]  /*d750*/  MOV R5, UR51 ;  /* 0x0000003300057c02 */ /* 0x002fc80008000f00 */
[----:B------:R1:W2:Y:S03]  /*d760*/  SYNCS.PHASECHK.TRANS64.TRYWAIT P2, [R5+URZ+0x60], R0 ;  /* 0x00006000050075a7 */ /* 0x0002a6000804017f */
[----:B--2---:R-:W-:Y:S05]  /*d770*/  @!P2 NANOSLEEP.SYNCS 0x989680 ;  /* 0x009896800000a95d */ /* 0x004fea0003900000 */
[----:B------:R-:W2:Y:S02]  /*d780*/  @!P2 SYNCS.PHASECHK.TRANS64 P2, [R5+URZ+0x60], R0 ;  /* 0x000060000500a5a7 */ /* 0x000ea4000804007f */
[----:B--2---:R-:W-:Y:S05]  /*d790*/  @!P2 BRA `(.L_x_50) ;  /* 0xfffffffc00eca947 */ /* 0x004fea000383ffff */
[----:B------:R-:W-:Y:S05]  /*d7a0*/  BRA `(.L_x_358) ;  /* 0xffffff5000307947 */ /* 0x000fea000383ffff */
.L_x_109:
[----:B-1----:R1:W2:Y:S02]  /*d7b0*/  SYNCS.PHASECHK.TRANS64.TRYWAIT P2, [R12+URZ+0x60], R13 ;  /* 0x0000600d0c0075a7 */ /* 0x0022a4000804017f */
[----:B--2---:R-:W-:Y:S05]  /*d7c0*/  @!P2 NANOSLEEP.SYNCS 0x989680 ;  /* 0x009896800000a95d */ /* 0x004fea0003900000 */
[----:B------:R-:W2:Y:S02]  /*d7d0*/  @!P2 SYNCS.PHASECHK.TRANS64 P2, [R12+URZ+0x60], R13 ;  /* 0x0000600d0c00a5a7 */ /* 0x000ea4000804007f */
[----:B--2---:R-:W-:Y:S05]  /*d7e0*/  @!P2 BRA `(.L_x_109) ;  /* 0xfffffffc00f0a947 */ /* 0x004fea000383ffff */
[----:B------:R-:W-:Y:S05]  /*d7f0*/  BRA `(.L_x_359) ;  /* 0xffffff6c00f87947 */ /* 0x000fea000383ffff */
.L_x_167:
[----:B-1----:R1:W2:Y:S02]  /*d800*/  SYNCS.PHASECHK.TRANS64.TRYWAIT P2, [R0+URZ+0x60], R3 ;  /* 0x00006003000075a7 */ /* 0x0022a4000804017f */
[----:B--2---:R-:W-:Y:S05]  /*d810*/  @!P2 NANOSLEEP.SYNCS 0x989680 ;  /* 0x009896800000a95d */ /* 0x004fea0003900000 */
[----:B------:R-:W2:Y:S02]  /*d820*/  @!P2 SYNCS.PHASECHK.TRANS64 P2, [R0+URZ+0x60], R3 ;  /* 0x000060030000a5a7 */ /* 0x000ea4000804007f */
[----:B--2---:R-:W-:Y:S05]  /*d830*/  @!P2 BRA `(.L_x_167) ;  /* 0xfffffffc00f0a947 */ /* 0x004fea000383ffff */
[----:B------:R-:W-:Y:S05]  /*d840*/  BRA `(.L_x_360) ;  /* 0xffffff8c00a87947 */ /* 0x000fea000383ffff */
.L_x_225:
[----:B-1----:R1:W2:Y:S02]  /*d850*/  SYNCS.PHASECHK.TRANS64.TRYWAIT P2, [R12+URZ+0x60], R3 ;  /* 0x000060030c0075a7 */ /* 0x0022a4000804017f */
[----:B--2---:R-:W-:Y:S05]  /*d860*/  @!P2 NANOSLEEP.SYNCS 0x989680 ;  /* 0x009896800000a95d */ /* 0x004fea0003900000 */
[----:B------:R-:W2:Y:S02]  /*d870*/  @!P2 SYNCS.PHASECHK.TRANS64 P2, [R12+URZ+0x60], R3 ;  /* 0x000060030c00a5a7 */ /* 0x000ea4000804007f */
[----:B--2---:R-:W-:Y:S05]  /*d880*/  @!P2 BRA `(.L_x_225) ;  /* 0xfffffffc00f0a947 */ /* 0x004fea000383ffff */
[----:B------:R-:W-:Y:S05]  /*d890*/  BRA `(.L_x_361) ;  /* 0xffffffac00647947 */ /* 0x000fea000383ffff */
.L_x_293:
[----:B-1----:R-:W-:-:S04]  /*d8a0*/  MOV R3, UR4 ;  /* 0x0000000400037c02 */ /* 0x002fc80008000f00 */
[----:B------:R1:W2:Y:S03]  /*d8b0*/  SYNCS.PHASECHK.TRANS64.TRYWAIT P0, [R3+URZ+0xa8], R0 ;  /* 0x0000a800030075a7 */ /* 0x0002a6000800017f */
[----:B--2---:R-:W-:Y:S05]  /*d8c0*/  @!P0 NANOSLEEP.SYNCS 0x989680 ;  /* 0x009896800000895d */ /* 0x004fea0003900000 */
[----:B------:R-:W2:Y:S02]  /*d8d0*/  @!P0 SYNCS.PHASECHK.TRANS64 P0, [R3+URZ+0xa8], R0 ;  /* 0x0000a800030085a7 */ /* 0x000ea4000800007f */
[----:B--2---:R-:W-:Y:S05]  /*d8e0*/  @!P0 BRA `(.L_x_293) ;  /* 0xfffffffc00ec8947 */ /* 0x004fea000383ffff */
[----:B------:R-:W-:Y:S05]  /*d8f0*/  BRA `(.L_x_292) ;  /* 0xffffffd800c07947 */ /* 0x000fea000383ffff */
.L_x_302:
[----:B-1----:R-:W-:-:S04]  /*d900*/  MOV R5, UR5 ;  /* 0x0000000500057c02 */ /* 0x002fc80008000f00 */
[----:B------:R1:W2:Y:S03]  /*d910*/  SYNCS.PHASECHK.TRANS64.TRYWAIT P1, [R5+URZ+0x80], R4 ;  /* 0x00008004050075a7 */ /* 0x0002a6000802017f */
[----:B--2---:R-:W-:Y:S05]  /*d920*/  @!P1 NANOSLEEP.SYNCS 0x989680 ;  /* 0x009896800000995d */ /* 0x004fea0003900000 */
[----:B------:R-:W2:Y:S02]  /*d930*/  @!P1 SYNCS.PHASECHK.TRANS64 P1, [R5+URZ+0x80], R4 ;  /* 0x00008004050095a7 */ /* 0x000ea4000802007f */
[----:B--2---:R-:W-:Y:S05]  /*d940*/  @!P1 BRA `(.L_x_302) ;  /* 0xfffffffc00ec9947 */ /* 0x004fea000383ffff */
[----:B------:R-:W-:Y:S05]  /*d950*/  BRA `(.L_x_362) ;  /* 0xffffffdc00ac7947 */ /* 0x000fea000383ffff */
.L_x_308:
[----:B-12---:R-:W-:-:S04]  /*d960*/  MOV R5, UR5 ;  /* 0x0000000500057c02 */ /* 0x006fc80008000f00 */
[----:B------:R1:W2:Y:S03]  /*d970*/  SYNCS.PHASECHK.TRANS64.TRYWAIT P1, [R5+URZ+0x88], R4 ;  /* 0x00008804050075a7 */ /* 0x0002a6000802017f */
[----:B--2---:R-:W-:Y:S05]  /*d980*/  @!P1 NANOSLEEP.SYNCS 0x989680 ;  /* 0x009896800000995d */ /* 0x004fea0003900000 */
[----:B------:R-:W2:Y:S02]  /*d990*/  @!P1 SYNCS.PHASECHK.TRANS64 P1, [R5+URZ+0x88], R4 ;  /* 0x00008804050095a7 */ /* 0x000ea4000802007f */
[----:B--2---:R-:W-:Y:S05]  /*d9a0*/  @!P1 BRA `(.L_x_308) ;  /* 0xfffffffc00ec9947 */ /* 0x004fea000383ffff */
[----:B------:R-:W-:Y:S05]  /*d9b0*/  BRA `(.L_x_363) ;  /* 0xffffffdc00f47947 */ /* 0x000fea000383ffff */
.L_x_314:
[----:B-123--:R-:W-:-:S04]  /*d9c0*/  IMAD.U32 R5, RZ, RZ, UR5 ;  /* 0x00000005ff057e24 */ /* 0x00efc8000f8e00ff */
[----:B------:R1:W2:Y:S03]  /*d9d0*/  SYNCS.PHASECHK.TRANS64.TRYWAIT P1, [R5+URZ+0x90], R4 ;  /* 0x00009004050075a7 */ /* 0x0002a6000802017f */
[----:B--2---:R-:W-:Y:S05]  /*d9e0*/  @!P1 NANOSLEEP.SYNCS 0x989680 ;  /* 0x009896800000995d */ /* 0x004fea0003900000 */
[----:B------:R-:W2:Y:S02]  /*d9f0*/  @!P1 SYNCS.PHASECHK.TRANS64 P1, [R5+URZ+0x90], R4 ;  /* 0x00009004050095a7 */ /* 0x000ea4000802007f */
[----:B--2---:R-:W-:Y:S05]  /*da00*/  @!P1 BRA `(.L_x_314) ;  /* 0xfffffffc00ec9947 */ /* 0x004fea000383ffff */
[----:B------:R-:W-:Y:S05]  /*da10*/  BRA `(.L_x_364) ;  /* 0xffffffe000447947 */ /* 0x000fea000383ffff */
.L_x_320:
[----:B-1234-:R-:W-:-:S04]  /*da20*/  MOV R5, UR5 ;  /* 0x0000000500057c02 */ /* 0x01efc80008000f00 */
[----:B------:R1:W2:Y:S03]  /*da30*/  SYNCS.PHASECHK.TRANS64.TRYWAIT P1, [R5+URZ+0x98], R4 ;  /* 0x00009804050075a7 */ /* 0x0002a6000802017f */
[----:B--2---:R-:W-:Y:S05]  /*da40*/  @!P1 NANOSLEEP.SYNCS 0x989680 ;  /* 0x009896800000995d */ /* 0x004fea0003900000 */
[----:B------:R-:W2:Y:S02]  /*da50*/  @!P1 SYNCS.PHASECHK.TRANS64 P1, [R5+URZ+0x98], R4 ;  /* 0x00009804050095a7 */ /* 0x000ea4000802007f */
[----:B--2---:R-:W-:Y:S05]  /*da60*/  @!P1 BRA `(.L_x_320) ;  /* 0xfffffffc00ec9947 */ /* 0x004fea000383ffff */
[----:B------:R-:W-:Y:S05]  /*da70*/  BRA `(.L_x_365) ;  /* 0xffffffe000947947 */ /* 0x000fea000383ffff */
.L_x_330:
[----:B--2---:R2:W1:Y:S02]  /*da80*/  SYNCS.PHASECHK.TRANS64.TRYWAIT P0, [R3+URZ+0x80], R0 ;  /* 0x00008000030075a7 */ /* 0x004464000800017f */
[----:B-1----:R-:W-:Y:S05]  /*da90*/  @!P0 NANOSLEEP.SYNCS 0x989680 ;  /* 0x009896800000895d */ /* 0x002fea0003900000 */
[----:B------:R-:W1:Y:S02]  /*daa0*/  @!P0 SYNCS.PHASECHK.TRANS64 P0, [R3+URZ+0x80], R0 ;  /* 0x00008000030085a7 */ /* 0x000e64000800007f */
[----:B-1----:R-:W-:Y:S05]  /*dab0*/  @!P0 BRA `(.L_x_330) ;  /* 0xfffffffc00f08947 */ /* 0x002fea000383ffff */
[----:B------:R-:W-:Y:S05]  /*dac0*/  BRA `(.L_x_366) ;  /* 0xffffffe800907947 */ /* 0x000fea000383ffff */
.L_x_332:
[----:B------:R1:W1:Y:S02]  /*dad0*/  SYNCS.PHASECHK.TRANS64.TRYWAIT P0, [R3+URZ+0x88], R0 ;  /* 0x00008800030075a7 */ /* 0x000264000800017f */
[----:B-1----:R-:W-:Y:S05]  /*dae0*/  @!P0 NANOSLEEP.SYNCS 0x989680 ;  /* 0x009896800000895d */ /* 0x002fea0003900000 */
[----:B------:R-:W1:Y:S02]  /*daf0*/  @!P0 SYNCS.PHASECHK.TRANS64 P0, [R3+URZ+0x88], R0 ;  /* 0x00008800030085a7 */ /* 0x000e64000800007f */
[----:B-1----:R-:W-:Y:S05]  /*db00*/  @!P0 BRA `(.L_x_332) ;  /* 0xfffffffc00f08947 */ /* 0x002fea000383ffff */
[----:B------:R-:W-:Y:S05]  /*db10*/  BRA `(.L_x_367) ;  /* 0xffffffe8008c7947 */ /* 0x000fea000383ffff */
.L_x_334:
[----:B------:R1:W1:Y:S02]  /*db20*/  SYNCS.PHASECHK.TRANS64.TRYWAIT P0, [R3+URZ+0x90], R0 ;  /* 0x00009000030075a7 */ /* 0x000264000800017f */
[----:B-1----:R-:W-:Y:S05]  /*db30*/  @!P0 NANOSLEEP.SYNCS 0x989680 ;  /* 0x009896800000895d */ /* 0x002fea0003900000 */
[----:B------:R-:W1:Y:S02]  /*db40*/  @!P0 SYNCS.PHASECHK.TRANS64 P0, [R3+URZ+0x90], R0 ;  /* 0x00009000030085a7 */ /* 0x000e64000800007f */
[----:B-1----:R-:W-:Y:S05]  /*db50*/  @!P0 BRA `(.L_x_334) ;  /* 0xfffffffc00f08947 */ /* 0x002fea000383ffff */
[----:B------:R-:W-:Y:S05]  /*db60*/  BRA `(.L_x_368) ;  /* 0xffffffe800887947 */ /* 0x000fea000383ffff */
.L_x_338:
[----:B------:R-:W-:Y:S01]  /*db70*/  BSSY B1, `(.L_x_369) ;  /* 0x0000006000017945 */ /* 0x000fe20003800000 */
[----:B------:R-:W-:-:S07]  /*db80*/  MOV R15, 0xffffffff ;  /* 0xffffffff000f7802 */ /* 0x000fce0000000f00 */
[----:B------:R-:W-:Y:S05]  /*db90*/  WARPSYNC.COLLECTIVE R15, `(.L_x_370) ;  /* 0x000000000f0c7348 */ /* 0x000fea0003c00000 */
[----:B------:R-:W-:Y:S02]  /*dba0*/  ELECT P6, UR62, PT ;  /* 0x00000000003e782f */ /* 0x000fe400038c0000 */
[----:B------:R-:W-:Y:S01]  /*dbb0*/  MOV R14, UR62 ;  /* 0x0000003e000e7c02 */ /* 0x000fe20008000f00 */
[----:B------:R-:W-:Y:S10]  /*dbc0*/  ENDCOLLECTIVE ;  /* 0x000000000000791b */ /* 0x000ff40003800000 */
.L_x_370:
[----:B------:R-:W-:Y:S05]  /*dbd0*/  BSYNC B1 ;  /* 0x0000000000017941 */ /* 0x000fea0003800000 */
.L_x_369:
[----:B------:R-:W-:Y:S05]  /*dbe0*/  BRA `(.L_x_371) ;  /* 0xffffffec00007947 */ /* 0x000fea000383ffff */
.L_x_341:
[----:B--2---:R2:W3:Y:S02]  /*dbf0*/  SYNCS.PHASECHK.TRANS64.TRYWAIT P1, [R15+URZ+0x30], R8 ;  /* 0x000030080f0075a7 */ /* 0x0044e4000802017f */
[----:B---3--:R-:W-:Y:S05]  /*dc00*/  @!P1 NANOSLEEP.SYNCS 0x989680 ;  /* 0x009896800000995d */ /* 0x008fea0003900000 */
[----:B------:R-:W3:Y:S02]  /*dc10*/  @!P1 SYNCS.PHASECHK.TRANS64 P1, [R15+URZ+0x30], R8 ;  /* 0x000030080f0095a7 */ /* 0x000ee4000802007f */
[----:B---3--:R-:W-:Y:S05]  /*dc20*/  @!P1 BRA `(.L_x_341) ;  /* 0xfffffffc00f09947 */ /* 0x008fea000383ffff */
[----:B------:R-:W-:Y:S05]  /*dc30*/  BRA `(.L_x_372) ;  /* 0xffffffec00347947 */ /* 0x000fea000383ffff */
.L_x_350:
[----:B------:R-:W-:Y:S01]  /*dc40*/  BSSY B0, `(.L_x_373) ;  /* 0x0000006000007945 */ /* 0x000fe20003800000 */
[----:B------:R-:W-:-:S07]  /*dc50*/  MOV R15, 0xffffffff ;  /* 0xffffffff000f7802 */ /* 0x000fce0000000f00 */
[----:B------:R-:W-:Y:S05]  /*dc60*/  WARPSYNC.COLLECTIVE R15, `(.L_x_374) ;  /* 0x000000000f0c7348 */ /* 0x000fea0003c00000 */
[----:B------:R-:W-:Y:S02]  /*dc70*/  ELECT P6, UR62, PT ;  /* 0x00000000003e782f */ /* 0x000fe400038c0000 */
[----:B------:R-:W-:Y:S01]  /*dc80*/  MOV R14, UR62 ;  /* 0x0000003e000e7c02 */ /* 0x000fe20008000f00 */
[----:B------:R-:W-:Y:S10]  /*dc90*/  ENDCOLLECTIVE ;  /* 0x000000000000791b */ /* 0x000ff40003800000 */
.L_x_374:
[----:B------:R-:W-:Y:S05]  /*dca0*/  BSYNC B0 ;  /* 0x0000000000007941 */ /* 0x000fea0003800000 */
.L_x_373:
[----:B------:R-:W-:Y:S05]  /*dcb0*/  BRA `(.L_x_375) ;  /* 0xfffffff400807947 */ /* 0x000fea000383ffff */
.L_x_352:
[----:B-1----:R1:W2:Y:S02]  /*dcc0*/  SYNCS.PHASECHK.TRANS64.TRYWAIT P0, [R7+URZ], R2 ;  /* 0x00000002070075a7 */ /* 0x0022a4000800017f */
[----:B--2---:R-:W-:Y:S05]  /*dcd0*/  @!P0 NANOSLEEP.SYNCS 0x989680 ;  /* 0x009896800000895d */ /* 0x004fea0003900000 */
[----:B------:R-:W2:Y:S02]  /*dce0*/  @!P0 SYNCS.PHASECHK.TRANS64 P0, [R7+URZ], R2 ;  /* 0x00000002070085a7 */ /* 0x000ea4000800007f */
[----:B--2---:R-:W-:Y:S05]  /*dcf0*/  @!P0 BRA `(.L_x_352) ;  /* 0xfffffffc00f08947 */ /* 0x004fea000383ffff */
[----:B------:R-:W-:Y:S05]  /*dd00*/  BRA `(.L_x_376) ;  /* 0xfffffff400bc7947 */ /* 0x000fea000383ffff */
.L_x_353:
[----:B-1----:R1:W2:Y:S02]  /*dd10*/  SYNCS.PHASECHK.TRANS64.TRYWAIT P0, [R9+URZ], R4 ;  /* 0x00000004090075a7 */ /* 0x0022a4000800017f */
[----:B--2---:R-:W-:Y:S05]  /*dd20*/  @!P0 NANOSLEEP.SYNCS 0x989680 ;  /* 0x009896800000895d */ /* 0x004fea0003900000 */
[----:B------:R-:W2:Y:S02]  /*dd30*/  @!P0 SYNCS.PHASECHK.TRANS64 P0, [R9+URZ], R4 ;  /* 0x00000004090085a7 */ /* 0x000ea4000800007f */
[----:B--2---:R-:W-:Y:S05]  /*dd40*/  @!P0 BRA `(.L_x_353) ;  /* 0xfffffffc00f08947 */ /* 0x004fea000383ffff */
[----:B------:R-:W-:Y:S05]  /*dd50*/  BRA `(.L_x_377) ;  /* 0xfffffff400cc7947 */ /* 0x000fea000383ffff */
.L_x_354:
[----:B-1----:R1:W2:Y:S02]  /*dd60*/  SYNCS.PHASECHK.TRANS64.TRYWAIT P0, [R6+URZ], R5 ;  /* 0x00000005060075a7 */ /* 0x0022a4000800017f */
[----:B--2---:R-:W-:Y:S05]  /*dd70*/  @!P0 NANOSLEEP.SYNCS 0x989680 ;  /* 0x009896800000895d */ /* 0x004fea0003900000 */
[----:B------:R-:W2:Y:S02]  /*dd80*/  @!P0 SYNCS.PHASECHK.TRANS64 P0, [R6+URZ], R5 ;  /* 0x00000005060085a7 */ /* 0x000ea4000800007f */
[----:B--2---:R-:W-:Y:S05]  /*dd90*/  @!P0 BRA `(.L_x_354) ;  /* 0xfffffffc00f08947 */ /* 0x004fea000383ffff */
[----:B------:R-:W-:Y:S05]  /*dda0*/  BRA `(.L_x_378) ;  /* 0xfffffff400dc7947 */ /* 0x000fea000383ffff */
.L_x_355:
[----:B-1----:R1:W2:Y:S02]  /*ddb0*/  SYNCS.PHASECHK.TRANS64.TRYWAIT P0, [R9+URZ], R4 ;  /* 0x00000004090075a7 */ /* 0x0022a4000800017f */
[----:B--2---:R-:W-:Y:S05]  /*ddc0*/  @!P0 NANOSLEEP.SYNCS 0x989680 ;  /* 0x009896800000895d */ /* 0x004fea0003900000 */
[----:B------:R-:W2:Y:S02]  /*ddd0*/  @!P0 SYNCS.PHASECHK.TRANS64 P0, [R9+URZ], R4 ;  /* 0x00000004090085a7 */ /* 0x000ea4000800007f */
[----:B--2---:R-:W-:Y:S05]  /*dde0*/  @!P0 BRA `(.L_x_355) ;  /* 0xfffffffc00f08947 */ /* 0x004fea000383ffff */
[----:B------:R-:W-:Y:S05]  /*ddf0*/  BRA `(.L_x_379) ;  /* 0xfffffff400ec7947 */ /* 0x000fea000383ffff */
.L_x_356:
[----:B--2---:R2:W3:Y:S02]  /*de00*/  SYNCS.PHASECHK.TRANS64.TRYWAIT P0, [R6+URZ], R5 ;  /* 0x00000005060075a7 */ /* 0x0044e4000800017f */
[----:B---3--:R-:W-:Y:S05]  /*de10*/  @!P0 NANOSLEEP.SYNCS 0x989680 ;  /* 0x009896800000895d */ /* 0x008fea0003900000 */
[----:B------:R-:W3:Y:S02]  /*de20*/  @!P0 SYNCS.PHASECHK.TRANS64 P0, [R6+URZ], R5 ;  /* 0x00000005060085a7 */ /* 0x000ee4000800007f */
[----:B---3--:R-:W-:Y:S05]  /*de30*/  @!P0 BRA `(.L_x_356) ;  /* 0xfffffffc00f08947 */ /* 0x008fea000383ffff */
[----:B------:R-:W-:Y:S05]  /*de40*/  BRA `(.L_x_380) ;  /* 0xfffffff400f47947 */ /* 0x000fea000383ffff */
        .weak           $__internal_0_$__cuda_sm20_rcp_rn_f32_slowpath
        .type           $__internal_0_$__cuda_sm20_rcp_rn_f32_slowpath,@function
        .size           $__internal_0_$__cuda_sm20_rcp_rn_f32_slowpath,(.L_x_386 - $__internal_0_$__cuda_sm20_rcp_rn_f32_slowpath)
$__internal_0_$__cuda_sm20_rcp_rn_f32_slowpath:
[----:B------:R-:W-:Y:S01]  /*de50*/  SHF.L.U32 R3, R0, 0x1, RZ ;  /* 0x0000000100037819 */ /* 0x000fe200000006ff */
[----:B------:R-:W-:Y:S03]  /*de60*/  BSSY B0, `(.L_x_381) ;  /* 0x0000030000007945 */ /* 0x000fe60003800000 */
[----:B------:R-:W-:-:S04]  /*de70*/  SHF.R.U32.HI R3, RZ, 0x18, R3 ;  /* 0x00000018ff037819 */ /* 0x000fc80000011603 */
[----:B------:R-:W-:-:S13]  /*de80*/  ISETP.NE.U32.AND P2, PT, R3, RZ, PT ;  /* 0x000000ff0300720c */ /* 0x000fda0003f45070 */
[----:B------:R-:W-:Y:S05]  /*de90*/  @P2 BRA `(.L_x_382) ;  /* 0x0000000000282947 */ /* 0x000fea0003800000 */
[----:B------:R-:W-:-:S05]  /*dea0*/  IMAD.SHL.U32 R3, R0, 0x2, RZ ;  /* 0x0000000200037824 */ /* 0x000fca00078e00ff */
[----:B------:R-:W-:-:S13]  /*deb0*/  ISETP.NE.AND P2, PT, R3, RZ, PT ;  /* 0x000000ff0300720c */ /* 0x000fda0003f45270 */
[----:B------:R-:W-:Y:S01]  /*dec0*/  @P2 FFMA R38, R0, 1.84467440737095516160e+19, RZ ;  /* 0x5f80000000262823 */ /* 0x000fe200000000ff */
[----:B------:R-:W-:Y:S08]  /*ded0*/  @!P2 MUFU.RCP R13, R0 ;  /* 0x00000000000da308 */ /* 0x000ff00000001000 */
[----:B------:R-:W1:Y:S02]  /*dee0*/  @P2 MUFU.RCP R3, R38 ;  /* 0x0000002600032308 */ /* 0x000e640000001000 */
[----:B-1----:R-:W-:-:S04]  /*def0*/  @P2 FFMA R39, R38, R3, -1 ;  /* 0xbf80000026272423 */ /* 0x002fc80000000003 */
[----:B------:R-:W-:-:S04]  /*df00*/  @P2 FADD.FTZ R98, -R39, -RZ ;  /* 0x800000ff27622221 */ /* 0x000fc80000010100 */
[----:B------:R-:W-:-:S04]  /*df10*/  @P2 FFMA R3, R3, R98, R3 ;  /* 0x0000006203032223 */ /* 0x000fc80000000003 */
[----:B------:R-:W-:Y:S01]  /*df20*/  @P2 FFMA R13, R3, 1.84467440737095516160e+19, RZ ;  /* 0x5f800000030d2823 */ /* 0x000fe200000000ff */
[----:B------:R-:W-:Y:S06]  /*df30*/  BRA `(.L_x_383) ;  /* 0x0000000000887947 */ /* 0x000fec0003800000 */
.L_x_382:
[----:B------:R-:W-:-:S04]  /*df40*/  IADD3 R13, R3, -0xfd, RZ ;  /* 0xffffff03030d7810 */ /* 0x000fc80007ffe0ff */
[----:B------:R-:W-:-:S13]  /*df50*/  ISETP.GT.U32.AND P2, PT, R13, 0x1, PT ;  /* 0x000000010d00780c */ /* 0x000fda0003f44070 */
[----:B------:R-:W-:Y:S05]  /*df60*/  @P2 BRA `(.L_x_384) ;  /* 0x0000000000782947 */ /* 0x000fea0003800000 */
[----:B------:R-:W-:Y:S01]  /*df70*/  LOP3.LUT R102, R0, 0x7fffff, RZ, 0xc0, !PT ;  /* 0x007fffff00667812 */ /* 0x000fe200078ec0ff */
[----:B------:R-:W-:Y:S01]  /*df80*/  VIADD R3, R3, 0xffffff04 ;  /* 0xffffff0403037836 */ /* 0x000fe20000000000 */
[----:B------:R-:W-:Y:S02]  /*df90*/  MOV R98, 0x3 ;  /* 0x0000000300627802 */ /* 0x000fe40000000f00 */
[----:B------:R-:W-:-:S04]  /*dfa0*/  LOP3.LUT R102, R102, 0x3f800000, RZ, 0xfc, !PT ;  /* 0x3f80000066667812 */ /* 0x000fc800078efcff */
[----:B------:R-:W1:Y:S02]  /*dfb0*/  MUFU.RCP R39, R102 ;  /* 0x0000006600277308 */ /* 0x000e640000001000 */
[----:B-1----:R-:W-:-:S04]  /*dfc0*/  FFMA R100, R102, R39, -1 ;  /* 0xbf80000066647423 */ /* 0x002fc80000000027 */
[----:B------:R-:W-:-:S04]  /*dfd0*/  FADD.FTZ R100, -R100, -RZ ;  /* 0x800000ff64647221 */ /* 0x000fc80000010100 */
[CCC-:B------:R-:W-:Y:S01]  /*dfe0*/  FFMA.RM R38, R39.reuse, R100.reuse, R39.reuse ;  /* 0x0000006427267223 */ /* 0x1c0fe20000004027 */
[----:B------:R-:W-:Y:S01]  /*dff0*/  FFMA.RP R99, R39, R100, R39 ;  /* 0x0000006427637223 */ /* 0x000fe20000008027 */
[----:B------:R-:W-:-:S03]  /*e000*/  SHF.L.U32 R39, R98, R13, RZ ;  /* 0x0000000d62277219 */ /* 0x000fc600000006ff */
[C---:B------:R-:W-:Y:S02]  /*e010*/  LOP3.LUT R100, R38.reuse, 0x7fffff, RZ, 0xc0, !PT ;  /* 0x007fffff26647812 */ /* 0x040fe400078ec0ff */
[----:B------:R-:W-:Y:S02]  /*e020*/  FSETP.NEU.FTZ.AND P2, PT, R38, R99, PT ;  /* 0x000000632600720b */ /* 0x000fe40003f5d000 */
[----:B------:R-:W-:Y:S02]  /*e030*/  LOP3.LUT R38, R100, 0x800000, RZ, 0xfc, !PT ;  /* 0x0080000064267812 */ /* 0x000fe400078efcff */
[----:B------:R-:W-:Y:S02]  /*e040*/  SEL R98, RZ, 0xffffffff, !P2 ;  /* 0xffffffffff627807 */ /* 0x000fe40005000000 */
[----:B------:R-:W-:Y:S02]  /*e050*/  LOP3.LUT R100, R39, R38, RZ, 0xc0, !PT ;  /* 0x0000002627647212 */ /* 0x000fe400078ec0ff */
[----:B------:R-:W-:-:S02]  /*e060*/  IADD3 R98, -R98, RZ, RZ ;  /* 0x000000ff62627210 */ /* 0x000fc40007ffe1ff */
[-C--:B------:R-:W-:Y:S02]  /*e070*/  SHF.R.U32.HI R100, RZ, R13.reuse, R100 ;  /* 0x0000000dff647219 */ /* 0x080fe40000011664 */
[--C-:B------:R-:W-:Y:S02]  /*e080*/  LOP3.LUT P3, RZ, R98, R13, R38.reuse, 0xf8, !PT ;  /* 0x0000000d62ff7212 */ /* 0x100fe4000786f826 */
[C---:B------:R-:W-:Y:S02]  /*e090*/  LOP3.LUT P2, RZ, R100.reuse, 0x1, RZ, 0xc0, !PT ;  /* 0x0000000164ff7812 */ /* 0x040fe4000784c0ff */
[----:B------:R-:W-:Y:S02]  /*e0a0*/  LOP3.LUT P4, RZ, R100, 0x2, RZ, 0xc0, !PT ;  /* 0x0000000264ff7812 */ /* 0x000fe4000788c0ff */
[----:B------:R-:W-:Y:S02]  /*e0b0*/  SHF.R.U32.HI R3, RZ, R3, R38 ;  /* 0x00000003ff037219 */ /* 0x000fe40000011626 */
[----:B------:R-:W-:-:S02]  /*e0c0*/  PLOP3.LUT P2, PT, P2, P3, P4, 0xe0, 0x0 ;  /* 0x000000000000781c */ /* 0x000fc40001747c40 */
[----:B------:R-:W-:Y:S02]  /*e0d0*/  LOP3.LUT P3, RZ, R0, 0x7fffff, RZ, 0xc0, !PT ;  /* 0x007fffff00ff7812 */ /* 0x000fe4000786c0ff */
[----:B------:R-:W-:-:S04]  /*e0e0*/  SEL R13, RZ, 0x1, !P2 ;  /* 0x00000001ff0d7807 */ /* 0x000fc80005000000 */
[----:B------:R-:W-:-:S04]  /*e0f0*/  IADD3 R13, -R13, RZ, RZ ;  /* 0x000000ff0d0d7210 */ /* 0x000fc80007ffe1ff */
[----:B------:R-:W-:-:S13]  /*e100*/  ISETP.GE.AND P2, PT, R13, RZ, PT ;  /* 0x000000ff0d00720c */ /* 0x000fda0003f46270 */
[----:B------:R-:W-:-:S04]  /*e110*/  @!P2 IADD3 R3, R3, 0x1, RZ ;  /* 0x000000010303a810 */ /* 0x000fc80007ffe0ff */
[----:B------:R-:W-:-:S04]  /*e120*/  @!P3 SHF.L.U32 R3, R3, 0x1, RZ ;  /* 0x000000010303b819 */ /* 0x000fc800000006ff */
[----:B------:R-:W-:Y:S01]  /*e130*/  LOP3.LUT R13, R3, 0x80000000, R0, 0xf8, !PT ;  /* 0x80000000030d7812 */ /* 0x000fe200078ef800 */
[----:B------:R-:W-:Y:S06]  /*e140*/  BRA `(.L_x_383) ;  /* 0x0000000000047947 */ /* 0x000fec0003800000 */
.L_x_384:
[----:B------:R1:W2:Y:S02]  /*e150*/  MUFU.RCP R13, R0 ;  /* 0x00000000000d7308 */ /* 0x0002a40000001000 */
.L_x_383:
[----:B------:R-:W-:Y:S05]  /*e160*/  BSYNC B0 ;  /* 0x0000000000007941 */ /* 0x000fea0003800000 */
.L_x_381:
[----:B-12---:R-:W-:Y:S02]  /*e170*/  MOV R0, R13 ;  /* 0x0000000d00007202 */ /* 0x006fe40000000f00 */
[----:B------:R-:W-:-:S04]  /*e180*/  MOV R13, 0x0 ;  /* 0x00000000000d7802 */ /* 0x000fc80000000f00 */
[----:B------:R-:W-:Y:S05]  /*e190*/  RET.REL.NODEC R12 `(_ZN7cutlass13device_kernelINS_4gemm6kernel13GemmUniversalIN4cute5tupleIJiiiiEEENS1_10collective13CollectiveMmaINS1_34MainloopSm90TmaGmmaWarpSpecializedILi6ENS5_IJNS4_1CILi1EEESB_SB_EEENS1_35KernelTmaWarpSpecializedCooperativeEEENS5_IJNSA_ILi128EEESF_NSA_ILi64EEEEEENS_6half_tENS5_IJlSB_lEEESI_SJ_NS4_8TiledMMAINS4_8MMA_AtomIJNS4_4SM904GMMA26MMA_64x128x16_F32F16F16_SSILNSN_5MajorE0ELSP_0ELNSN_7ScaleInE1ELSQ_1EEEEEENS4_6LayoutINS5_IJNSA_ILi2EEESB_SB_EEENS5_IJSB_NSA_ILi0EEESW_EEEEENS5_IJNS4_10UnderscoreESZ_SZ_EEEEENS4_13SM90_TMA_LOADENS4_14ComposedLayoutINS4_7SwizzleILi3ELi4ELi3EEENS4_18smem_ptr_flag_bitsILi16EEENST_INS5_IJNSA_ILi8EEESG_EEENS5_IJSG_SB_EEEEEEEvNS4_8identityES12_S1C_vS1D_EENS_8epilogue10collective18CollectiveEpilogueINS1F_22Sm90TmaWarpSpecializedILi4ELi2ELi16ELb1ELb0EEEJSH_NS5_IJSF_NSA_ILi32EEEEEESI_SJ_SI_SJ_NS1F_6fusion15FusionCallbacksIS1J_NS1M_13LinCombEltActINS1F_6thread4SiLuESI_fSI_fLNS_15FloatRoundStyleE2EEESH_S1L_JEEES12_NS13_INS14_ILi2ELi4ELi3EEES17_NST_INS5_IJS18_S1K_EEENS5_IJS1K_SB_EEEEEEENS4_17SM75_U32x4_LDSM_NENS4_14SM90_TMA_STOREES1Y_NS4_17SM90_U32x4_STSM_NENS4_9Copy_AtomIJS21_SI_EEEvEEEvvEEEEvNT_6ParamsE) ;  /* 0xffffff1c0c987950 */ /* 0x000fea0003c3ffff */
.L_x_385:
[----:B------:R-:W-:-:S00]  /*e1a0*/  BRA `(.L_x_385) ;  /* 0xfffffffc00fc7947 */ /* 0x000fc0000383ffff */
[----:B------:R-:W-:-:S00]  /*e1b0*/  NOP ;  /* 0x0000000000007918 */ /* 0x000fc00000000000 */
        /* <DEDUP_REMOVED lines=12> */
.L_x_386:


//--------------------- .nv.global.init           --------------------------
	.section	.nv.global.init,"aw",@progbits
.nv.global.init:
	.type		$str$22,@object
	.size		$str$22,($str$26 - $str$22)
$str$22:
        /*0000*/ 	.byte	0x6b, 0x5f, 0x74, 0x69, 0x6c, 0x65, 0x5f, 0x63, 0x6f, 0x75, 0x6e, 0x74, 0x20, 0x3e, 0x3d, 0x20
        /*0010*/ 	.byte	0x31, 0x00
	.type		$str$26,@object
	.size		$str$26,($str$27 - $str$26)
$str$26:
        /*0012*/ 	.byte	0x28, 0x61, 0x64, 0x64, 0x72, 0x65, 0x73, 0x73, 0x20, 0x26, 0x20, 0x6d, 0x61, 0x73, 0x6b, 0x29
        /*0022*/ 	.byte	0x20, 0x3d, 0x3d, 0x20, 0x30, 0x00
	.type		$str$27,@object
	.size		$str$27,($str$23 - $str$27)
$str$27:
        /*0028*/ 	.byte	0x2f, 0x74, 0x6d, 0x70, 0x2f, 0x63, 0x75, 0x74, 0x6c, 0x61, 0x73, 0x73, 0x5f, 0x73, 0x77, 0x65
        /*0038*/ 	.byte	0x65, 0x70, 0x5f, 0x73, 0x72, 0x63, 0x2f, 0x69, 0x6e, 0x63, 0x6c, 0x75, 0x64, 0x65, 0x2f, 0x63
        /*0048*/ 	.byte	0x75, 0x74, 0x65, 0x2f, 0x70, 0x6f, 0x69, 0x6e, 0x74, 0x65, 0x72, 0x5f, 0x66, 0x6c, 0x61, 0x67
        /*0058*/ 	.byte	0x67, 0x65, 0x64, 0x2e, 0x68, 0x70, 0x70, 0x00
	.type		$str$23,@object
	.size		$str$23,(__unnamed_2 - $str$23)
$str$23:
        /*0060*/ 	.byte	0x2f, 0x74, 0x6d, 0x70, 0x2f, 0x63, 0x75, 0x74, 0x6c, 0x61, 0x73, 0x73, 0x5f, 0x73, 0x77, 0x65
        /*0070*/ 	.byte	0x65, 0x70, 0x5f, 0x73, 0x72, 0x63, 0x2f, 0x69, 0x6e, 0x63, 0x6c, 0x75, 0x64, 0x65, 0x2f, 0x63
        /*0080*/ 	.byte	0x75, 0x74, 0x6c, 0x61, 0x73, 0x73, 0x2f, 0x67, 0x65, 0x6d, 0x6d, 0x2f, 0x63, 0x6f, 0x6c, 0x6c
        /*0090*/ 	.byte	0x65, 0x63, 0x74, 0x69, 0x76, 0x65, 0x2f, 0x73, 0x6d, 0x39, 0x30, 0x5f, 0x6d, 0x6d, 0x61, 0x5f
        /*00a0*/ 	.byte	0x74, 0x6d, 0x61, 0x5f, 0x67, 0x6d, 0x6d, 0x61, 0x5f, 0x73, 0x73, 0x5f, 0x77, 0x61, 0x72, 0x70
        /*00b0*/ 	.byte	0x73, 0x70, 0x65, 0x63, 0x69, 0x61, 0x6c, 0x69, 0x7a, 0x65, 0x64, 0x2e, 0x68, 0x70, 0x70, 0x00
	.type		__unnamed_2,@object
	.size		__unnamed_2,(__unnamed_1 - __unnamed_2)
__unnamed_2:
        /*00c0*/ 	.byte	0x61, 0x75, 0x74, 0x6f, 0x20, 0x63, 0x75, 0x74, 0x65, 0x3a, 0x3a, 0x61, 0x73, 0x5f, 0x70, 0x6f
        /* <DEDUP_REMOVED lines=27> */
        /*0280*/ 	.byte	0x36, 0x3e, 0x3e, 0x3e, 0x3e, 0x3e, 0x5d, 0x00
	.type		__unnamed_1,@object
	.size		__unnamed_1,(.L_0 - __unnamed_1)
__unnamed_1:
        /* <DEDUP_REMOVED lines=180> */
        /*0dc8*/ 	.byte	0x3a, 0x69, 0x64, 0x65, 0x6e, 0x74, 0x69, 0x74, 0x79, 0x5d, 0x00
.L_0:


//--------------------- .nv.shared._ZN7cutlass13device_kernelINS_4gemm6kernel13GemmUniversalIN4cute5tupleIJiiiiEEENS1_10collective13CollectiveMmaINS1_34MainloopSm90TmaGmmaWarpSpecializedILi6ENS5_IJNS4_1CILi1EEESB_SB_EEENS1_35KernelTmaWarpSpecializedCooperativeEEENS5_IJNSA_ILi128EEESF_NSA_ILi64EEEEEENS_6half_tENS5_IJlSB_lEEESI_SJ_NS4_8TiledMMAINS4_8MMA_AtomIJNS4_4SM904GMMA26MMA_64x128x16_F32F16F16_SSILNSN_5MajorE0ELSP_0ELNSN_7ScaleInE1ELSQ_1EEEEEENS4_6LayoutINS5_IJNSA_ILi2EEESB_SB_EEENS5_IJSB_NSA_ILi0EEESW_EEEEENS5_IJNS4_10UnderscoreESZ_SZ_EEEEENS4_13SM90_TMA_LOADENS4_14ComposedLayoutINS4_7SwizzleILi3ELi4ELi3EEENS4_18smem_ptr_flag_bitsILi16EEENST_INS5_IJNSA_ILi8EEESG_EEENS5_IJSG_SB_EEEEEEEvNS4_8identityES12_S1C_vS1D_EENS_8epilogue10collective18CollectiveEpilogueINS1F_22Sm90TmaWarpSpecializedILi4ELi2ELi16ELb1ELb0EEEJSH_NS5_IJSF_NSA_ILi32EEEEEESI_SJ_SI_SJ_NS1F_6fusion15FusionCallbacksIS1J_NS1M_13LinCombEltActINS1F_6thread4SiLuESI_fSI_fLNS_15FloatRoundStyleE2EEESH_S1L_JEEES12_NS13_INS14_ILi2ELi4ELi3EEES17_NST_INS5_IJS18_S1K_EEENS5_IJS1K_SB_EEEEEEENS4_17SM75_U32x4_LDSM_NENS4_14SM90_TMA_STOREES1Y_NS4_17SM90_U32x4_STSM_NENS4_9Copy_AtomIJS21_SI_EEEvEEEvvEEEEvNT_6ParamsE --------------------------
	.section	.nv.shared._ZN7cutlass13device_kernelINS_4gemm6kernel13GemmUniversalIN4cute5tupleIJiiiiEEENS1_10collective13CollectiveMmaINS1_34MainloopSm90TmaGmmaWarpSpecializedILi6ENS5_IJNS4_1CILi1EEESB_SB_EEENS1_35KernelTmaWarpSpecializedCooperativeEEENS5_IJNSA_ILi128EEESF_NSA_ILi64EEEEEENS_6half_tENS5_IJlSB_lEEESI_SJ_NS4_8TiledMMAINS4_8MMA_AtomIJNS4_4SM904GMMA26MMA_64x128x16_F32F16F16_SSILNSN_5MajorE0ELSP_0ELNSN_7ScaleInE1ELSQ_1EEEEEENS4_6LayoutINS5_IJNSA_ILi2EEESB_SB_EEENS5_IJSB_NSA_ILi0EEESW_EEEEENS5_IJNS4_10UnderscoreESZ_SZ_EEEEENS4_13SM90_TMA_LOADENS4_14ComposedLayoutINS4_7SwizzleILi3ELi4ELi3EEENS4_18smem_ptr_flag_bitsILi16EEENST_INS5_IJNSA_ILi8EEESG_EEENS5_IJSG_SB_EEEEEEEvNS4_8identityES12_S1C_vS1D_EENS_8epilogue10collective18CollectiveEpilogueINS1F_22Sm90TmaWarpSpecializedILi4ELi2ELi16ELb1ELb0EEEJSH_NS5_IJSF_NSA_ILi32EEEEEESI_SJ_SI_SJ_NS1F_6fusion15FusionCallbacksIS1J_NS1M_13LinCombEltActINS1F_6thread4SiLuESI_fSI_fLNS_15FloatRoundStyleE2EEESH_S1L_JEEES12_NS13_INS14_ILi2ELi4ELi3EEES17_NST_INS5_IJS18_S1K_EEENS5_IJS1K_SB_EEEEEEENS4_17SM75_U32x4_LDSM_NENS4_14SM90_TMA_STOREES1Y_NS4_17SM90_U32x4_STSM_NENS4_9Copy_AtomIJS21_SI_EEEvEEEvvEEEEvNT_6ParamsE,"aw",@nobits
	.sectionflags	@""
	.align	16
	.zero		1024


//--------------------- .nv.shared.reserved.0     --------------------------
	.section	.nv.shared.reserved.0,"aw",@nobits
	.weak		__nv_reservedSMEM_offset_0_alias
	.size		__nv_reservedSMEM_offset_0_alias, 0, 0
	.other		__nv_reservedSMEM_offset_0_alias,@"STO_CUDA_RESERVED_SHARED STV_DEFAULT"
__nv_reservedSMEM_offset_0_alias:
	.zero		0


//--------------------- .nv.global                --------------------------
	.section	.nv.global,"aw",@nobits
.nv.global:
	.type		_ZN39_INTERNAL_29b89b36_4_k_cu_ecfb2c1b_38874cute1_E,@object
	.size		_ZN39_INTERNAL_29b89b36_4_k_cu_ecfb2c1b_38874cute1_E,(_ZN39_INTERNAL_29b89b36_4_k_cu_ecfb2c1b_38874cuda3std3__45__cpo6cbeginE - _ZN39_INTERNAL_29b89b36_4_k_cu_ecfb2c1b_38874cute1_E)
_ZN39_INTERNAL_29b89b36_4_k_cu_ecfb2c1b_38874cute1_E:
	.zero		1
	.type		_ZN39_INTERNAL_29b89b36_4_k_cu_ecfb2c1b_38874cuda3std3__45__cpo6cbeginE,@object
	.size		_ZN39_INTERNAL_29b89b36_4_k_cu_ecfb2c1b_38874cuda3std3__45__cpo6cbeginE,(_ZN39_INTERNAL_29b89b36_4_k_cu_ecfb2c1b_38874cuda3std3__48in_placeE - _ZN39_INTERNAL_29b89b36_4_k_cu_ecfb2c1b_38874cuda3std3__45__cpo6cbeginE)
_ZN39_INTERNAL_29b89b36_4_k_cu_ecfb2c1b_38874cuda3std3__45__cpo6cbeginE:
	.zero		1
	.type		_ZN39_INTERNAL_29b89b36_4_k_cu_ecfb2c1b_38874cuda3std3__48in_placeE,@object
	.size		_ZN39_INTERNAL_29b89b36_4_k_cu_ecfb2c1b_38874cuda3std3__48in_placeE,(_ZN39_INTERNAL_29b89b36_4_k_cu_ecfb2c1b_38874cuda3std6ranges3__45__cpo9iter_moveE - _ZN39_INTERNAL_29b89b36_4_k_cu_ecfb2c1b_38874cuda3std3__48in_placeE)
_ZN39_INTERNAL_29b89b36_4_k_cu_ecfb2c1b_38874cuda3std3__48in_placeE:
	.zero		1
	.type		_ZN39_INTERNAL_29b89b36_4_k_cu_ecfb2c1b_38874cuda3std6ranges3__45__cpo9iter_moveE,@object
	.size		_ZN39_INTERNAL_29b89b36_4_k_cu_ecfb2c1b_38874cuda3std6ranges3__45__cpo9iter_moveE,(_ZN39_INTERNAL_29b89b36_4_k_cu_ecfb2c1b_38874cuda3std3__45__cpo5beginE - _ZN39_INTERNAL_29b89b36_4_k_cu_ecfb2c1b_38874cuda3std6ranges3__45__cpo9iter_moveE)
_ZN39_INTERNAL_29b89b36_4_k_cu_ecfb2c1b_38874cuda3std6ranges3__45__cpo9iter_moveE:
	.zero		1
	.type		_ZN39_INTERNAL_29b89b36_4_k_cu_ecfb2c1b_38874cuda3std3__45__cpo5beginE,@object
	.size		_ZN39_INTERNAL_29b89b36_4_k_cu_ecfb2c1b_38874cuda3std3__45__cpo5beginE,(_ZN39_INTERNAL_29b89b36_4_k_cu_ecfb2c1b_38874cuda3std3__441_GLOBAL__N__29b89b36_4_k_cu_ecfb2c1b_38876ignoreE - _ZN39_INTERNAL_29b89b36_4_k_cu_ecfb2c1b_38874cuda3std3__45__cpo5beginE)
_ZN39_INTERNAL_29b89b36_4_k_cu_ecfb2c1b_38874cuda3std3__45__cpo5beginE:
	.zero		1
	.type		_ZN39_INTERNAL_29b89b36_4_k_cu_ecfb2c1b_38874cuda3std3__441_GLOBAL__N__29b89b36_4_k_cu_ecfb2c1b_38876ignoreE,@object
	.size		_ZN39_INTERNAL_29b89b36_4_k_cu_ecfb2c1b_38874cuda3std3__441_GLOBAL__N__29b89b36_4_k_cu_ecfb2c1b_38876ignoreE,(_ZN39_INTERNAL_29b89b36_4_k_cu_ecfb2c1b_38874cute7productE - _ZN39_INTERNAL_29b89b36_4_k_cu_ecfb2c1b_38874cuda3std3__441_GLOBAL__N__29b89b36_4_k_cu_ecfb2c1b_38876ignoreE)
_ZN39_INTERNAL_29b89b36_4_k_cu_ecfb2c1b_38874cuda3std3__441_GLOBAL__N__29b89b36_4_k_cu_ecfb2c1b_38876ignoreE:
	.zero		1
	.type		_ZN39_INTERNAL_29b89b36_4_k_cu_ecfb2c1b_38874cute7productE,@object
	.size		_ZN39_INTERNAL_29b89b36_4_k_cu_ecfb2c1b_38874cute7productE,(_ZN39_INTERNAL_29b89b36_4_k_cu_ecfb2c1b_38874cuda3std3__45__cpo3endE - _ZN39_INTERNAL_29b89b36_4_k_cu_ecfb2c1b_38874cute7productE)
_ZN39_INTERNAL_29b89b36_4_k_cu_ecfb2c1b_38874cute7productE:
	.zero		1
	.type		_ZN39_INTERNAL_29b89b36_4_k_cu_ecfb2c1b_38874cuda3std3__45__cpo3endE,@object
	.size		_ZN39_INTERNAL_29b89b36_4_k_cu_ecfb2c1b_38874cuda3std3__45__cpo3endE,(_ZN39_INTERNAL_29b89b36_4_k_cu_ecfb2c1b_38874cuda3std3__419piecewise_constructE - _ZN39_INTERNAL_29b89b36_4_k_cu_ecfb2c1b_38874cuda3std3__45__cpo3endE)
_ZN39_INTERNAL_29b89b36_4_k_cu_ecfb2c1b_38874cuda3std3__45__cpo3endE:
	.zero		1
	.type		_ZN39_INTERNAL_29b89b36_4_k_cu_ecfb2c1b_38874cuda3std3__419piecewise_constructE,@object
	.size		_ZN39_INTERNAL_29b89b36_4_k_cu_ecfb2c1b_38874cuda3std3__419piecewise_constructE,(_ZN39_INTERNAL_29b89b36_4_k_cu_ecfb2c1b_38874cuda3std3__45__cpo4cendE - _ZN39_INTERNAL_29b89b36_4_k_cu_ecfb2c1b_38874cuda3std3__419piecewise_constructE)
_ZN39_INTERNAL_29b89b36_4_k_cu_ecfb2c1b_38874cuda3std3__419piecewise_constructE:
	.zero		1
	.type		_ZN39_INTERNAL_29b89b36_4_k_cu_ecfb2c1b_38874cuda3std3__45__cpo4cendE,@object
	.size		_ZN39_INTERNAL_29b89b36_4_k_cu_ecfb2c1b_38874cuda3std3__45__cpo4cendE,(_ZN39_INTERNAL_29b89b36_4_k_cu_ecfb2c1b_38874cuda3std6ranges3__45__cpo4swapE - _ZN39_INTERNAL_29b89b36_4_k_cu_ecfb2c1b_38874cuda3std3__45__cpo4cendE)
_ZN39_INTERNAL_29b89b36_4_k_cu_ecfb2c1b_38874cuda3std3__45__cpo4cendE:
	.zero		1
	.type		_ZN39_INTERNAL_29b89b36_4_k_cu_ecfb2c1b_38874cuda3std6ranges3__45__cpo4swapE,@object
	.size		_ZN39_INTERNAL_29b89b36_4_k_cu_ecfb2c1b_38874cuda3std6ranges3__45__cpo4swapE,(.L_9 - _ZN39_INTERNAL_29b89b36_4_k_cu_ecfb2c1b_38874cuda3std6ranges3__45__cpo4swapE)
_ZN39_INTERNAL_29b89b36_4_k_cu_ecfb2c1b_38874cuda3std6ranges3__45__cpo4swapE:
	.zero		1
.L_9:


//--------------------- .nv.constant0._ZN7cutlass13device_kernelINS_4gemm6kernel13GemmUniversalIN4cute5tupleIJiiiiEEENS1_10collective13CollectiveMmaINS1_34MainloopSm90TmaGmmaWarpSpecializedILi6ENS5_IJNS4_1CILi1EEESB_SB_EEENS1_35KernelTmaWarpSpecializedCooperativeEEENS5_IJNSA_ILi128EEESF_NSA_ILi64EEEEEENS_6half_tENS5_IJlSB_lEEESI_SJ_NS4_8TiledMMAINS4_8MMA_AtomIJNS4_4SM904GMMA26MMA_64x128x16_F32F16F16_SSILNSN_5MajorE0ELSP_0ELNSN_7ScaleInE1ELSQ_1EEEEEENS4_6LayoutINS5_IJNSA_ILi2EEESB_SB_EEENS5_IJSB_NSA_ILi0EEESW_EEEEENS5_IJNS4_10UnderscoreESZ_SZ_EEEEENS4_13SM90_TMA_LOADENS4_14ComposedLayoutINS4_7SwizzleILi3ELi4ELi3EEENS4_18smem_ptr_flag_bitsILi16EEENST_INS5_IJNSA_ILi8EEESG_EEENS5_IJSG_SB_EEEEEEEvNS4_8identityES12_S1C_vS1D_EENS_8epilogue10collective18CollectiveEpilogueINS1F_22Sm90TmaWarpSpecializedILi4ELi2ELi16ELb1ELb0EEEJSH_NS5_IJSF_NSA_ILi32EEEEEESI_SJ_SI_SJ_NS1F_6fusion15FusionCallbacksIS1J_NS1M_13LinCombEltActINS1F_6thread4SiLuESI_fSI_fLNS_15FloatRoundStyleE2EEESH_S1L_JEEES12_NS13_INS14_ILi2ELi4ELi3EEES17_NST_INS5_IJS18_S1K_EEENS5_IJS1K_SB_EEEEEEENS4_17SM75_U32x4_LDSM_NENS4_14SM90_TMA_STOREES1Y_NS4_17SM90_U32x4_STSM_NENS4_9Copy_AtomIJS21_SI_EEEvEEEvvEEEEvNT_6ParamsE --------------------------
	.section	.nv.constant0._ZN7cutlass13device_kernelINS_4gemm6kernel13GemmUniversalIN4cute5tupleIJiiiiEEENS1_10collective13CollectiveMmaINS1_34MainloopSm90TmaGmmaWarpSpecializedILi6ENS5_IJNS4_1CILi1EEESB_SB_EEENS1_35KernelTmaWarpSpecializedCooperativeEEENS5_IJNSA_ILi128EEESF_NSA_ILi64EEEEEENS_6half_tENS5_IJlSB_lEEESI_SJ_NS4_8TiledMMAINS4_8MMA_AtomIJNS4_4SM904GMMA26MMA_64x128x16_F32F16F16_SSILNSN_5MajorE0ELSP_0ELNSN_7ScaleInE1ELSQ_1EEEEEENS4_6LayoutINS5_IJNSA_ILi2EEESB_SB_EEENS5_IJSB_NSA_ILi0EEESW_EEEEENS5_IJNS4_10UnderscoreESZ_SZ_EEEEENS4_13SM90_TMA_LOADENS4_14ComposedLayoutINS4_7SwizzleILi3ELi4ELi3EEENS4_18smem_ptr_flag_bitsILi16EEENST_INS5_IJNSA_ILi8EEESG_EEENS5_IJSG_SB_EEEEEEEvNS4_8identityES12_S1C_vS1D_EENS_8epilogue10collective18CollectiveEpilogueINS1F_22Sm90TmaWarpSpecializedILi4ELi2ELi16ELb1ELb0EEEJSH_NS5_IJSF_NSA_ILi32EEEEEESI_SJ_SI_SJ_NS1F_6fusion15FusionCallbacksIS1J_NS1M_13LinCombEltActINS1F_6thread4SiLuESI_fSI_fLNS_15FloatRoundStyleE2EEESH_S1L_JEEES12_NS13_INS14_ILi2ELi4ELi3EEES17_NST_INS5_IJS18_S1K_EEENS5_IJS1K_SB_EEEEEEENS4_17SM75_U32x4_LDSM_NENS4_14SM90_TMA_STOREES1Y_NS4_17SM90_U32x4_STSM_NENS4_9Copy_AtomIJS21_SI_EEEvEEEvvEEEEvNT_6ParamsE,"a",@progbits
	.sectionflags	@""
	.align	4
.nv.constant0._ZN7cutlass13device_kernelINS_4gemm6kernel13GemmUniversalIN4cute5tupleIJiiiiEEENS1_10collective13CollectiveMmaINS1_34MainloopSm90TmaGmmaWarpSpecializedILi6ENS5_IJNS4_1CILi1EEESB_SB_EEENS1_35KernelTmaWarpSpecializedCooperativeEEENS5_IJNSA_ILi128EEESF_NSA_ILi64EEEEEENS_6half_tENS5_IJlSB_lEEESI_SJ_NS4_8TiledMMAINS4_8MMA_AtomIJNS4_4SM904GMMA26MMA_64x128x16_F32F16F16_SSILNSN_5MajorE0ELSP_0ELNSN_7ScaleInE1ELSQ_1EEEEEENS4_6LayoutINS5_IJNSA_ILi2EEESB_SB_EEENS5_IJSB_NSA_ILi0EEESW_EEEEENS5_IJNS4_10UnderscoreESZ_SZ_EEEEENS4_13SM90_TMA_LOADENS4_14ComposedLayoutINS4_7SwizzleILi3ELi4ELi3EEENS4_18smem_ptr_flag_bitsILi16EEENST_INS5_IJNSA_ILi8EEESG_EEENS5_IJSG_SB_EEEEEEEvNS4_8identityES12_S1C_vS1D_EENS_8epilogue10collective18CollectiveEpilogueINS1F_22Sm90TmaWarpSpecializedILi4ELi2ELi16ELb1ELb0EEEJSH_NS5_IJSF_NSA_ILi32EEEEEESI_SJ_SI_SJ_NS1F_6fusion15FusionCallbacksIS1J_NS1M_13LinCombEltActINS1F_6thread4SiLuESI_fSI_fLNS_15FloatRoundStyleE2EEESH_S1L_JEEES12_NS13_INS14_ILi2ELi4ELi3EEES17_NST_INS5_IJS18_S1K_EEENS5_IJS1K_SB_EEEEEEENS4_17SM75_U32x4_LDSM_NENS4_14SM90_TMA_STOREES1Y_NS4_17SM90_U32x4_STSM_NENS4_9Copy_AtomIJS21_SI_EEEvEEEvvEEEEvNT_6ParamsE:
	.zero		2432


//--------------------- SYMBOLS --------------------------

	.type		.nv.reservedSmem.offset0,@object
	.size		.nv.reservedSmem.offset0,0x4
	.type		__assertfail,@function
